	.target	sm_100a

	.elftype	@"ET_EXEC"


//--------------------- .note.nv.tkinfo           --------------------------
	.section	.note.nv.tkinfo,"",@"SHT_NOTE"
	.sectionflags	@"SHF_NOTE_NV_TKINFO"
	.tkinfo
        /*0018*/ 	.word	0x00000002
        /*0030*/ 	.string	""
        /*0030*/ 	.string	"ptxas"
        /*0030*/ 	.string	"Cuda compilation tools, release 13.0, V13.0.88"
        /*0030*/ 	.string	"Build cuda_13.0.r13.0/compiler.36424714_0"
        /*0030*/ 	.string	"-arch sm_100a -m 64 "



//--------------------- .note.nv.cuinfo           --------------------------
	.section	.note.nv.cuinfo,"",@"SHT_NOTE"
	.sectionflags	@"SHF_NOTE_NV_CUINFO"
        /*0018*/ 	.short	0x0002
        /*001a*/ 	.short	0x0064
        /*001c*/ 	.short	0x0082
	.zero		2


//--------------------- .nv.info                  --------------------------
	.section	.nv.info,"",@"SHT_CUDA_INFO"
	.align	4


	//----- nvinfo : EIATTR_REGCOUNT
	.align		4
        /*0000*/ 	.byte	0x04, 0x2f
        /*0002*/ 	.short	(.L_19 - .L_18)
	.align		4
.L_18:
        /*0004*/ 	.word	index@(_ZN7cutlass13device_kernelINS_4gemm6kernel13GemmUniversalIN4cute5tupleIJiiiiEEENS1_10collective13CollectiveMmaINS1_46MainloopSm100TmaUmmaWarpSpecializedBlockScaledILi3ELi2ELi1ENS5_IJNS4_1CILi1EEESB_SB_EEEEENS5_IJNSA_ILi128EEENSA_ILi256EEESE_EEENS5_IJNS_12float_e5m2_tENS_13float_ue8m0_tEEEENS5_IJNS5_IJlSB_lEEENS4_6LayoutINS5_IJNS5_IJNS5_IJNSA_ILi32EEENSA_ILi4EEEEEEiEEESP_NS5_IJSB_iEEEEEENS5_IJNS5_IJNS5_IJNSA_ILi16EEESN_EEEiEEENS5_IJNS5_IJNSA_ILi0EEESB_EEENSA_ILi512EEEEEENS5_IJSV_iEEEEEEEEEEESJ_S12_NS4_8TiledMMAINS4_8MMA_AtomIJNS4_21SM100_MMA_MXF8F6F4_SSISH_SH_fSI_Li128ELi256ELNS4_4UMMA5MajorE0ELS17_0ELNS16_7ScaleInE0ELS18_0EEEEEENSL_ISC_NS5_IJSV_SV_SV_EEEEENS5_IJNS4_10UnderscoreES1D_S1D_EEEEENS5_IJNS4_13SM90_TMA_LOADES1G_EEENS5_IJNS4_14ComposedLayoutINS4_7SwizzleILi3ELi4ELi3EEENS4_18smem_ptr_flag_bitsILi8EEENSL_INS5_IJNSA_ILi8EEESE_EEENS5_IJSE_SB_EEEEEEENSL_INS5_IJNS5_IJNS5_IJSO_SB_EEENS5_IJSM_SB_EEEEEESB_NS5_IJSN_SB_EEEEEENS5_IJNS5_IJNS5_IJST_SX_EEESW_EEESV_NS5_IJSB_SX_EEEEEEEEEEEvNS4_8identityES1H_NS5_IJS1R_NSL_INS5_IJNS5_IJNS5_IJSO_NSA_ILi2EEEEEES1T_EEESB_S1V_EEENS5_IJS1Y_SV_NS5_IJSB_NSA_ILi1024EEEEEEEEEEEEEEvS23_EENS_8epilogue10collective18CollectiveEpilogueINS2E_23Sm100TmaWarpSpecializedILi4ELi2ELi64ELb1ELb0EEEJSG_NS5_IJNSL_ISE_SB_EENSL_INSA_ILi64EEESB_EEEEENS_10bfloat16_tESK_S2N_SK_NS2E_6fusion15FusionCallbacksIS2I_NS2O_17LinearCombinationIS2N_fS2N_fLNS_15FloatRoundStyleE2EEESG_S2M_JEEENS4_5SM1004TMEM4LOAD26SM100_TMEM_LOAD_32dp32b64xES1G_NS1I_IS1K_NS1L_ILi16EEENSL_INS5_IJS1N_S2K_EEENS5_IJS2K_SB_EEEEEEENS4_39AutoVectorizingCopyWithAssumedAlignmentILi128EEENS4_14SM90_TMA_STOREES32_S34_S34_EEEvvEEEEvNT_6ParamsE)
        /*0008*/ 	.word	0x000000ba


	//----- nvinfo : EIATTR_FRAME_SIZE
	.align		4
.L_19:
        /*000c*/ 	.byte	0x04, 0x11
        /*000e*/ 	.short	(.L_21 - .L_20)
	.align		4
.L_20:
        /*0010*/ 	.word	index@($__internal_2_$__cuda_sm10x_tcgen05_guardrail_trap_unallocated_columns_being_dealloced)
        /*0014*/ 	.word	0x00000000


	//----- nvinfo : EIATTR_FRAME_SIZE
	.align		4
.L_21:
        /*0018*/ 	.byte	0x04, 0x11
        /*001a*/ 	.short	(.L_23 - .L_22)
	.align		4
.L_22:
        /*001c*/ 	.word	index@($__internal_1_$__cuda_sm10x_tcgen05_guardrail_trap_phase_invalid_during_alloc)
        /*0020*/ 	.word	0x00000000


	//----- nvinfo : EIATTR_FRAME_SIZE
	.align		4
.L_23:
        /*0024*/ 	.byte	0x04, 0x11
        /*0026*/ 	.short	(.L_25 - .L_24)
	.align		4
.L_24:
        /*0028*/ 	.word	index@($__internal_0_$__cuda_sm10x_tcgen05_guardrail_trap_col_being_dealloced_not_returned_by_alloc)
        /*002c*/ 	.word	0x00000000


	//----- nvinfo : EIATTR_FRAME_SIZE
	.align		4
.L_25:
        /*0030*/ 	.byte	0x04, 0x11
        /*0032*/ 	.short	(.L_27 - .L_26)
	.align		4
.L_26:
        /*0034*/ 	.word	index@(_ZN7cutlass13device_kernelINS_4gemm6kernel13GemmUniversalIN4cute5tupleIJiiiiEEENS1_10collective13CollectiveMmaINS1_46MainloopSm100TmaUmmaWarpSpecializedBlockScaledILi3ELi2ELi1ENS5_IJNS4_1CILi1EEESB_SB_EEEEENS5_IJNSA_ILi128EEENSA_ILi256EEESE_EEENS5_IJNS_12float_e5m2_tENS_13float_ue8m0_tEEEENS5_IJNS5_IJlSB_lEEENS4_6LayoutINS5_IJNS5_IJNS5_IJNSA_ILi32EEENSA_ILi4EEEEEEiEEESP_NS5_IJSB_iEEEEEENS5_IJNS5_IJNS5_IJNSA_ILi16EEESN_EEEiEEENS5_IJNS5_IJNSA_ILi0EEESB_EEENSA_ILi512EEEEEENS5_IJSV_iEEEEEEEEEEESJ_S12_NS4_8TiledMMAINS4_8MMA_AtomIJNS4_21SM100_MMA_MXF8F6F4_SSISH_SH_fSI_Li128ELi256ELNS4_4UMMA5MajorE0ELS17_0ELNS16_7ScaleInE0ELS18_0EEEEEENSL_ISC_NS5_IJSV_SV_SV_EEEEENS5_IJNS4_10UnderscoreES1D_S1D_EEEEENS5_IJNS4_13SM90_TMA_LOADES1G_EEENS5_IJNS4_14ComposedLayoutINS4_7SwizzleILi3ELi4ELi3EEENS4_18smem_ptr_flag_bitsILi8EEENSL_INS5_IJNSA_ILi8EEESE_EEENS5_IJSE_SB_EEEEEEENSL_INS5_IJNS5_IJNS5_IJSO_SB_EEENS5_IJSM_SB_EEEEEESB_NS5_IJSN_SB_EEEEEENS5_IJNS5_IJNS5_IJST_SX_EEESW_EEESV_NS5_IJSB_SX_EEEEEEEEEEEvNS4_8identityES1H_NS5_IJS1R_NSL_INS5_IJNS5_IJNS5_IJSO_NSA_ILi2EEEEEES1T_EEESB_S1V_EEENS5_IJS1Y_SV_NS5_IJSB_NSA_ILi1024EEEEEEEEEEEEEEvS23_EENS_8epilogue10collective18CollectiveEpilogueINS2E_23Sm100TmaWarpSpecializedILi4ELi2ELi64ELb1ELb0EEEJSG_NS5_IJNSL_ISE_SB_EENSL_INSA_ILi64EEESB_EEEEENS_10bfloat16_tESK_S2N_SK_NS2E_6fusion15FusionCallbacksIS2I_NS2O_17LinearCombinationIS2N_fS2N_fLNS_15FloatRoundStyleE2EEESG_S2M_JEEENS4_5SM1004TMEM4LOAD26SM100_TMEM_LOAD_32dp32b64xES1G_NS1I_IS1K_NS1L_ILi16EEENSL_INS5_IJS1N_S2K_EEENS5_IJS2K_SB_EEEEEEENS4_39AutoVectorizingCopyWithAssumedAlignmentILi128EEENS4_14SM90_TMA_STOREES32_S34_S34_EEEvvEEEEvNT_6ParamsE)
        /*0038*/ 	.word	0x00000000


	//----- nvinfo : EIATTR_MIN_STACK_SIZE
	.align		4
.L_27:
        /*003c*/ 	.byte	0x04, 0x12
        /*003e*/ 	.short	(.L_29 - .L_28)
	.align		4
.L_28:
        /*0040*/ 	.word	index@(_ZN7cutlass13device_kernelINS_4gemm6kernel13GemmUniversalIN4cute5tupleIJiiiiEEENS1_10collective13CollectiveMmaINS1_46MainloopSm100TmaUmmaWarpSpecializedBlockScaledILi3ELi2ELi1ENS5_IJNS4_1CILi1EEESB_SB_EEEEENS5_IJNSA_ILi128EEENSA_ILi256EEESE_EEENS5_IJNS_12float_e5m2_tENS_13float_ue8m0_tEEEENS5_IJNS5_IJlSB_lEEENS4_6LayoutINS5_IJNS5_IJNS5_IJNSA_ILi32EEENSA_ILi4EEEEEEiEEESP_NS5_IJSB_iEEEEEENS5_IJNS5_IJNS5_IJNSA_ILi16EEESN_EEEiEEENS5_IJNS5_IJNSA_ILi0EEESB_EEENSA_ILi512EEEEEENS5_IJSV_iEEEEEEEEEEESJ_S12_NS4_8TiledMMAINS4_8MMA_AtomIJNS4_21SM100_MMA_MXF8F6F4_SSISH_SH_fSI_Li128ELi256ELNS4_4UMMA5MajorE0ELS17_0ELNS16_7ScaleInE0ELS18_0EEEEEENSL_ISC_NS5_IJSV_SV_SV_EEEEENS5_IJNS4_10UnderscoreES1D_S1D_EEEEENS5_IJNS4_13SM90_TMA_LOADES1G_EEENS5_IJNS4_14ComposedLayoutINS4_7SwizzleILi3ELi4ELi3EEENS4_18smem_ptr_flag_bitsILi8EEENSL_INS5_IJNSA_ILi8EEESE_EEENS5_IJSE_SB_EEEEEEENSL_INS5_IJNS5_IJNS5_IJSO_SB_EEENS5_IJSM_SB_EEEEEESB_NS5_IJSN_SB_EEEEEENS5_IJNS5_IJNS5_IJST_SX_EEESW_EEESV_NS5_IJSB_SX_EEEEEEEEEEEvNS4_8identityES1H_NS5_IJS1R_NSL_INS5_IJNS5_IJNS5_IJSO_NSA_ILi2EEEEEES1T_EEESB_S1V_EEENS5_IJS1Y_SV_NS5_IJSB_NSA_ILi1024EEEEEEEEEEEEEEvS23_EENS_8epilogue10collective18CollectiveEpilogueINS2E_23Sm100TmaWarpSpecializedILi4ELi2ELi64ELb1ELb0EEEJSG_NS5_IJNSL_ISE_SB_EENSL_INSA_ILi64EEESB_EEEEENS_10bfloat16_tESK_S2N_SK_NS2E_6fusion15FusionCallbacksIS2I_NS2O_17LinearCombinationIS2N_fS2N_fLNS_15FloatRoundStyleE2EEESG_S2M_JEEENS4_5SM1004TMEM4LOAD26SM100_TMEM_LOAD_32dp32b64xES1G_NS1I_IS1K_NS1L_ILi16EEENSL_INS5_IJS1N_S2K_EEENS5_IJS2K_SB_EEEEEEENS4_39AutoVectorizingCopyWithAssumedAlignmentILi128EEENS4_14SM90_TMA_STOREES32_S34_S34_EEEvvEEEEvNT_6ParamsE)
        /*0044*/ 	.word	0x00000000
.L_29:


//--------------------- .nv.compat                --------------------------
	.section	.nv.compat,"",@"SHT_CUDA_COMPAT_INFO"
	.align	4
        /*0000*/ 	.byte	0x02, 0x09, 0x01, 0x00, 0x02, 0x02, 0x02, 0x00, 0x02, 0x05, 0x05, 0x00, 0x03, 0x07, 0x01, 0x01
        /*0010*/ 	.byte	0x02, 0x03, 0x01, 0x00, 0x02, 0x06, 0x01, 0x00, 0x04, 0x0b, 0x08, 0x00, 0x09, 0x00, 0x00, 0x00
        /*0020*/ 	.byte	0x00, 0x00, 0x00, 0x00


//--------------------- .nv.info._ZN7cutlass13device_kernelINS_4gemm6kernel13GemmUniversalIN4cute5tupleIJiiiiEEENS1_10collective13CollectiveMmaINS1_46MainloopSm100TmaUmmaWarpSpecializedBlockScaledILi3ELi2ELi1ENS5_IJNS4_1CILi1EEESB_SB_EEEEENS5_IJNSA_ILi128EEENSA_ILi256EEESE_EEENS5_IJNS_12float_e5m2_tENS_13float_ue8m0_tEEEENS5_IJNS5_IJlSB_lEEENS4_6LayoutINS5_IJNS5_IJNS5_IJNSA_ILi32EEENSA_ILi4EEEEEEiEEESP_NS5_IJSB_iEEEEEENS5_IJNS5_IJNS5_IJNSA_ILi16EEESN_EEEiEEENS5_IJNS5_IJNSA_ILi0EEESB_EEENSA_ILi512EEEEEENS5_IJSV_iEEEEEEEEEEESJ_S12_NS4_8TiledMMAINS4_8MMA_AtomIJNS4_21SM100_MMA_MXF8F6F4_SSISH_SH_fSI_Li128ELi256ELNS4_4UMMA5MajorE0ELS17_0ELNS16_7ScaleInE0ELS18_0EEEEEENSL_ISC_NS5_IJSV_SV_SV_EEEEENS5_IJNS4_10UnderscoreES1D_S1D_EEEEENS5_IJNS4_13SM90_TMA_LOADES1G_EEENS5_IJNS4_14ComposedLayoutINS4_7SwizzleILi3ELi4ELi3EEENS4_18smem_ptr_flag_bitsILi8EEENSL_INS5_IJNSA_ILi8EEESE_EEENS5_IJSE_SB_EEEEEEENSL_INS5_IJNS5_IJNS5_IJSO_SB_EEENS5_IJSM_SB_EEEEEESB_NS5_IJSN_SB_EEEEEENS5_IJNS5_IJNS5_IJST_SX_EEESW_EEESV_NS5_IJSB_SX_EEEEEEEEEEEvNS4_8identityES1H_NS5_IJS1R_NSL_INS5_IJNS5_IJNS5_IJSO_NSA_ILi2EEEEEES1T_EEESB_S1V_EEENS5_IJS1Y_SV_NS5_IJSB_NSA_ILi1024EEEEEEEEEEEEEEvS23_EENS_8epilogue10collective18CollectiveEpilogueINS2E_23Sm100TmaWarpSpecializedILi4ELi2ELi64ELb1ELb0EEEJSG_NS5_IJNSL_ISE_SB_EENSL_INSA_ILi64EEESB_EEEEENS_10bfloat16_tESK_S2N_SK_NS2E_6fusion15FusionCallbacksIS2I_NS2O_17LinearCombinationIS2N_fS2N_fLNS_15FloatRoundStyleE2EEESG_S2M_JEEENS4_5SM1004TMEM4LOAD26SM100_TMEM_LOAD_32dp32b64xES1G_NS1I_IS1K_NS1L_ILi16EEENSL_INS5_IJS1N_S2K_EEENS5_IJS2K_SB_EEEEEEENS4_39AutoVectorizingCopyWithAssumedAlignmentILi128EEENS4_14SM90_TMA_STOREES32_S34_S34_EEEvvEEEEvNT_6ParamsE --------------------------
	.section	.nv.info._ZN7cutlass13device_kernelINS_4gemm6kernel13GemmUniversalIN4cute5tupleIJiiiiEEENS1_10collective13CollectiveMmaINS1_46MainloopSm100TmaUmmaWarpSpecializedBlockScaledILi3ELi2ELi1ENS5_IJNS4_1CILi1EEESB_SB_EEEEENS5_IJNSA_ILi128EEENSA_ILi256EEESE_EEENS5_IJNS_12float_e5m2_tENS_13float_ue8m0_tEEEENS5_IJNS5_IJlSB_lEEENS4_6LayoutINS5_IJNS5_IJNS5_IJNSA_ILi32EEENSA_ILi4EEEEEEiEEESP_NS5_IJSB_iEEEEEENS5_IJNS5_IJNS5_IJNSA_ILi16EEESN_EEEiEEENS5_IJNS5_IJNSA_ILi0EEESB_EEENSA_ILi512EEEEEENS5_IJSV_iEEEEEEEEEEESJ_S12_NS4_8TiledMMAINS4_8MMA_AtomIJNS4_21SM100_MMA_MXF8F6F4_SSISH_SH_fSI_Li128ELi256ELNS4_4UMMA5MajorE0ELS17_0ELNS16_7ScaleInE0ELS18_0EEEEEENSL_ISC_NS5_IJSV_SV_SV_EEEEENS5_IJNS4_10UnderscoreES1D_S1D_EEEEENS5_IJNS4_13SM90_TMA_LOADES1G_EEENS5_IJNS4_14ComposedLayoutINS4_7SwizzleILi3ELi4ELi3EEENS4_18smem_ptr_flag_bitsILi8EEENSL_INS5_IJNSA_ILi8EEESE_EEENS5_IJSE_SB_EEEEEEENSL_INS5_IJNS5_IJNS5_IJSO_SB_EEENS5_IJSM_SB_EEEEEESB_NS5_IJSN_SB_EEEEEENS5_IJNS5_IJNS5_IJST_SX_EEESW_EEESV_NS5_IJSB_SX_EEEEEEEEEEEvNS4_8identityES1H_NS5_IJS1R_NSL_INS5_IJNS5_IJNS5_IJSO_NSA_ILi2EEEEEES1T_EEESB_S1V_EEENS5_IJS1Y_SV_NS5_IJSB_NSA_ILi1024EEEEEEEEEEEEEEvS23_EENS_8epilogue10collective18CollectiveEpilogueINS2E_23Sm100TmaWarpSpecializedILi4ELi2ELi64ELb1ELb0EEEJSG_NS5_IJNSL_ISE_SB_EENSL_INSA_ILi64EEESB_EEEEENS_10bfloat16_tESK_S2N_SK_NS2E_6fusion15FusionCallbacksIS2I_NS2O_17LinearCombinationIS2N_fS2N_fLNS_15FloatRoundStyleE2EEESG_S2M_JEEENS4_5SM1004TMEM4LOAD26SM100_TMEM_LOAD_32dp32b64xES1G_NS1I_IS1K_NS1L_ILi16EEENSL_INS5_IJS1N_S2K_EEENS5_IJS2K_SB_EEEEEEENS4_39AutoVectorizingCopyWithAssumedAlignmentILi128EEENS4_14SM90_TMA_STOREES32_S34_S34_EEEvvEEEEvNT_6ParamsE,"",@"SHT_CUDA_INFO"
	.sectionflags	@""
	.align	4


	//----- nvinfo : EIATTR_CUDA_API_VERSION
	.align		4
        /*0000*/ 	.byte	0x04, 0x37
        /*0002*/ 	.short	(.L_31 - .L_30)
.L_30:
        /*0004*/ 	.word	0x00000082


	//----- nvinfo : EIATTR_KPARAM_INFO
	.align		4
.L_31:
        /*0008*/ 	.byte	0x04, 0x17
        /*000a*/ 	.short	(.L_33 - .L_32)
.L_32:
        /*000c*/ 	.word	0x00000000
        /*0010*/ 	.short	0x0000
        /*0012*/ 	.short	0x0000
        /*0014*/ 	.byte	0x00, 0xf0, 0x01, 0x30


	//----- nvinfo : EIATTR_AT_ENTRY_FRAGMENTS
	.align		4
.L_33:
        /*0018*/ 	.byte	0x04, 0x4f
        /*001a*/ 	.short	(.L_35 - .L_34)


	//   ....[0]....
.L_34:
        /*001c*/ 	.word	0x00000006


	//----- nvinfo : EIATTR_RESERVED_SMEM_USED
	.align		4
.L_35:
        /*0020*/ 	.byte	0x01, 0x41
	.zero		2


	//----- nvinfo : EIATTR_SPARSE_MMA_MASK
	.align		4
        /*0024*/ 	.byte	0x03, 0x50
        /*0026*/ 	.short	0x0000


	//----- nvinfo : EIATTR_TCGEN05_1CTA_USED
	.align		4
        /*0028*/ 	.byte	0x01, 0x51
	.zero		2


	//----- nvinfo : EIATTR_MAXREG_COUNT
	.align		4
        /*002c*/ 	.byte	0x03, 0x1b
        /*002e*/ 	.short	0x00ff


	//----- nvinfo : EIATTR_NUM_BARRIERS
	.align		4
        /*0030*/ 	.byte	0x02, 0x4c
        /*0032*/ 	.byte	0x07
	.zero		1


	//----- nvinfo : EIATTR_EXTERNS
	.align		4
        /*0034*/ 	.byte	0x04, 0x0f
        /*0036*/ 	.short	(.L_37 - .L_36)


	//   ....[0]....
	.align		4
.L_36:
        /*0038*/ 	.word	index@(__assertfail)


	//----- nvinfo : EIATTR_MERCURY_ISA_VERSION
	.align		4
.L_37:
        /*003c*/ 	.byte	0x03, 0x5f
        /*003e*/ 	.short	0x0101


	//----- nvinfo : EIATTR_INT_WARP_WIDE_INSTR_OFFSETS
	.align		4
        /*0040*/ 	.byte	0x04, 0x31
        /*0042*/ 	.short	(.L_39 - .L_38)


	//   ....[0]....
.L_38:
        /*0044*/ 	.word	0x00000de0


	//   ....[1]....
        /*0048*/ 	.word	0x00000f40


	//   ....[2]....
        /*004c*/ 	.word	0x00002170


	//   ....[3]....
        /*0050*/ 	.word	0x00004010


	//   ....[4]....
        /*0054*/ 	.word	0x00004030


	//   ....[5]....
        /*0058*/ 	.word	0x00004060


	//   ....[6]....
        /*005c*/ 	.word	0x000049a0


	//   ....[7]....
        /*0060*/ 	.word	0x00004a10


	//   ....[8]....
        /*0064*/ 	.word	0x00004b40


	//   ....[9]....
        /*0068*/ 	.word	0x00004c30


	//   ....[10]....
        /*006c*/ 	.word	0x00004ce0


	//   ....[11]....
        /*0070*/ 	.word	0x00004de0


	//   ....[12]....
        /*0074*/ 	.word	0x00004f40


	//   ....[13]....
        /*0078*/ 	.word	0x00004fe0


	//----- nvinfo : EIATTR_COOP_GROUP_MASK_REGIDS
	.align		4
.L_39:
        /*007c*/ 	.byte	0x04, 0x29
        /*007e*/ 	.short	(.L_41 - .L_40)


	//   ....[0]....
.L_40:
        /*0080*/ 	.word	0xffffffff


	//   ....[1]....
        /*0084*/ 	.word	0xffffffff


	//   ....[2]....
        /*0088*/ 	.word	0xffffffff


	//   ....[3]....
        /*008c*/ 	.word	0xffffffff


	//   ....[4]....
        /*0090*/ 	.word	0xffffffff


	//   ....[5]....
        /*0094*/ 	.word	0xffffffff


	//   ....[6]....
        /*0098*/ 	.word	0xffffffff


	//   ....[7]....
        /*009c*/ 	.word	0xffffffff


	//   ....[8]....
        /*00a0*/ 	.word	0xffffffff


	//   ....[9]....
        /*00a4*/ 	.word	0xffffffff


	//   ....[10]....
        /*00a8*/ 	.word	0xffffffff


	//   ....[11]....
        /*00ac*/ 	.word	0xffffffff


	//   ....[12]....
        /*00b0*/ 	.word	0xffffffff


	//----- nvinfo : EIATTR_COOP_GROUP_INSTR_OFFSETS
	.align		4
.L_41:
        /*00b4*/ 	.byte	0x04, 0x28
        /*00b6*/ 	.short	(.L_43 - .L_42)


	//   ....[0]....
.L_42:
        /*00b8*/ 	.word	0x00000090


	//   ....[1]....
        /*00bc*/ 	.word	0x00000530


	//   ....[2]....
        /*00c0*/ 	.word	0x00000680


	//   ....[3]....
        /*00c4*/ 	.word	0x00000820


	//   ....[4]....
        /*00c8*/ 	.word	0x00000920


	//   ....[5]....
        /*00cc*/ 	.word	0x00000a90


	//   ....[6]....
        /*00d0*/ 	.word	0x00000bd0


	//   ....[7]....
        /*00d4*/ 	.word	0x00002050


	//   ....[8]....
        /*00d8*/ 	.word	0x00002db0


	//   ....[9]....
        /*00dc*/ 	.word	0x00002fc0


	//   ....[10]....
        /*00e0*/ 	.word	0x00002ff0


	//   ....[11]....
        /*00e4*/ 	.word	0x00003ef0


	//   ....[12]....
        /*00e8*/ 	.word	0x00004120


	//----- nvinfo : EIATTR_VRC_CTA_INIT_COUNT
	.align		4
.L_43:
        /*00ec*/ 	.byte	0x02, 0x4a
        /*00ee*/ 	.byte	0x80
	.zero		1


	//----- nvinfo : EIATTR_SYSCALL_OFFSETS
	.align		4
        /*00f0*/ 	.byte	0x04, 0x46
        /*00f2*/ 	.short	(.L_45 - .L_44)


	//   ....[0]....
.L_44:
        /*00f4*/ 	.word	0x00005b90


	//   ....[1]....
        /*00f8*/ 	.word	0x00005c80


	//   ....[2]....
        /*00fc*/ 	.word	0x00006620


	//   ....[3]....
        /*0100*/ 	.word	0x00007b00


	//   ....[4]....
        /*0104*/ 	.word	0x00008f60


	//   ....[5]....
        /*0108*/ 	.word	0x0000a3b0


	//----- nvinfo : EIATTR_MBARRIER_INSTR_OFFSETS
	.align		4
.L_45:
        /*010c*/ 	.byte	0x04, 0x39
        /*010e*/ 	.short	(.L_47 - .L_46)


	//   ....[0]....
.L_46:
        /*0110*/ 	.word	0x00000610
        /*0114*/ 	.word	0x000000ff
        /*0118*/ 	.word	0x00000000
        /*011c*/ 	.short	0x0100
        /*011e*/ 	.byte	0x05
	.zero		1


	//   ....[1]....
        /*0120*/ 	.word	0x00000620
        /*0124*/ 	.word	0x000000ff
        /*0128*/ 	.word	0x00000018
        /*012c*/ 	.short	0x0100
        /*012e*/ 	.byte	0x05
	.zero		1


	//   ....[2]....
        /*0130*/ 	.word	0x00000630
        /*0134*/ 	.word	0x000000ff
        /*0138*/ 	.word	0x00000008
        /*013c*/ 	.short	0x0100
        /*013e*/ 	.byte	0x05
	.zero		1


	//   ....[3]....
        /*0140*/ 	.word	0x00000640
        /*0144*/ 	.word	0x000000ff
        /*0148*/ 	.word	0x00000020
        /*014c*/ 	.short	0x0100
        /*014e*/ 	.byte	0x05
	.zero		1


	//   ....[4]....
        /*0150*/ 	.word	0x00000650
        /*0154*/ 	.word	0x000000ff
        /*0158*/ 	.word	0x00000010
        /*015c*/ 	.short	0x0100
        /*015e*/ 	.byte	0x05
	.zero		1


	//   ....[5]....
        /*0160*/ 	.word	0x00000660
        /*0164*/ 	.word	0x000000ff
        /*0168*/ 	.word	0x00000028
        /*016c*/ 	.short	0x0100
        /*016e*/ 	.byte	0x05
	.zero		1


	//   ....[6]....
        /*0170*/ 	.word	0x00000790
        /*0174*/ 	.word	0x000000ff
        /*0178*/ 	.word	0x00000030
        /*017c*/ 	.short	0x0100
        /*017e*/ 	.byte	0x07
	.zero		1


	//   ....[7]....
        /*0180*/ 	.word	0x000007a0
        /*0184*/ 	.word	0x000000ff
        /*0188*/ 	.word	0x00000050
        /*018c*/ 	.short	0x0100
        /*018e*/ 	.byte	0x07
	.zero		1


	//   ....[8]....
        /*0190*/ 	.word	0x000007b0
        /*0194*/ 	.word	0x000000ff
        /*0198*/ 	.word	0x00000038
        /*019c*/ 	.short	0x0100
        /*019e*/ 	.byte	0x07
	.zero		1


	//   ....[9]....
        /*01a0*/ 	.word	0x000007c0
        /*01a4*/ 	.word	0x000000ff
        /*01a8*/ 	.word	0x00000058
        /*01ac*/ 	.short	0x0100
        /*01ae*/ 	.byte	0x07
	.zero		1


	//   ....[10]....
        /*01b0*/ 	.word	0x000007d0
        /*01b4*/ 	.word	0x000000ff
        /*01b8*/ 	.word	0x00000040
        /*01bc*/ 	.short	0x0100
        /*01be*/ 	.byte	0x07
	.zero		1


	//   ....[11]....
        /*01c0*/ 	.word	0x000007e0
        /*01c4*/ 	.word	0x000000ff
        /*01c8*/ 	.word	0x00000060
        /*01cc*/ 	.short	0x0100
        /*01ce*/ 	.byte	0x07
	.zero		1


	//   ....[12]....
        /*01d0*/ 	.word	0x000007f0
        /*01d4*/ 	.word	0x000000ff
        /*01d8*/ 	.word	0x00000048
        /*01dc*/ 	.short	0x0100
        /*01de*/ 	.byte	0x07
	.zero		1


	//   ....[13]....
        /*01e0*/ 	.word	0x00000800
        /*01e4*/ 	.word	0x000000ff
        /*01e8*/ 	.word	0x00000068
        /*01ec*/ 	.short	0x0100
        /*01ee*/ 	.byte	0x07
	.zero		1


	//   ....[14]....
        /*01f0*/ 	.word	0x000008f0
        /*01f4*/ 	.word	0x000000ff
        /*01f8*/ 	.word	0x00000070
        /*01fc*/ 	.short	0x0100
        /*01fe*/ 	.byte	0x05
	.zero		1


	//   ....[15]....
        /*0200*/ 	.word	0x00000900
        /*0204*/ 	.word	0x000000ff
        /*0208*/ 	.word	0x00000078
        /*020c*/ 	.short	0x0100
        /*020e*/ 	.byte	0x05
	.zero		1


	//   ....[16]....
        /*0210*/ 	.word	0x00000a40
        /*0214*/ 	.word	0x000000ff
        /*0218*/ 	.word	0x00000080
        /*021c*/ 	.short	0x0100
        /*021e*/ 	.byte	0x05
	.zero		1


	//   ....[17]....
        /*0220*/ 	.word	0x00000a50
        /*0224*/ 	.word	0x000000ff
        /*0228*/ 	.word	0x00000090
        /*022c*/ 	.short	0x0100
        /*022e*/ 	.byte	0x05
	.zero		1


	//   ....[18]....
        /*0230*/ 	.word	0x00000a60
        /*0234*/ 	.word	0x000000ff
        /*0238*/ 	.word	0x00000088
        /*023c*/ 	.short	0x0100
        /*023e*/ 	.byte	0x05
	.zero		1


	//   ....[19]....
        /*0240*/ 	.word	0x00000a70
        /*0244*/ 	.word	0x000000ff
        /*0248*/ 	.word	0x00000098
        /*024c*/ 	.short	0x0100
        /*024e*/ 	.byte	0x05
	.zero		1


	//   ....[20]....
        /*0250*/ 	.word	0x00000ba0
        /*0254*/ 	.word	0x000000ff
        /*0258*/ 	.word	0x000000a0
        /*025c*/ 	.short	0x0100
        /*025e*/ 	.byte	0x07
	.zero		1


	//   ....[21]....
        /*0260*/ 	.word	0x00000bb0
        /*0264*/ 	.word	0x000000ff
        /*0268*/ 	.word	0x000000a8
        /*026c*/ 	.short	0x0100
        /*026e*/ 	.byte	0x07
	.zero		1


	//   ....[22]....
        /*0270*/ 	.word	0x00000cb0
        /*0274*/ 	.word	0x000000ff
        /*0278*/ 	.word	0x000000b0
        /*027c*/ 	.short	0x0100
        /*027e*/ 	.byte	0x05
	.zero		1


	//   ....[23]....
        /*0280*/ 	.word	0x00000cc0
        /*0284*/ 	.word	0x000000ff
        /*0288*/ 	.word	0x000000c0
        /*028c*/ 	.short	0x0100
        /*028e*/ 	.byte	0x05
	.zero		1


	//   ....[24]....
        /*0290*/ 	.word	0x00000cd0
        /*0294*/ 	.word	0x000000ff
        /*0298*/ 	.word	0x000000b8
        /*029c*/ 	.short	0x0100
        /*029e*/ 	.byte	0x05
	.zero		1


	//   ....[25]....
        /*02a0*/ 	.word	0x00000ce0
        /*02a4*/ 	.word	0x000000ff
        /*02a8*/ 	.word	0x000000c8
        /*02ac*/ 	.short	0x0100
        /*02ae*/ 	.byte	0x05
	.zero		1


	//   ....[26]....
        /*02b0*/ 	.word	0x00000f90
        /*02b4*/ 	.word	0x000000ff
        /*02b8*/ 	.word	0x000000d0
        /*02bc*/ 	.short	0x0100
        /*02be*/ 	.byte	0x04
	.zero		1


	//   ....[27]....
        /*02c0*/ 	.word	0x000016a0
        /*02c4*/ 	.word	0x00000003
        /*02c8*/ 	.word	0x000000c0
        /*02cc*/ 	.short	0x010a
        /*02ce*/ 	.byte	0xff
	.zero		1


	//   ....[28]....
        /*02d0*/ 	.word	0x000016d0
        /*02d4*/ 	.word	0x00000003
        /*02d8*/ 	.word	0x000000b0
        /*02dc*/ 	.short	0x0101
        /*02de*/ 	.byte	0xff
	.zero		1


	//   ....[29]....
        /*02e0*/ 	.word	0x000017a0
        /*02e4*/ 	.word	0x000000ff
        /*02e8*/ 	.word	0x00000018
        /*02ec*/ 	.short	0x010a
        /*02ee*/ 	.byte	0x08
	.zero		1


	//   ....[30]....
        /*02f0*/ 	.word	0x00001840
        /*02f4*/ 	.word	0x000000ff
        /*02f8*/ 	.word	0x00000018
        /*02fc*/ 	.short	0x010a
        /*02fe*/ 	.byte	0x29
	.zero		1


	//   ....[31]....
        /*0300*/ 	.word	0x00001940
        /*0304*/ 	.word	0x000000ff
        /*0308*/ 	.word	0x00000018
        /*030c*/ 	.short	0x010a
        /*030e*/ 	.byte	0x08
	.zero		1


	//   ....[32]....
        /*0310*/ 	.word	0x00001c00
        /*0314*/ 	.word	0x000000ff
        /*0318*/ 	.word	0x00000078
        /*031c*/ 	.short	0x0101
        /*031e*/ 	.byte	0x04
	.zero		1


	//   ....[33]....
        /*0320*/ 	.word	0x00001c20
        /*0324*/ 	.word	0x000000ff
        /*0328*/ 	.word	0x00000018
        /*032c*/ 	.short	0x010a
        /*032e*/ 	.byte	0x08
	.zero		1


	//   ....[34]....
        /*0330*/ 	.word	0x00001ca0
        /*0334*/ 	.word	0x000000ff
        /*0338*/ 	.word	0x00000018
        /*033c*/ 	.short	0x010a
        /*033e*/ 	.byte	0x29
	.zero		1


	//   ....[35]....
        /*0340*/ 	.word	0x00001da0
        /*0344*/ 	.word	0x000000ff
        /*0348*/ 	.word	0x00000018
        /*034c*/ 	.short	0x010a
        /*034e*/ 	.byte	0x08
	.zero		1


	//   ....[36]....
        /*0350*/ 	.word	0x00002080
        /*0354*/ 	.word	0x00000002
        /*0358*/ 	.word	0x00000080
        /*035c*/ 	.short	0x010a
        /*035e*/ 	.byte	0xff
	.zero		1


	//   ....[37]....
        /*0360*/ 	.word	0x00002140
        /*0364*/ 	.word	0x00000002
        /*0368*/ 	.word	0x00000000
        /*036c*/ 	.short	0x0101
        /*036e*/ 	.byte	0xff
	.zero		1


	//   ....[38]....
        /*0370*/ 	.word	0x000026b0
        /*0374*/ 	.word	0x000000ff
        /*0378*/ 	.word	0x00000000
        /*037c*/ 	.short	0x010a
        /*037e*/ 	.byte	0x05
	.zero		1


	//   ....[39]....
        /*0380*/ 	.word	0x00002740
        /*0384*/ 	.word	0x000000ff
        /*0388*/ 	.word	0x00000000
        /*038c*/ 	.short	0x010a
        /*038e*/ 	.byte	0x05
	.zero		1


	//   ....[40]....
        /*0390*/ 	.word	0x000027e0
        /*0394*/ 	.word	0x00000000
        /*0398*/ 	.word	0x00000000
        /*039c*/ 	.short	0x010a
        /*039e*/ 	.byte	0xff
	.zero		1


	//   ....[41]....
        /*03a0*/ 	.word	0x00002900
        /*03a4*/ 	.word	0x00000000
        /*03a8*/ 	.word	0x000000b0
        /*03ac*/ 	.short	0x010a
        /*03ae*/ 	.byte	0xff
	.zero		1


	//   ....[42]....
        /*03b0*/ 	.word	0x00002960
        /*03b4*/ 	.word	0x00000004
        /*03b8*/ 	.word	0x00000000
        /*03bc*/ 	.short	0x0101
        /*03be*/ 	.byte	0xff
	.zero		1


	//   ....[43]....
        /*03c0*/ 	.word	0x00002980
        /*03c4*/ 	.word	0x000000ff
        /*03c8*/ 	.word	0x00000090
        /*03cc*/ 	.short	0x010a
        /*03ce*/ 	.byte	0x05
	.zero		1


	//   ....[44]....
        /*03d0*/ 	.word	0x00002aa0
        /*03d4*/ 	.word	0x00000000
        /*03d8*/ 	.word	0x00000080
        /*03dc*/ 	.short	0x010a
        /*03de*/ 	.byte	0xff
	.zero		1


	//   ....[45]....
        /*03e0*/ 	.word	0x00002bb0
        /*03e4*/ 	.word	0x00000000
        /*03e8*/ 	.word	0x00000000
        /*03ec*/ 	.short	0x0101
        /*03ee*/ 	.byte	0xff
	.zero		1


	//   ....[46]....
        /*03f0*/ 	.word	0x00002c40
        /*03f4*/ 	.word	0x000000ff
        /*03f8*/ 	.word	0x00000090
        /*03fc*/ 	.short	0x0106
        /*03fe*/ 	.byte	0x05
	.zero		1


	//   ....[47]....
        /*0400*/ 	.word	0x00002c60
        /*0404*/ 	.word	0x000000ff
        /*0408*/ 	.word	0x00000090
        /*040c*/ 	.short	0x010a
        /*040e*/ 	.byte	0x05
	.zero		1


	//   ....[48]....
        /*0410*/ 	.word	0x00002cf0
        /*0414*/ 	.word	0x000000ff
        /*0418*/ 	.word	0x00000090
        /*041c*/ 	.short	0x0106
        /*041e*/ 	.byte	0x04
	.zero		1


	//   ....[49]....
        /*0420*/ 	.word	0x00002d30
        /*0424*/ 	.word	0x00000000
        /*0428*/ 	.word	0x00000090
        /*042c*/ 	.short	0x010a
        /*042e*/ 	.byte	0xff
	.zero		1


	//   ....[50]....
        /*0430*/ 	.word	0x00003550
        /*0434*/ 	.word	0x00000000
        /*0438*/ 	.word	0x00000080
        /*043c*/ 	.short	0x010a
        /*043e*/ 	.byte	0xff
	.zero		1


	//   ....[51]....
        /*0440*/ 	.word	0x00003660
        /*0444*/ 	.word	0x00000000
        /*0448*/ 	.word	0x00000000
        /*044c*/ 	.short	0x0101
        /*044e*/ 	.byte	0xff
	.zero		1


	//   ....[52]....
        /*0450*/ 	.word	0x000036b0
        /*0454*/ 	.word	0x000000ff
        /*0458*/ 	.word	0x00000000
        /*045c*/ 	.short	0x010a
        /*045e*/ 	.byte	0x18
	.zero		1


	//   ....[53]....
        /*0460*/ 	.word	0x000036d0
        /*0464*/ 	.word	0x000000ff
        /*0468*/ 	.word	0x00000000
        /*046c*/ 	.short	0x010a
        /*046e*/ 	.byte	0x18
	.zero		1


	//   ....[54]....
        /*0470*/ 	.word	0x000037f0
        /*0474*/ 	.word	0x000000ff
        /*0478*/ 	.word	0x00000000
        /*047c*/ 	.short	0x010a
        /*047e*/ 	.byte	0x0c
	.zero		1


	//   ....[55]....
        /*0480*/ 	.word	0x00003840
        /*0484*/ 	.word	0x000000ff
        /*0488*/ 	.word	0x000000a8
        /*048c*/ 	.short	0x010a
        /*048e*/ 	.byte	0x0e
	.zero		1


	//   ....[56]....
        /*0490*/ 	.word	0x00003a90
        /*0494*/ 	.word	0x000000ff
        /*0498*/ 	.word	0x00000000
        /*049c*/ 	.short	0x010a
        /*049e*/ 	.byte	0x0f
	.zero		1


	//   ....[57]....
        /*04a0*/ 	.word	0x00003bb0
        /*04a4*/ 	.word	0x000000ff
        /*04a8*/ 	.word	0x00000000
        /*04ac*/ 	.short	0x010a
        /*04ae*/ 	.byte	0x0c
	.zero		1


	//   ....[58]....
        /*04b0*/ 	.word	0x00003ed0
        /*04b4*/ 	.word	0x000000ff
        /*04b8*/ 	.word	0x000000d0
        /*04bc*/ 	.short	0x010a
        /*04be*/ 	.byte	0x0e
	.zero		1


	//   ....[59]....
        /*04c0*/ 	.word	0x00004350
        /*04c4*/ 	.word	0x00000000
        /*04c8*/ 	.word	0x00000080
        /*04cc*/ 	.short	0x010a
        /*04ce*/ 	.byte	0xff
	.zero		1


	//   ....[60]....
        /*04d0*/ 	.word	0x00004450
        /*04d4*/ 	.word	0x00000000
        /*04d8*/ 	.word	0x00000000
        /*04dc*/ 	.short	0x0101
        /*04de*/ 	.byte	0xff
	.zero		1


	//   ....[61]....
        /*04e0*/ 	.word	0x00004770
        /*04e4*/ 	.word	0x000000ff
        /*04e8*/ 	.word	0x00000078
        /*04ec*/ 	.short	0x010a
        /*04ee*/ 	.byte	0x07
	.zero		1


	//   ....[62]....
        /*04f0*/ 	.word	0x000048f0
        /*04f4*/ 	.word	0x000000ff
        /*04f8*/ 	.word	0x00000050
        /*04fc*/ 	.short	0x010a
        /*04fe*/ 	.byte	0x07
	.zero		1


	//   ....[63]....
        /*0500*/ 	.word	0x00004ac0
        /*0504*/ 	.word	0x000000ff
        /*0508*/ 	.word	0x00000030
        /*050c*/ 	.short	0x010b
        /*050e*/ 	.byte	0x07
	.zero		1


	//   ....[64]....
        /*0510*/ 	.word	0x00004ad0
        /*0514*/ 	.word	0x000000ff
        /*0518*/ 	.word	0x00000000
        /*051c*/ 	.short	0x0101
        /*051e*/ 	.byte	0x0c
	.zero		1


	//   ....[65]....
        /*0520*/ 	.word	0x00004af0
        /*0524*/ 	.word	0x000000ff
        /*0528*/ 	.word	0x00000058
        /*052c*/ 	.short	0x010a
        /*052e*/ 	.byte	0x07
	.zero		1


	//   ....[66]....
        /*0530*/ 	.word	0x00004c60
        /*0534*/ 	.word	0x000000ff
        /*0538*/ 	.word	0x00000038
        /*053c*/ 	.short	0x010b
        /*053e*/ 	.byte	0x07
	.zero		1


	//   ....[67]....
        /*0540*/ 	.word	0x00004c70
        /*0544*/ 	.word	0x000000ff
        /*0548*/ 	.word	0x00000000
        /*054c*/ 	.short	0x0101
        /*054e*/ 	.byte	0x08
	.zero		1


	//   ....[68]....
        /*0550*/ 	.word	0x00004c90
        /*0554*/ 	.word	0x000000ff
        /*0558*/ 	.word	0x00000060
        /*055c*/ 	.short	0x010a
        /*055e*/ 	.byte	0x07
	.zero		1


	//   ....[69]....
        /*0560*/ 	.word	0x00004e10
        /*0564*/ 	.word	0x000000ff
        /*0568*/ 	.word	0x00000040
        /*056c*/ 	.short	0x010b
        /*056e*/ 	.byte	0x07
	.zero		1


	//   ....[70]....
        /*0570*/ 	.word	0x00004e20
        /*0574*/ 	.word	0x000000ff
        /*0578*/ 	.word	0x00000000
        /*057c*/ 	.short	0x0101
        /*057e*/ 	.byte	0x08
	.zero		1


	//   ....[71]....
        /*0580*/ 	.word	0x00004e30
        /*0584*/ 	.word	0x000000ff
        /*0588*/ 	.word	0x00000068
        /*058c*/ 	.short	0x010a
        /*058e*/ 	.byte	0x07
	.zero		1


	//   ....[72]....
        /*0590*/ 	.word	0x00005020
        /*0594*/ 	.word	0x000000ff
        /*0598*/ 	.word	0x00000048
        /*059c*/ 	.short	0x010b
        /*059e*/ 	.byte	0x07
	.zero		1


	//   ....[73]....
        /*05a0*/ 	.word	0x000050c0
        /*05a4*/ 	.word	0x000000ff
        /*05a8*/ 	.word	0x00000000
        /*05ac*/ 	.short	0x0101
        /*05ae*/ 	.byte	0x0d
	.zero		1


	//   ....[74]....
        /*05b0*/ 	.word	0x000051a0
        /*05b4*/ 	.word	0x000000ff
        /*05b8*/ 	.word	0x00000050
        /*05bc*/ 	.short	0x010a
        /*05be*/ 	.byte	0x07
	.zero		1


	//   ....[75]....
        /*05c0*/ 	.word	0x000051c0
        /*05c4*/ 	.word	0x000000ff
        /*05c8*/ 	.word	0x00000058
        /*05cc*/ 	.short	0x010a
        /*05ce*/ 	.byte	0x07
	.zero		1


	//   ....[76]....
        /*05d0*/ 	.word	0x000051e0
        /*05d4*/ 	.word	0x000000ff
        /*05d8*/ 	.word	0x00000060
        /*05dc*/ 	.short	0x010a
        /*05de*/ 	.byte	0x07
	.zero		1


	//   ....[77]....
        /*05e0*/ 	.word	0x00005220
        /*05e4*/ 	.word	0x00000000
        /*05e8*/ 	.word	0x00000068
        /*05ec*/ 	.short	0x010a
        /*05ee*/ 	.byte	0xff
	.zero		1


	//   ....[78]....
        /*05f0*/ 	.word	0x00005570
        /*05f4*/ 	.word	0x00000000
        /*05f8*/ 	.word	0x00000080
        /*05fc*/ 	.short	0x010a
        /*05fe*/ 	.byte	0xff
	.zero		1


	//   ....[79]....
        /*0600*/ 	.word	0x00005680
        /*0604*/ 	.word	0x00000000
        /*0608*/ 	.word	0x00000000
        /*060c*/ 	.short	0x0101
        /*060e*/ 	.byte	0xff
	.zero		1


	//   ....[80]....
        /*0610*/ 	.word	0x00006110
        /*0614*/ 	.word	0x000000ff
        /*0618*/ 	.word	0x00000030
        /*061c*/ 	.short	0x010a
        /*061e*/ 	.byte	0x24
	.zero		1


	//   ....[81]....
        /*0620*/ 	.word	0x00006210
        /*0624*/ 	.word	0x000000ff
        /*0628*/ 	.word	0x000000a0
        /*062c*/ 	.short	0x010a
        /*062e*/ 	.byte	0x24
	.zero		1


	//   ....[82]....
        /*0630*/ 	.word	0x000063c0
        /*0634*/ 	.word	0x000000ff
        /*0638*/ 	.word	0x00000030
        /*063c*/ 	.short	0x010a
        /*063e*/ 	.byte	0x24
	.zero		1


	//   ....[83]....
        /*0640*/ 	.word	0x00006500
        /*0644*/ 	.word	0x000000ff
        /*0648*/ 	.word	0x000000a0
        /*064c*/ 	.short	0x010a
        /*064e*/ 	.byte	0x24
	.zero		1


	//   ....[84]....
        /*0650*/ 	.word	0x00006700
        /*0654*/ 	.word	0x000000ff
        /*0658*/ 	.word	0x00000000
        /*065c*/ 	.short	0x0101
        /*065e*/ 	.byte	0x05
	.zero		1


	//   ....[85]....
        /*0660*/ 	.word	0x00007770
        /*0664*/ 	.word	0x00000000
        /*0668*/ 	.word	0x00000000
        /*066c*/ 	.short	0x0101
        /*066e*/ 	.byte	0xff
	.zero		1


	//   ....[86]....
        /*0670*/ 	.word	0x00007780
        /*0674*/ 	.word	0x00000003
        /*0678*/ 	.word	0x00000030
        /*067c*/ 	.short	0x010a
        /*067e*/ 	.byte	0xff
	.zero		1


	//   ....[87]....
        /*0680*/ 	.word	0x00007890
        /*0684*/ 	.word	0x00000003
        /*0688*/ 	.word	0x00000030
        /*068c*/ 	.short	0x010a
        /*068e*/ 	.byte	0xff
	.zero		1


	//   ....[88]....
        /*0690*/ 	.word	0x00008c00
        /*0694*/ 	.word	0x00000069
        /*0698*/ 	.word	0x00000000
        /*069c*/ 	.short	0x0101
        /*069e*/ 	.byte	0xff
	.zero		1


	//   ....[89]....
        /*06a0*/ 	.word	0x00008c20
        /*06a4*/ 	.word	0x00000003
        /*06a8*/ 	.word	0x00000030
        /*06ac*/ 	.short	0x010a
        /*06ae*/ 	.byte	0xff
	.zero		1


	//   ....[90]....
        /*06b0*/ 	.word	0x00008cf0
        /*06b4*/ 	.word	0x00000003
        /*06b8*/ 	.word	0x00000030
        /*06bc*/ 	.short	0x010a
        /*06be*/ 	.byte	0xff
	.zero		1


	//   ....[91]....
        /*06c0*/ 	.word	0x0000a050
        /*06c4*/ 	.word	0x00000054
        /*06c8*/ 	.word	0x00000000
        /*06cc*/ 	.short	0x0101
        /*06ce*/ 	.byte	0xff
	.zero		1


	//   ....[92]....
        /*06d0*/ 	.word	0x0000a070
        /*06d4*/ 	.word	0x00000000
        /*06d8*/ 	.word	0x00000030
        /*06dc*/ 	.short	0x010a
        /*06de*/ 	.byte	0xff
	.zero		1


	//   ....[93]....
        /*06e0*/ 	.word	0x0000a140
        /*06e4*/ 	.word	0x00000000
        /*06e8*/ 	.word	0x00000030
        /*06ec*/ 	.short	0x010a
        /*06ee*/ 	.byte	0xff
	.zero		1


	//   ....[94]....
        /*06f0*/ 	.word	0x0000b490
        /*06f4*/ 	.word	0x00000000
        /*06f8*/ 	.word	0x00000000
        /*06fc*/ 	.short	0x0101
        /*06fe*/ 	.byte	0xff
	.zero		1


	//   ....[95]....
        /*0700*/ 	.word	0x0000b570
        /*0704*/ 	.word	0x000000ff
        /*0708*/ 	.word	0x000000d0
        /*070c*/ 	.short	0x0101
        /*070e*/ 	.byte	0x24
	.zero		1


	//   ....[96]....
        /*0710*/ 	.word	0x0000b700
        /*0714*/ 	.word	0x000000ff
        /*0718*/ 	.word	0x00000000
        /*071c*/ 	.short	0x0101
        /*071e*/ 	.byte	0x04
	.zero		1


	//   ....[97]....
        /*0720*/ 	.word	0x0000b720
        /*0724*/ 	.word	0x00000003
        /*0728*/ 	.word	0x000000c0
        /*072c*/ 	.short	0x010a
        /*072e*/ 	.byte	0xff
	.zero		1


	//   ....[98]....
        /*0730*/ 	.word	0x0000b780
        /*0734*/ 	.word	0x00000002
        /*0738*/ 	.word	0x00000018
        /*073c*/ 	.short	0x010a
        /*073e*/ 	.byte	0xff
	.zero		1


	//   ....[99]....
        /*0740*/ 	.word	0x0000b7e0
        /*0744*/ 	.word	0x00000002
        /*0748*/ 	.word	0x00000018
        /*074c*/ 	.short	0x010a
        /*074e*/ 	.byte	0xff
	.zero		1


	//   ....[100]....
        /*0750*/ 	.word	0x0000b830
        /*0754*/ 	.word	0x00000002
        /*0758*/ 	.word	0x00000080
        /*075c*/ 	.short	0x010a
        /*075e*/ 	.byte	0xff
	.zero		1


	//   ....[101]....
        /*0760*/ 	.word	0x0000b890
        /*0764*/ 	.word	0x00000000
        /*0768*/ 	.word	0x00000000
        /*076c*/ 	.short	0x010a
        /*076e*/ 	.byte	0xff
	.zero		1


	//   ....[102]....
        /*0770*/ 	.word	0x0000b8f0
        /*0774*/ 	.word	0x00000000
        /*0778*/ 	.word	0x00000000
        /*077c*/ 	.short	0x010a
        /*077e*/ 	.byte	0xff
	.zero		1


	//   ....[103]....
        /*0780*/ 	.word	0x0000b940
        /*0784*/ 	.word	0x00000000
        /*0788*/ 	.word	0x000000b0
        /*078c*/ 	.short	0x010a
        /*078e*/ 	.byte	0xff
	.zero		1


	//   ....[104]....
        /*0790*/ 	.word	0x0000b9a0
        /*0794*/ 	.word	0x00000000
        /*0798*/ 	.word	0x00000090
        /*079c*/ 	.short	0x010a
        /*079e*/ 	.byte	0xff
	.zero		1


	//   ....[105]....
        /*07a0*/ 	.word	0x0000b9f0
        /*07a4*/ 	.word	0x00000000
        /*07a8*/ 	.word	0x00000080
        /*07ac*/ 	.short	0x010a
        /*07ae*/ 	.byte	0xff
	.zero		1


	//   ....[106]....
        /*07b0*/ 	.word	0x0000ba50
        /*07b4*/ 	.word	0x00000000
        /*07b8*/ 	.word	0x00000090
        /*07bc*/ 	.short	0x010a
        /*07be*/ 	.byte	0xff
	.zero		1


	//   ....[107]....
        /*07c0*/ 	.word	0x0000baa0
        /*07c4*/ 	.word	0x00000000
        /*07c8*/ 	.word	0x00000080
        /*07cc*/ 	.short	0x010a
        /*07ce*/ 	.byte	0xff
	.zero		1


	//   ....[108]....
        /*07d0*/ 	.word	0x0000bb00
        /*07d4*/ 	.word	0x00000000
        /*07d8*/ 	.word	0x00000000
        /*07dc*/ 	.short	0x010a
        /*07de*/ 	.byte	0xff
	.zero		1


	//   ....[109]....
        /*07e0*/ 	.word	0x0000bb60
        /*07e4*/ 	.word	0x00000000
        /*07e8*/ 	.word	0x000000a8
        /*07ec*/ 	.short	0x010a
        /*07ee*/ 	.byte	0xff
	.zero		1


	//   ....[110]....
        /*07f0*/ 	.word	0x0000bbc0
        /*07f4*/ 	.word	0x00000000
        /*07f8*/ 	.word	0x00000000
        /*07fc*/ 	.short	0x010a
        /*07fe*/ 	.byte	0xff
	.zero		1


	//   ....[111]....
        /*0800*/ 	.word	0x0000bc20
        /*0804*/ 	.word	0x00000000
        /*0808*/ 	.word	0x000000d0
        /*080c*/ 	.short	0x010a
        /*080e*/ 	.byte	0xff
	.zero		1


	//   ....[112]....
        /*0810*/ 	.word	0x0000bc70
        /*0814*/ 	.word	0x00000000
        /*0818*/ 	.word	0x00000080
        /*081c*/ 	.short	0x010a
        /*081e*/ 	.byte	0xff
	.zero		1


	//   ....[113]....
        /*0820*/ 	.word	0x0000bcd0
        /*0824*/ 	.word	0x00000000
        /*0828*/ 	.word	0x00000078
        /*082c*/ 	.short	0x010a
        /*082e*/ 	.byte	0xff
	.zero		1


	//   ....[114]....
        /*0830*/ 	.word	0x0000bd30
        /*0834*/ 	.word	0x00000003
        /*0838*/ 	.word	0x00000050
        /*083c*/ 	.short	0x010a
        /*083e*/ 	.byte	0xff
	.zero		1


	//   ....[115]....
        /*0840*/ 	.word	0x0000bd90
        /*0844*/ 	.word	0x00000003
        /*0848*/ 	.word	0x00000058
        /*084c*/ 	.short	0x010a
        /*084e*/ 	.byte	0xff
	.zero		1


	//   ....[116]....
        /*0850*/ 	.word	0x0000bdf0
        /*0854*/ 	.word	0x00000003
        /*0858*/ 	.word	0x00000060
        /*085c*/ 	.short	0x010a
        /*085e*/ 	.byte	0xff
	.zero		1


	//   ....[117]....
        /*0860*/ 	.word	0x0000be50
        /*0864*/ 	.word	0x00000003
        /*0868*/ 	.word	0x00000068
        /*086c*/ 	.short	0x010a
        /*086e*/ 	.byte	0xff
	.zero		1


	//   ....[118]....
        /*0870*/ 	.word	0x0000beb0
        /*0874*/ 	.word	0x00000000
        /*0878*/ 	.word	0x00000050
        /*087c*/ 	.short	0x010a
        /*087e*/ 	.byte	0xff
	.zero		1


	//   ....[119]....
        /*0880*/ 	.word	0x0000bf10
        /*0884*/ 	.word	0x00000000
        /*0888*/ 	.word	0x00000058
        /*088c*/ 	.short	0x010a
        /*088e*/ 	.byte	0xff
	.zero		1


	//   ....[120]....
        /*0890*/ 	.word	0x0000bf70
        /*0894*/ 	.word	0x00000000
        /*0898*/ 	.word	0x00000060
        /*089c*/ 	.short	0x010a
        /*089e*/ 	.byte	0xff
	.zero		1


	//   ....[121]....
        /*08a0*/ 	.word	0x0000bfc0
        /*08a4*/ 	.word	0x00000000
        /*08a8*/ 	.word	0x00000080
        /*08ac*/ 	.short	0x010a
        /*08ae*/ 	.byte	0xff
	.zero		1


	//   ....[122]....
        /*08b0*/ 	.word	0x0000c020
        /*08b4*/ 	.word	0x00000000
        /*08b8*/ 	.word	0x00000030
        /*08bc*/ 	.short	0x010a
        /*08be*/ 	.byte	0xff
	.zero		1


	//   ....[123]....
        /*08c0*/ 	.word	0x0000c080
        /*08c4*/ 	.word	0x00000000
        /*08c8*/ 	.word	0x000000a0
        /*08cc*/ 	.short	0x010a
        /*08ce*/ 	.byte	0xff
	.zero		1


	//   ....[124]....
        /*08d0*/ 	.word	0x0000c0d0
        /*08d4*/ 	.word	0x00000003
        /*08d8*/ 	.word	0x00000030
        /*08dc*/ 	.short	0x010a
        /*08de*/ 	.byte	0xff
	.zero		1


	//   ....[125]....
        /*08e0*/ 	.word	0x0000c120
        /*08e4*/ 	.word	0x00000003
        /*08e8*/ 	.word	0x00000030
        /*08ec*/ 	.short	0x010a
        /*08ee*/ 	.byte	0xff
	.zero		1


	//   ....[126]....
        /*08f0*/ 	.word	0x0000c170
        /*08f4*/ 	.word	0x00000000
        /*08f8*/ 	.word	0x00000030
        /*08fc*/ 	.short	0x010a
        /*08fe*/ 	.byte	0xff
	.zero		1


	//----- nvinfo : EIATTR_NUM_MBARRIERS
	.align		4
.L_47:
        /*0900*/ 	.byte	0x03, 0x38
        /*0902*/ 	.short	0x001b


	//----- nvinfo : EIATTR_EXIT_INSTR_OFFSETS
	.align		4
        /*0904*/ 	.byte	0x04, 0x1c
        /*0906*/ 	.short	(.L_49 - .L_48)


	//   ....[0]....
.L_48:
        /*0908*/ 	.word	0x00002810


	//   ....[1]....
        /*090c*/ 	.word	0x00002d00


	//   ....[2]....
        /*0910*/ 	.word	0x00002d60


	//   ....[3]....
        /*0914*/ 	.word	0x00004130


	//   ....[4]....
        /*0918*/ 	.word	0x00005250


	//   ....[5]....
        /*091c*/ 	.word	0x00005290


	//   ....[6]....
        /*0920*/ 	.word	0x0000b5f0


	//   ....[7]....
        /*0924*/ 	.word	0x0000b670


	//   ....[8]....
        /*0928*/ 	.word	0x0000b6a0


	//   ....[9]....
        /*092c*/ 	.word	0x0000b710


	//----- nvinfo : EIATTR_MAX_THREADS
	.align		4
.L_49:
        /*0930*/ 	.byte	0x04, 0x05
        /*0932*/ 	.short	(.L_51 - .L_50)
.L_50:
        /*0934*/ 	.word	0x00000100
        /*0938*/ 	.word	0x00000001
        /*093c*/ 	.word	0x00000001


	//----- nvinfo : EIATTR_CRS_STACK_SIZE
	.align		4
.L_51:
        /*0940*/ 	.byte	0x04, 0x1e
        /*0942*/ 	.short	(.L_53 - .L_52)
.L_52:
        /*0944*/ 	.word	0x00000000


	//----- nvinfo : EIATTR_CBANK_PARAM_SIZE
	.align		4
.L_53:
        /*0948*/ 	.byte	0x03, 0x19
        /*094a*/ 	.short	0x0c00


	//----- nvinfo : EIATTR_PARAM_CBANK
	.align		4
        /*094c*/ 	.byte	0x04, 0x0a
        /*094e*/ 	.short	(.L_55 - .L_54)
	.align		4
.L_54:
        /*0950*/ 	.word	index@(.nv.constant0._ZN7cutlass13device_kernelINS_4gemm6kernel13GemmUniversalIN4cute5tupleIJiiiiEEENS1_10collective13CollectiveMmaINS1_46MainloopSm100TmaUmmaWarpSpecializedBlockScaledILi3ELi2ELi1ENS5_IJNS4_1CILi1EEESB_SB_EEEEENS5_IJNSA_ILi128EEENSA_ILi256EEESE_EEENS5_IJNS_12float_e5m2_tENS_13float_ue8m0_tEEEENS5_IJNS5_IJlSB_lEEENS4_6LayoutINS5_IJNS5_IJNS5_IJNSA_ILi32EEENSA_ILi4EEEEEEiEEESP_NS5_IJSB_iEEEEEENS5_IJNS5_IJNS5_IJNSA_ILi16EEESN_EEEiEEENS5_IJNS5_IJNSA_ILi0EEESB_EEENSA_ILi512EEEEEENS5_IJSV_iEEEEEEEEEEESJ_S12_NS4_8TiledMMAINS4_8MMA_AtomIJNS4_21SM100_MMA_MXF8F6F4_SSISH_SH_fSI_Li128ELi256ELNS4_4UMMA5MajorE0ELS17_0ELNS16_7ScaleInE0ELS18_0EEEEEENSL_ISC_NS5_IJSV_SV_SV_EEEEENS5_IJNS4_10UnderscoreES1D_S1D_EEEEENS5_IJNS4_13SM90_TMA_LOADES1G_EEENS5_IJNS4_14ComposedLayoutINS4_7SwizzleILi3ELi4ELi3EEENS4_18smem_ptr_flag_bitsILi8EEENSL_INS5_IJNSA_ILi8EEESE_EEENS5_IJSE_SB_EEEEEEENSL_INS5_IJNS5_IJNS5_IJSO_SB_EEENS5_IJSM_SB_EEEEEESB_NS5_IJSN_SB_EEEEEENS5_IJNS5_IJNS5_IJST_SX_EEESW_EEESV_NS5_IJSB_SX_EEEEEEEEEEEvNS4_8identityES1H_NS5_IJS1R_NSL_INS5_IJNS5_IJNS5_IJSO_NSA_ILi2EEEEEES1T_EEESB_S1V_EEENS5_IJS1Y_SV_NS5_IJSB_NSA_ILi1024EEEEEEEEEEEEEEvS23_EENS_8epilogue10collective18CollectiveEpilogueINS2E_23Sm100TmaWarpSpecializedILi4ELi2ELi64ELb1ELb0EEEJSG_NS5_IJNSL_ISE_SB_EENSL_INSA_ILi64EEESB_EEEEENS_10bfloat16_tESK_S2N_SK_NS2E_6fusion15FusionCallbacksIS2I_NS2O_17LinearCombinationIS2N_fS2N_fLNS_15FloatRoundStyleE2EEESG_S2M_JEEENS4_5SM1004TMEM4LOAD26SM100_TMEM_LOAD_32dp32b64xES1G_NS1I_IS1K_NS1L_ILi16EEENSL_INS5_IJS1N_S2K_EEENS5_IJS2K_SB_EEEEEEENS4_39AutoVectorizingCopyWithAssumedAlignmentILi128EEENS4_14SM90_TMA_STOREES32_S34_S34_EEEvvEEEEvNT_6ParamsE)
        /*0954*/ 	.short	0x0380
        /*0956*/ 	.short	0x0c00


	//----- nvinfo : EIATTR_SW_WAR
	.align		4
.L_55:
        /*0958*/ 	.byte	0x04, 0x36
        /*095a*/ 	.short	(.L_57 - .L_56)
.L_56:
        /*095c*/ 	.word	0x00000008
.L_57:


//--------------------- .nv.callgraph             --------------------------
	.section	.nv.callgraph,"",@"SHT_CUDA_CALLGRAPH"
	.align	4
	.sectionentsize	8
	.align		4
        /*0000*/ 	.word	0x00000000
	.align		4
        /*0004*/ 	.word	0xffffffff
	.align		4
        /*0008*/ 	.word	index@(_ZN7cutlass13device_kernelINS_4gemm6kernel13GemmUniversalIN4cute5tupleIJiiiiEEENS1_10collective13CollectiveMmaINS1_46MainloopSm100TmaUmmaWarpSpecializedBlockScaledILi3ELi2ELi1ENS5_IJNS4_1CILi1EEESB_SB_EEEEENS5_IJNSA_ILi128EEENSA_ILi256EEESE_EEENS5_IJNS_12float_e5m2_tENS_13float_ue8m0_tEEEENS5_IJNS5_IJlSB_lEEENS4_6LayoutINS5_IJNS5_IJNS5_IJNSA_ILi32EEENSA_ILi4EEEEEEiEEESP_NS5_IJSB_iEEEEEENS5_IJNS5_IJNS5_IJNSA_ILi16EEESN_EEEiEEENS5_IJNS5_IJNSA_ILi0EEESB_EEENSA_ILi512EEEEEENS5_IJSV_iEEEEEEEEEEESJ_S12_NS4_8TiledMMAINS4_8MMA_AtomIJNS4_21SM100_MMA_MXF8F6F4_SSISH_SH_fSI_Li128ELi256ELNS4_4UMMA5MajorE0ELS17_0ELNS16_7ScaleInE0ELS18_0EEEEEENSL_ISC_NS5_IJSV_SV_SV_EEEEENS5_IJNS4_10UnderscoreES1D_S1D_EEEEENS5_IJNS4_13SM90_TMA_LOADES1G_EEENS5_IJNS4_14ComposedLayoutINS4_7SwizzleILi3ELi4ELi3EEENS4_18smem_ptr_flag_bitsILi8EEENSL_INS5_IJNSA_ILi8EEESE_EEENS5_IJSE_SB_EEEEEEENSL_INS5_IJNS5_IJNS5_IJSO_SB_EEENS5_IJSM_SB_EEEEEESB_NS5_IJSN_SB_EEEEEENS5_IJNS5_IJNS5_IJST_SX_EEESW_EEESV_NS5_IJSB_SX_EEEEEEEEEEEvNS4_8identityES1H_NS5_IJS1R_NSL_INS5_IJNS5_IJNS5_IJSO_NSA_ILi2EEEEEES1T_EEESB_S1V_EEENS5_IJS1Y_SV_NS5_IJSB_NSA_ILi1024EEEEEEEEEEEEEEvS23_EENS_8epilogue10collective18CollectiveEpilogueINS2E_23Sm100TmaWarpSpecializedILi4ELi2ELi64ELb1ELb0EEEJSG_NS5_IJNSL_ISE_SB_EENSL_INSA_ILi64EEESB_EEEEENS_10bfloat16_tESK_S2N_SK_NS2E_6fusion15FusionCallbacksIS2I_NS2O_17LinearCombinationIS2N_fS2N_fLNS_15FloatRoundStyleE2EEESG_S2M_JEEENS4_5SM1004TMEM4LOAD26SM100_TMEM_LOAD_32dp32b64xES1G_NS1I_IS1K_NS1L_ILi16EEENSL_INS5_IJS1N_S2K_EEENS5_IJS2K_SB_EEEEEEENS4_39AutoVectorizingCopyWithAssumedAlignmentILi128EEENS4_14SM90_TMA_STOREES32_S34_S34_EEEvvEEEEvNT_6ParamsE)
	.align		4
        /*000c*/ 	.word	index@(__assertfail)
	.align		4
        /*0010*/ 	.word	0x00000000
	.align		4
        /*0014*/ 	.word	0xfffffffe
	.align		4
        /*0018*/ 	.word	0x00000000
	.align		4
        /*001c*/ 	.word	0xfffffffd
	.align		4
        /*0020*/ 	.word	0x00000000
	.align		4
        /*0024*/ 	.word	0xfffffffc


//--------------------- .nv.constant4             --------------------------
	.section	.nv.constant4,"a",@progbits
	.align	8
	.align		8
.nv.constant4:
        /*0000*/ 	.dword	__assertfail
	.align		8
        /*0008*/ 	.dword	__unnamed_1
	.align		8
        /*0010*/ 	.dword	__unnamed_2
	.align		8
        /*0018*/ 	.dword	_ZN40_INTERNAL_ffc485cc_4_k_cu_f6537e67_327904cuda3std3__45__cpo5beginE
	.align		8
        /*0020*/ 	.dword	_ZN40_INTERNAL_ffc485cc_4_k_cu_f6537e67_327904cuda3std3__45__cpo3endE
	.align		8
        /*0028*/ 	.dword	_ZN40_INTERNAL_ffc485cc_4_k_cu_f6537e67_327904cuda3std3__45__cpo6cbeginE
	.align		8
        /*0030*/ 	.dword	_ZN40_INTERNAL_ffc485cc_4_k_cu_f6537e67_327904cuda3std3__45__cpo4cendE
	.align		8
        /*0038*/ 	.dword	_ZN40_INTERNAL_ffc485cc_4_k_cu_f6537e67_327904cuda3std3__442_GLOBAL__N__ffc485cc_4_k_cu_f6537e67_327906ignoreE
	.align		8
        /*0040*/ 	.dword	_ZN40_INTERNAL_ffc485cc_4_k_cu_f6537e67_327904cuda3std3__419piecewise_constructE
	.align		8
        /*0048*/ 	.dword	_ZN40_INTERNAL_ffc485cc_4_k_cu_f6537e67_327904cuda3std3__48in_placeE
	.align		8
        /*0050*/ 	.dword	_ZN40_INTERNAL_ffc485cc_4_k_cu_f6537e67_327904cuda3std6ranges3__45__cpo4swapE
	.align		8
        /*0058*/ 	.dword	_ZN40_INTERNAL_ffc485cc_4_k_cu_f6537e67_327904cuda3std6ranges3__45__cpo9iter_moveE
	.align		8
        /*0060*/ 	.dword	_ZN40_INTERNAL_ffc485cc_4_k_cu_f6537e67_327904cute7productE
	.align		8
        /*0068*/ 	.dword	_ZN40_INTERNAL_ffc485cc_4_k_cu_f6537e67_327904cute1_E
	.align		8
        /*0070*/ 	.dword	$str$25
	.align		8
        /*0078*/ 	.dword	$str$26
	.align		8
        /*0080*/ 	.dword	$str$27
	.align		8
        /*0088*/ 	.dword	$str$28


//--------------------- .text._ZN7cutlass13device_kernelINS_4gemm6kernel13GemmUniversalIN4cute5tupleIJiiiiEEENS1_10collective13CollectiveMmaINS1_46MainloopSm100TmaUmmaWarpSpecializedBlockScaledILi3ELi2ELi1ENS5_IJNS4_1CILi1EEESB_SB_EEEEENS5_IJNSA_ILi128EEENSA_ILi256EEESE_EEENS5_IJNS_12float_e5m2_tENS_13float_ue8m0_tEEEENS5_IJNS5_IJlSB_lEEENS4_6LayoutINS5_IJNS5_IJNS5_IJNSA_ILi32EEENSA_ILi4EEEEEEiEEESP_NS5_IJSB_iEEEEEENS5_IJNS5_IJNS5_IJNSA_ILi16EEESN_EEEiEEENS5_IJNS5_IJNSA_ILi0EEESB_EEENSA_ILi512EEEEEENS5_IJSV_iEEEEEEEEEEESJ_S12_NS4_8TiledMMAINS4_8MMA_AtomIJNS4_21SM100_MMA_MXF8F6F4_SSISH_SH_fSI_Li128ELi256ELNS4_4UMMA5MajorE0ELS17_0ELNS16_7ScaleInE0ELS18_0EEEEEENSL_ISC_NS5_IJSV_SV_SV_EEEEENS5_IJNS4_10UnderscoreES1D_S1D_EEEEENS5_IJNS4_13SM90_TMA_LOADES1G_EEENS5_IJNS4_14ComposedLayoutINS4_7SwizzleILi3ELi4ELi3EEENS4_18smem_ptr_flag_bitsILi8EEENSL_INS5_IJNSA_ILi8EEESE_EEENS5_IJSE_SB_EEEEEEENSL_INS5_IJNS5_IJNS5_IJSO_SB_EEENS5_IJSM_SB_EEEEEESB_NS5_IJSN_SB_EEEEEENS5_IJNS5_IJNS5_IJST_SX_EEESW_EEESV_NS5_IJSB_SX_EEEEEEEEEEEvNS4_8identityES1H_NS5_IJS1R_NSL_INS5_IJNS5_IJNS5_IJSO_NSA_ILi2EEEEEES1T_EEESB_S1V_EEENS5_IJS1Y_SV_NS5_IJSB_NSA_ILi1024EEEEEEEEEEEEEEvS23_EENS_8epilogue10collective18CollectiveEpilogueINS2E_23Sm100TmaWarpSpecializedILi4ELi2ELi64ELb1ELb0EEEJSG_NS5_IJNSL_ISE_SB_EENSL_INSA_ILi64EEESB_EEEEENS_10bfloat16_tESK_S2N_SK_NS2E_6fusion15FusionCallbacksIS2I_NS2O_17LinearCombinationIS2N_fS2N_fLNS_15FloatRoundStyleE2EEESG_S2M_JEEENS4_5SM1004TMEM4LOAD26SM100_TMEM_LOAD_32dp32b64xES1G_NS1I_IS1K_NS1L_ILi16EEENSL_INS5_IJS1N_S2K_EEENS5_IJS2K_SB_EEEEEEENS4_39AutoVectorizingCopyWithAssumedAlignmentILi128EEENS4_14SM90_TMA_STOREES32_S34_S34_EEEvvEEEEvNT_6ParamsE --------------------------
	.section	.text._ZN7cutlass13device_kernelINS_4gemm6kernel13GemmUniversalIN4cute5tupleIJiiiiEEENS1_10collective13CollectiveMmaINS1_46MainloopSm100TmaUmmaWarpSpecializedBlockScaledILi3ELi2ELi1ENS5_IJNS4_1CILi1EEESB_SB_EEEEENS5_IJNSA_ILi128EEENSA_ILi256EEESE_EEENS5_IJNS_12float_e5m2_tENS_13float_ue8m0_tEEEENS5_IJNS5_IJlSB_lEEENS4_6LayoutINS5_IJNS5_IJNS5_IJNSA_ILi32EEENSA_ILi4EEEEEEiEEESP_NS5_IJSB_iEEEEEENS5_IJNS5_IJNS5_IJNSA_ILi16EEESN_EEEiEEENS5_IJNS5_IJNSA_ILi0EEESB_EEENSA_ILi512EEEEEENS5_IJSV_iEEEEEEEEEEESJ_S12_NS4_8TiledMMAINS4_8MMA_AtomIJNS4_21SM100_MMA_MXF8F6F4_SSISH_SH_fSI_Li128ELi256ELNS4_4UMMA5MajorE0ELS17_0ELNS16_7ScaleInE0ELS18_0EEEEEENSL_ISC_NS5_IJSV_SV_SV_EEEEENS5_IJNS4_10UnderscoreES1D_S1D_EEEEENS5_IJNS4_13SM90_TMA_LOADES1G_EEENS5_IJNS4_14ComposedLayoutINS4_7SwizzleILi3ELi4ELi3EEENS4_18smem_ptr_flag_bitsILi8EEENSL_INS5_IJNSA_ILi8EEESE_EEENS5_IJSE_SB_EEEEEEENSL_INS5_IJNS5_IJNS5_IJSO_SB_EEENS5_IJSM_SB_EEEEEESB_NS5_IJSN_SB_EEEEEENS5_IJNS5_IJNS5_IJST_SX_EEESW_EEESV_NS5_IJSB_SX_EEEEEEEEEEEvNS4_8identityES1H_NS5_IJS1R_NSL_INS5_IJNS5_IJNS5_IJSO_NSA_ILi2EEEEEES1T_EEESB_S1V_EEENS5_IJS1Y_SV_NS5_IJSB_NSA_ILi1024EEEEEEEEEEEEEEvS23_EENS_8epilogue10collective18CollectiveEpilogueINS2E_23Sm100TmaWarpSpecializedILi4ELi2ELi64ELb1ELb0EEEJSG_NS5_IJNSL_ISE_SB_EENSL_INSA_ILi64EEESB_EEEEENS_10bfloat16_tESK_S2N_SK_NS2E_6fusion15FusionCallbacksIS2I_NS2O_17LinearCombinationIS2N_fS2N_fLNS_15FloatRoundStyleE2EEESG_S2M_JEEENS4_5SM1004TMEM4LOAD26SM100_TMEM_LOAD_32dp32b64xES1G_NS1I_IS1K_NS1L_ILi16EEENSL_INS5_IJS1N_S2K_EEENS5_IJS2K_SB_EEEEEEENS4_39AutoVectorizingCopyWithAssumedAlignmentILi128EEENS4_14SM90_TMA_STOREES32_S34_S34_EEEvvEEEEvNT_6ParamsE,"ax",@progbits
	.align	128
.text._ZN7cutlass13device_kernelINS_4gemm6kernel13GemmUniversalIN4cute5tupleIJiiiiEEENS1_10collective13CollectiveMmaINS1_46MainloopSm100TmaUmmaWarpSpecializedBlockScaledILi3ELi2ELi1ENS5_IJNS4_1CILi1EEESB_SB_EEEEENS5_IJNSA_ILi128EEENSA_ILi256EEESE_EEENS5_IJNS_12float_e5m2_tENS_13float_ue8m0_tEEEENS5_IJNS5_IJlSB_lEEENS4_6LayoutINS5_IJNS5_IJNS5_IJNSA_ILi32EEENSA_ILi4EEEEEEiEEESP_NS5_IJSB_iEEEEEENS5_IJNS5_IJNS5_IJNSA_ILi16EEESN_EEEiEEENS5_IJNS5_IJNSA_ILi0EEESB_EEENSA_ILi512EEEEEENS5_IJSV_iEEEEEEEEEEESJ_S12_NS4_8TiledMMAINS4_8MMA_AtomIJNS4_21SM100_MMA_MXF8F6F4_SSISH_SH_fSI_Li128ELi256ELNS4_4UMMA5MajorE0ELS17_0ELNS16_7ScaleInE0ELS18_0EEEEEENSL_ISC_NS5_IJSV_SV_SV_EEEEENS5_IJNS4_10UnderscoreES1D_S1D_EEEEENS5_IJNS4_13SM90_TMA_LOADES1G_EEENS5_IJNS4_14ComposedLayoutINS4_7SwizzleILi3ELi4ELi3EEENS4_18smem_ptr_flag_bitsILi8EEENSL_INS5_IJNSA_ILi8EEESE_EEENS5_IJSE_SB_EEEEEEENSL_INS5_IJNS5_IJNS5_IJSO_SB_EEENS5_IJSM_SB_EEEEEESB_NS5_IJSN_SB_EEEEEENS5_IJNS5_IJNS5_IJST_SX_EEESW_EEESV_NS5_IJSB_SX_EEEEEEEEEEEvNS4_8identityES1H_NS5_IJS1R_NSL_INS5_IJNS5_IJNS5_IJSO_NSA_ILi2EEEEEES1T_EEESB_S1V_EEENS5_IJS1Y_SV_NS5_IJSB_NSA_ILi1024EEEEEEEEEEEEEEvS23_EENS_8epilogue10collective18CollectiveEpilogueINS2E_23Sm100TmaWarpSpecializedILi4ELi2ELi64ELb1ELb0EEEJSG_NS5_IJNSL_ISE_SB_EENSL_INSA_ILi64EEESB_EEEEENS_10bfloat16_tESK_S2N_SK_NS2E_6fusion15FusionCallbacksIS2I_NS2O_17LinearCombinationIS2N_fS2N_fLNS_15FloatRoundStyleE2EEESG_S2M_JEEENS4_5SM1004TMEM4LOAD26SM100_TMEM_LOAD_32dp32b64xES1G_NS1I_IS1K_NS1L_ILi16EEENSL_INS5_IJS1N_S2K_EEENS5_IJS2K_SB_EEEEEEENS4_39AutoVectorizingCopyWithAssumedAlignmentILi128EEENS4_14SM90_TMA_STOREES32_S34_S34_EEEvvEEEEvNT_6ParamsE:
        .type           _ZN7cutlass13device_kernelINS_4gemm6kernel13GemmUniversalIN4cute5tupleIJiiiiEEENS1_10collective13CollectiveMmaINS1_46MainloopSm100TmaUmmaWarpSpecializedBlockScaledILi3ELi2ELi1ENS5_IJNS4_1CILi1EEESB_SB_EEEEENS5_IJNSA_ILi128EEENSA_ILi256EEESE_EEENS5_IJNS_12float_e5m2_tENS_13float_ue8m0_tEEEENS5_IJNS5_IJlSB_lEEENS4_6LayoutINS5_IJNS5_IJNS5_IJNSA_ILi32EEENSA_ILi4EEEEEEiEEESP_NS5_IJSB_iEEEEEENS5_IJNS5_IJNS5_IJNSA_ILi16EEESN_EEEiEEENS5_IJNS5_IJNSA_ILi0EEESB_EEENSA_ILi512EEEEEENS5_IJSV_iEEEEEEEEEEESJ_S12_NS4_8TiledMMAINS4_8MMA_AtomIJNS4_21SM100_MMA_MXF8F6F4_SSISH_SH_fSI_Li128ELi256ELNS4_4UMMA5MajorE0ELS17_0ELNS16_7ScaleInE0ELS18_0EEEEEENSL_ISC_NS5_IJSV_SV_SV_EEEEENS5_IJNS4_10UnderscoreES1D_S1D_EEEEENS5_IJNS4_13SM90_TMA_LOADES1G_EEENS5_IJNS4_14ComposedLayoutINS4_7SwizzleILi3ELi4ELi3EEENS4_18smem_ptr_flag_bitsILi8EEENSL_INS5_IJNSA_ILi8EEESE_EEENS5_IJSE_SB_EEEEEEENSL_INS5_IJNS5_IJNS5_IJSO_SB_EEENS5_IJSM_SB_EEEEEESB_NS5_IJSN_SB_EEEEEENS5_IJNS5_IJNS5_IJST_SX_EEESW_EEESV_NS5_IJSB_SX_EEEEEEEEEEEvNS4_8identityES1H_NS5_IJS1R_NSL_INS5_IJNS5_IJNS5_IJSO_NSA_ILi2EEEEEES1T_EEESB_S1V_EEENS5_IJS1Y_SV_NS5_IJSB_NSA_ILi1024EEEEEEEEEEEEEEvS23_EENS_8epilogue10collective18CollectiveEpilogueINS2E_23Sm100TmaWarpSpecializedILi4ELi2ELi64ELb1ELb0EEEJSG_NS5_IJNSL_ISE_SB_EENSL_INSA_ILi64EEESB_EEEEENS_10bfloat16_tESK_S2N_SK_NS2E_6fusion15FusionCallbacksIS2I_NS2O_17LinearCombinationIS2N_fS2N_fLNS_15FloatRoundStyleE2EEESG_S2M_JEEENS4_5SM1004TMEM4LOAD26SM100_TMEM_LOAD_32dp32b64xES1G_NS1I_IS1K_NS1L_ILi16EEENSL_INS5_IJS1N_S2K_EEENS5_IJS2K_SB_EEEEEEENS4_39AutoVectorizingCopyWithAssumedAlignmentILi128EEENS4_14SM90_TMA_STOREES32_S34_S34_EEEvvEEEEvNT_6ParamsE,@function
        .size           _ZN7cutlass13device_kernelINS_4gemm6kernel13GemmUniversalIN4cute5tupleIJiiiiEEENS1_10collective13CollectiveMmaINS1_46MainloopSm100TmaUmmaWarpSpecializedBlockScaledILi3ELi2ELi1ENS5_IJNS4_1CILi1EEESB_SB_EEEEENS5_IJNSA_ILi128EEENSA_ILi256EEESE_EEENS5_IJNS_12float_e5m2_tENS_13float_ue8m0_tEEEENS5_IJNS5_IJlSB_lEEENS4_6LayoutINS5_IJNS5_IJNS5_IJNSA_ILi32EEENSA_ILi4EEEEEEiEEESP_NS5_IJSB_iEEEEEENS5_IJNS5_IJNS5_IJNSA_ILi16EEESN_EEEiEEENS5_IJNS5_IJNSA_ILi0EEESB_EEENSA_ILi512EEEEEENS5_IJSV_iEEEEEEEEEEESJ_S12_NS4_8TiledMMAINS4_8MMA_AtomIJNS4_21SM100_MMA_MXF8F6F4_SSISH_SH_fSI_Li128ELi256ELNS4_4UMMA5MajorE0ELS17_0ELNS16_7ScaleInE0ELS18_0EEEEEENSL_ISC_NS5_IJSV_SV_SV_EEEEENS5_IJNS4_10UnderscoreES1D_S1D_EEEEENS5_IJNS4_13SM90_TMA_LOADES1G_EEENS5_IJNS4_14ComposedLayoutINS4_7SwizzleILi3ELi4ELi3EEENS4_18smem_ptr_flag_bitsILi8EEENSL_INS5_IJNSA_ILi8EEESE_EEENS5_IJSE_SB_EEEEEEENSL_INS5_IJNS5_IJNS5_IJSO_SB_EEENS5_IJSM_SB_EEEEEESB_NS5_IJSN_SB_EEEEEENS5_IJNS5_IJNS5_IJST_SX_EEESW_EEESV_NS5_IJSB_SX_EEEEEEEEEEEvNS4_8identityES1H_NS5_IJS1R_NSL_INS5_IJNS5_IJNS5_IJSO_NSA_ILi2EEEEEES1T_EEESB_S1V_EEENS5_IJS1Y_SV_NS5_IJSB_NSA_ILi1024EEEEEEEEEEEEEEvS23_EENS_8epilogue10collective18CollectiveEpilogueINS2E_23Sm100TmaWarpSpecializedILi4ELi2ELi64ELb1ELb0EEEJSG_NS5_IJNSL_ISE_SB_EENSL_INSA_ILi64EEESB_EEEEENS_10bfloat16_tESK_S2N_SK_NS2E_6fusion15FusionCallbacksIS2I_NS2O_17LinearCombinationIS2N_fS2N_fLNS_15FloatRoundStyleE2EEESG_S2M_JEEENS4_5SM1004TMEM4LOAD26SM100_TMEM_LOAD_32dp32b64xES1G_NS1I_IS1K_NS1L_ILi16EEENSL_INS5_IJS1N_S2K_EEENS5_IJS2K_SB_EEEEEEENS4_39AutoVectorizingCopyWithAssumedAlignmentILi128EEENS4_14SM90_TMA_STOREES32_S34_S34_EEEvvEEEEvNT_6ParamsE,(.L_x_173 - _ZN7cutlass13device_kernelINS_4gemm6kernel13GemmUniversalIN4cute5tupleIJiiiiEEENS1_10collective13CollectiveMmaINS1_46MainloopSm100TmaUmmaWarpSpecializedBlockScaledILi3ELi2ELi1ENS5_IJNS4_1CILi1EEESB_SB_EEEEENS5_IJNSA_ILi128EEENSA_ILi256EEESE_EEENS5_IJNS_12float_e5m2_tENS_13float_ue8m0_tEEEENS5_IJNS5_IJlSB_lEEENS4_6LayoutINS5_IJNS5_IJNS5_IJNSA_ILi32EEENSA_ILi4EEEEEEiEEESP_NS5_IJSB_iEEEEEENS5_IJNS5_IJNS5_IJNSA_ILi16EEESN_EEEiEEENS5_IJNS5_IJNSA_ILi0EEESB_EEENSA_ILi512EEEEEENS5_IJSV_iEEEEEEEEEEESJ_S12_NS4_8TiledMMAINS4_8MMA_AtomIJNS4_21SM100_MMA_MXF8F6F4_SSISH_SH_fSI_Li128ELi256ELNS4_4UMMA5MajorE0ELS17_0ELNS16_7ScaleInE0ELS18_0EEEEEENSL_ISC_NS5_IJSV_SV_SV_EEEEENS5_IJNS4_10UnderscoreES1D_S1D_EEEEENS5_IJNS4_13SM90_TMA_LOADES1G_EEENS5_IJNS4_14ComposedLayoutINS4_7SwizzleILi3ELi4ELi3EEENS4_18smem_ptr_flag_bitsILi8EEENSL_INS5_IJNSA_ILi8EEESE_EEENS5_IJSE_SB_EEEEEEENSL_INS5_IJNS5_IJNS5_IJSO_SB_EEENS5_IJSM_SB_EEEEEESB_NS5_IJSN_SB_EEEEEENS5_IJNS5_IJNS5_IJST_SX_EEESW_EEESV_NS5_IJSB_SX_EEEEEEEEEEEvNS4_8identityES1H_NS5_IJS1R_NSL_INS5_IJNS5_IJNS5_IJSO_NSA_ILi2EEEEEES1T_EEESB_S1V_EEENS5_IJS1Y_SV_NS5_IJSB_NSA_ILi1024EEEEEEEEEEEEEEvS23_EENS_8epilogue10collective18CollectiveEpilogueINS2E_23Sm100TmaWarpSpecializedILi4ELi2ELi64ELb1ELb0EEEJSG_NS5_IJNSL_ISE_SB_EENSL_INSA_ILi64EEESB_EEEEENS_10bfloat16_tESK_S2N_SK_NS2E_6fusion15FusionCallbacksIS2I_NS2O_17LinearCombinationIS2N_fS2N_fLNS_15FloatRoundStyleE2EEESG_S2M_JEEENS4_5SM1004TMEM4LOAD26SM100_TMEM_LOAD_32dp32b64xES1G_NS1I_IS1K_NS1L_ILi16EEENSL_INS5_IJS1N_S2K_EEENS5_IJS2K_SB_EEEEEEENS4_39AutoVectorizingCopyWithAssumedAlignmentILi128EEENS4_14SM90_TMA_STOREES32_S34_S34_EEEvvEEEEvNT_6ParamsE)
        .other          _ZN7cutlass13device_kernelINS_4gemm6kernel13GemmUniversalIN4cute5tupleIJiiiiEEENS1_10collective13CollectiveMmaINS1_46MainloopSm100TmaUmmaWarpSpecializedBlockScaledILi3ELi2ELi1ENS5_IJNS4_1CILi1EEESB_SB_EEEEENS5_IJNSA_ILi128EEENSA_ILi256EEESE_EEENS5_IJNS_12float_e5m2_tENS_13float_ue8m0_tEEEENS5_IJNS5_IJlSB_lEEENS4_6LayoutINS5_IJNS5_IJNS5_IJNSA_ILi32EEENSA_ILi4EEEEEEiEEESP_NS5_IJSB_iEEEEEENS5_IJNS5_IJNS5_IJNSA_ILi16EEESN_EEEiEEENS5_IJNS5_IJNSA_ILi0EEESB_EEENSA_ILi512EEEEEENS5_IJSV_iEEEEEEEEEEESJ_S12_NS4_8TiledMMAINS4_8MMA_AtomIJNS4_21SM100_MMA_MXF8F6F4_SSISH_SH_fSI_Li128ELi256ELNS4_4UMMA5MajorE0ELS17_0ELNS16_7ScaleInE0ELS18_0EEEEEENSL_ISC_NS5_IJSV_SV_SV_EEEEENS5_IJNS4_10UnderscoreES1D_S1D_EEEEENS5_IJNS4_13SM90_TMA_LOADES1G_EEENS5_IJNS4_14ComposedLayoutINS4_7SwizzleILi3ELi4ELi3EEENS4_18smem_ptr_flag_bitsILi8EEENSL_INS5_IJNSA_ILi8EEESE_EEENS5_IJSE_SB_EEEEEEENSL_INS5_IJNS5_IJNS5_IJSO_SB_EEENS5_IJSM_SB_EEEEEESB_NS5_IJSN_SB_EEEEEENS5_IJNS5_IJNS5_IJST_SX_EEESW_EEESV_NS5_IJSB_SX_EEEEEEEEEEEvNS4_8identityES1H_NS5_IJS1R_NSL_INS5_IJNS5_IJNS5_IJSO_NSA_ILi2EEEEEES1T_EEESB_S1V_EEENS5_IJS1Y_SV_NS5_IJSB_NSA_ILi1024EEEEEEEEEEEEEEvS23_EENS_8epilogue10collective18CollectiveEpilogueINS2E_23Sm100TmaWarpSpecializedILi4ELi2ELi64ELb1ELb0EEEJSG_NS5_IJNSL_ISE_SB_EENSL_INSA_ILi64EEESB_EEEEENS_10bfloat16_tESK_S2N_SK_NS2E_6fusion15FusionCallbacksIS2I_NS2O_17LinearCombinationIS2N_fS2N_fLNS_15FloatRoundStyleE2EEESG_S2M_JEEENS4_5SM1004TMEM4LOAD26SM100_TMEM_LOAD_32dp32b64xES1G_NS1I_IS1K_NS1L_ILi16EEENSL_INS5_IJS1N_S2K_EEENS5_IJS2K_SB_EEEEEEENS4_39AutoVectorizingCopyWithAssumedAlignmentILi128EEENS4_14SM90_TMA_STOREES32_S34_S34_EEEvvEEEEvNT_6ParamsE,@"STO_CUDA_ENTRY STV_DEFAULT"
_ZN7cutlass13device_kernelINS_4gemm6kernel13GemmUniversalIN4cute5tupleIJiiiiEEENS1_10collective13CollectiveMmaINS1_46MainloopSm100TmaUmmaWarpSpecializedBlockScaledILi3ELi2ELi1ENS5_IJNS4_1CILi1EEESB_SB_EEEEENS5_IJNSA_ILi128EEENSA_ILi256EEESE_EEENS5_IJNS_12float_e5m2_tENS_13float_ue8m0_tEEEENS5_IJNS5_IJlSB_lEEENS4_6LayoutINS5_IJNS5_IJNS5_IJNSA_ILi32EEENSA_ILi4EEEEEEiEEESP_NS5_IJSB_iEEEEEENS5_IJNS5_IJNS5_IJNSA_ILi16EEESN_EEEiEEENS5_IJNS5_IJNSA_ILi0EEESB_EEENSA_ILi512EEEEEENS5_IJSV_iEEEEEEEEEEESJ_S12_NS4_8TiledMMAINS4_8MMA_AtomIJNS4_21SM100_MMA_MXF8F6F4_SSISH_SH_fSI_Li128ELi256ELNS4_4UMMA5MajorE0ELS17_0ELNS16_7ScaleInE0ELS18_0EEEEEENSL_ISC_NS5_IJSV_SV_SV_EEEEENS5_IJNS4_10UnderscoreES1D_S1D_EEEEENS5_IJNS4_13SM90_TMA_LOADES1G_EEENS5_IJNS4_14ComposedLayoutINS4_7SwizzleILi3ELi4ELi3EEENS4_18smem_ptr_flag_bitsILi8EEENSL_INS5_IJNSA_ILi8EEESE_EEENS5_IJSE_SB_EEEEEEENSL_INS5_IJNS5_IJNS5_IJSO_SB_EEENS5_IJSM_SB_EEEEEESB_NS5_IJSN_SB_EEEEEENS5_IJNS5_IJNS5_IJST_SX_EEESW_EEESV_NS5_IJSB_SX_EEEEEEEEEEEvNS4_8identityES1H_NS5_IJS1R_NSL_INS5_IJNS5_IJNS5_IJSO_NSA_ILi2EEEEEES1T_EEESB_S1V_EEENS5_IJS1Y_SV_NS5_IJSB_NSA_ILi1024EEEEEEEEEEEEEEvS23_EENS_8epilogue10collective18CollectiveEpilogueINS2E_23Sm100TmaWarpSpecializedILi4ELi2ELi64ELb1ELb0EEEJSG_NS5_IJNSL_ISE_SB_EENSL_INSA_ILi64EEESB_EEEEENS_10bfloat16_tESK_S2N_SK_NS2E_6fusion15FusionCallbacksIS2I_NS2O_17LinearCombinationIS2N_fS2N_fLNS_15FloatRoundStyleE2EEESG_S2M_JEEENS4_5SM1004TMEM4LOAD26SM100_TMEM_LOAD_32dp32b64xES1G_NS1I_IS1K_NS1L_ILi16EEENSL_INS5_IJS1N_S2K_EEENS5_IJS2K_SB_EEEEEEENS4_39AutoVectorizingCopyWithAssumedAlignmentILi128EEENS4_14SM90_TMA_STOREES32_S34_S34_EEEvvEEEEvNT_6ParamsE:
[----:B------:R-:W1:Y:S01]  /*0000*/  LDC R1, c[0x0][0x37c] ;  /* 0x0000df00ff017b82 */ /* 0x000e620000000800 */
[----:B------:R-:W2:Y:S01]  /*0010*/  S2R R165, SR_TID.X ;  /* 0x0000000000a57919 */ /* 0x000ea20000002100 */
[----:B------:R-:W3:Y:S01]  /*0020*/  LDCU.64 UR4, c[0x0][0xc90] ;  /* 0x00019200ff0477ac */ /* 0x000ee20008000a00 */
[----:B------:R-:W-:Y:S02]  /*0030*/  PRMT R151, RZ, 0x7610, R151 ;  /* 0x00007610ff977816 */ /* 0x000fe40000000097 */
[----:B------:R-:W-:Y:S01]  /*0040*/  ELECT P5, URZ, PT ;  /* 0x0000000000ff782f */ /* 0x000fe200038a0000 */
[----:B------:R-:W4:Y:S01]  /*0050*/  LDCU.64 UR42, c[0x0][0x358] ;  /* 0x00006b00ff2a77ac */ /* 0x000f220008000a00 */
[----:B---3--:R-:W-:-:S04]  /*0060*/  UISETP.NE.U32.AND UP0, UPT, UR4, URZ, UPT ;  /* 0x000000ff0400728c */ /* 0x008fc8000bf05070 */
[----:B------:R-:W-:Y:S01]  /*0070*/  UISETP.NE.AND.EX UP0, UPT, UR5, URZ, UPT, UP0 ;  /* 0x000000ff0500728c */ /* 0x000fe2000bf05300 */
[----:B--2---:R-:W-:-:S05]  /*0080*/  SHF.R.U32.HI R158, RZ, 0x5, R165 ;  /* 0x00000005ff9e7819 */ /* 0x004fca00000116a5 */
[----:B------:R-:W2:Y:S02]  /*0090*/  SHFL.IDX PT, R0, R158, RZ, 0x1f ;  /* 0x00001fff9e007589 */ /* 0x000ea400000e0000 */
[----:B--2---:R-:W-:Y:S01]  /*00a0*/  R2UR UR8, R0 ;  /* 0x00000000000872ca */ /* 0x004fe200000e0000 */
[----:B-1--4-:R-:W-:-:S14]  /*00b0*/  BRA.U UP0, `(.L_x_0) ;  /* 0x00000001002c7547 */ /* 0x012fdc000b800000 */
[----:B------:R-:W1:Y:S02]  /*00c0*/  LDCU.64 UR6, c[0x0][0xc88] ;  /* 0x00019100ff0677ac */ /* 0x000e640008000a00 */
[----:B-1----:R-:W-:-:S04]  /*00d0*/  UISETP.NE.U32.AND UP0, UPT, UR6, URZ, UPT ;  /* 0x000000ff0600728c */ /* 0x002fc8000bf05070 */
[----:B------:R-:W-:-:S09]  /*00e0*/  UISETP.NE.AND.EX UP0, UPT, UR7, URZ, UPT, UP0 ;  /* 0x000000ff0700728c */ /* 0x000fd2000bf05300 */
[----:B------:R-:W-:Y:S05]  /*00f0*/  BRA.U !UP0, `(.L_x_1) ;  /* 0x0000000108107547 */ /* 0x000fea000b800000 */
[----:B------:R-:W1:Y:S02]  /*0100*/  LDC.64 R2, c[0x0][0xc88] ;  /* 0x00032200ff027b82 */ /* 0x000e640000000a00 */
[----:B-1----:R1:W5:Y:S01]  /*0110*/  LDG.E R83, desc[UR42][R2.64] ;  /* 0x0000002a02537981 */ /* 0x002362000c1e1900 */
[----:B------:R-:W-:Y:S01]  /*0120*/  HFMA2 R151, -RZ, RZ, 0, 5.9604644775390625e-08 ;  /* 0x00000001ff977431 */ /* 0x000fe200000001ff */
[----:B------:R-:W-:Y:S05]  /*0130*/  BRA `(.L_x_0) ;  /* 0x00000000000c7947 */ /* 0x000fea0003800000 */
.L_x_1:
[----:B------:R-:W1:Y:S01]  /*0140*/  LDCU UR6, c[0x0][0xc80] ;  /* 0x00019000ff0677ac */ /* 0x000e620008000800 */
[----:B------:R-:W-:Y:S01]  /*0150*/  HFMA2 R151, -RZ, RZ, 0, 5.9604644775390625e-08 ;  /* 0x00000001ff977431 */ /* 0x000fe200000001ff */
[----:B-1----:R-:W-:-:S07]  /*0160*/  MOV R83, UR6 ;  /* 0x0000000600537c02 */ /* 0x002fce0008000f00 */
.L_x_0:
[----:B------:R-:W2:Y:S02]  /*0170*/  LDCU.64 UR6, c[0x0][0xcb0] ;  /* 0x00019600ff0677ac */ /* 0x000ea40008000a00 */
[----:B--2---:R-:W-:-:S04]  /*0180*/  UISETP.NE.U32.AND UP0, UPT, UR6, URZ, UPT ;  /* 0x000000ff0600728c */ /* 0x004fc8000bf05070 */
[----:B------:R-:W-:-:S09]  /*0190*/  UISETP.NE.AND.EX UP0, UPT, UR7, URZ, UPT, UP0 ;  /* 0x000000ff0700728c */ /* 0x000fd2000bf05300 */
[----:B------:R-:W-:Y:S05]  /*01a0*/  BRA.U UP0, `(.L_x_2) ;  /* 0x0000000100247547 */ /* 0x000fea000b800000 */
[----:B------:R-:W2:Y:S02]  /*01b0*/  LDCU.64 UR6, c[0x0][0xca8] ;  /* 0x00019500ff0677ac */ /* 0x000ea40008000a00 */
[----:B--2---:R-:W-:-:S04]  /*01c0*/  UISETP.NE.U32.AND UP0, UPT, UR6, URZ, UPT ;  /* 0x000000ff0600728c */ /* 0x004fc8000bf05070 */
[----:B------:R-:W-:-:S09]  /*01d0*/  UISETP.NE.AND.EX UP0, UPT, UR7, URZ, UPT, UP0 ;  /* 0x000000ff0700728c */ /* 0x000fd2000bf05300 */
[----:B------:R-:W-:Y:S05]  /*01e0*/  BRA.U !UP0, `(.L_x_3) ;  /* 0x00000001080c7547 */ /* 0x000fea000b800000 */
[----:B------:R-:W2:Y:S02]  /*01f0*/  LDC.64 R76, c[0x0][0xca8] ;  /* 0x00032a00ff4c7b82 */ /* 0x000ea40000000a00 */
[----:B--2---:R2:W5:Y:S01]  /*0200*/  LDG.E R76, desc[UR42][R76.64] ;  /* 0x0000002a4c4c7981 */ /* 0x004562000c1e1900 */
[----:B------:R-:W-:Y:S05]  /*0210*/  BRA `(.L_x_2) ;  /* 0x0000000000087947 */ /* 0x000fea0003800000 */
.L_x_3:
[----:B------:R-:W2:Y:S02]  /*0220*/  LDCU UR6, c[0x0][0xca0] ;  /* 0x00019400ff0677ac */ /* 0x000ea40008000800 */
[----:B--2---:R-:W-:Y:S02]  /*0230*/  MOV R76, UR6 ;  /* 0x00000006004c7c02 */ /* 0x004fe40008000f00 */
.L_x_2:
[----:B------:R-:W-:Y:S01]  /*0240*/  IMAD.U32 R0, RZ, RZ, UR8 ;  /* 0x00000008ff007e24 */ /* 0x000fe2000f8e00ff */
[----:B------:R-:W-:Y:S04]  /*0250*/  BSSY.RECONVERGENT B0, `(.L_x_4) ;  /* 0x0000012000007945 */ /* 0x000fe80003800200 */
[C---:B------:R-:W-:Y:S02]  /*0260*/  ISETP.NE.OR P1, PT, R0.reuse, 0x1, !P5 ;  /* 0x000000010000780c */ /* 0x040fe40006f25670 */
[----:B------:R-:W-:-:S11]  /*0270*/  ISETP.NE.OR P0, PT, R0, 0x3, !P5 ;  /* 0x000000030000780c */ /* 0x000fd60006f05670 */
[----:B------:R-:W-:Y:S05]  /*0280*/  @P1 BRA `(.L_x_5) ;  /* 0x0000000000381947 */ /* 0x000fea0003800000 */
[----:B------:R-:W3:Y:S02]  /*0290*/  LDCU.64 UR6, c[0x0][0x348] ;  /* 0x00006900ff0677ac */ /* 0x000ee40008000a00 */
[----:B---3--:R-:W-:Y:S02]  /*02a0*/  UIADD3 UR14, UP3, UPT, UR6, 0x80, URZ ;  /* 0x00000080060e7890 */ /* 0x008fe4000ff7e0ff */
[----:B------:R-:W-:Y:S02]  /*02b0*/  UIADD3 UR12, UP2, UPT, UR6, 0x180, URZ ;  /* 0x00000180060c7890 */ /* 0x000fe4000ff5e0ff */
[----:B------:R-:W-:Y:S02]  /*02c0*/  UIADD3 UR10, UP1, UPT, UR6, 0x280, URZ ;  /* 0x00000280060a7890 */ /* 0x000fe4000ff3e0ff */
[----:B------:R-:W-:Y:S02]  /*02d0*/  UIADD3 UR6, UP0, UPT, UR6, 0x380, URZ ;  /* 0x0000038006067890 */ /* 0x000fe4000ff1e0ff */
[----:B------:R-:W-:-:S02]  /*02e0*/  UIADD3.X UR15, UPT, UPT, URZ, UR7, URZ, UP3, !UPT ;  /* 0x00000007ff0f7290 */ /* 0x000fc40009ffe4ff */
[----:B------:R-:W-:Y:S02]  /*02f0*/  UIADD3.X UR13, UPT, UPT, URZ, UR7, URZ, UP2, !UPT ;  /* 0x00000007ff0d7290 */ /* 0x000fe400097fe4ff */
[----:B------:R-:W-:Y:S02]  /*0300*/  UIADD3.X UR11, UPT, UPT, URZ, UR7, URZ, UP1, !UPT ;  /* 0x00000007ff0b7290 */ /* 0x000fe40008ffe4ff */
[----:B------:R-:W-:-:S03]  /*0310*/  UIADD3.X UR7, UPT, UPT, URZ, UR7, URZ, UP0, !UPT ;  /* 0x00000007ff077290 */ /* 0x000fc600087fe4ff */
[----:B------:R3:W-:Y:S02]  /*0320*/  UTMACCTL.PF [UR14] ;  /* 0x000000000e0079b9 */ /* 0x0007e40008040000 */
[----:B------:R3:W-:Y:S02]  /*0330*/  UTMACCTL.PF [UR12] ;  /* 0x000000000c0079b9 */ /* 0x0007e40008040000 */
[----:B------:R3:W-:Y:S02]  /*0340*/  UTMACCTL.PF [UR10] ;  /* 0x000000000a0079b9 */ /* 0x0007e40008040000 */
[----:B------:R3:W-:Y:S02]  /*0350*/  UTMACCTL.PF [UR6] ;  /* 0x00000000060079b9 */ /* 0x0007e40008040000 */
[----:B---3--:R-:W-:Y:S01]  /*0360*/  NOP ;  /* 0x0000000000007918 */ /* 0x008fe20000000000 */
.L_x_5:
[----:B------:R-:W-:Y:S05]  /*0370*/  BSYNC.RECONVERGENT B0 ;  /* 0x0000000000007941 */ /* 0x000fea0003800200 */
.L_x_4:
[----:B------:R-:W-:Y:S04]  /*0380*/  BSSY.RECONVERGENT B0, `(.L_x_6) ;  /* 0x000000a000007945 */ /* 0x000fe80003800200 */
[----:B------:R-:W-:Y:S05]  /*0390*/  @P0 BRA `(.L_x_7) ;  /* 0x0000000000200947 */ /* 0x000fea0003800000 */
[----:B------:R-:W3:Y:S02]  /*03a0*/  LDCU.64 UR6, c[0x0][0x348] ;  /* 0x00006900ff0677ac */ /* 0x000ee40008000a00 */
[----:B---3--:R-:W-:Y:S02]  /*03b0*/  UIADD3 UR10, UP1, UPT, UR6, 0x980, URZ ;  /* 0x00000980060a7890 */ /* 0x008fe4000ff3e0ff */
[----:B------:R-:W-:Y:S02]  /*03c0*/  UIADD3 UR6, UP0, UPT, UR6, 0xa80, URZ ;  /* 0x00000a8006067890 */ /* 0x000fe4000ff1e0ff */
[----:B------:R-:W-:Y:S02]  /*03d0*/  UIADD3.X UR11, UPT, UPT, URZ, UR7, URZ, UP1, !UPT ;  /* 0x00000007ff0b7290 */ /* 0x000fe40008ffe4ff */
[----:B------:R-:W-:-:S07]  /*03e0*/  UIADD3.X UR7, UPT, UPT, URZ, UR7, URZ, UP0, !UPT ;  /* 0x00000007ff077290 */ /* 0x000fce00087fe4ff */
[----:B------:R3:W-:Y:S02]  /*03f0*/  UTMACCTL.PF [UR10] ;  /* 0x000000000a0079b9 */ /* 0x0007e40008040000 */
[----:B------:R3:W-:Y:S02]  /*0400*/  UTMACCTL.PF [UR6] ;  /* 0x00000000060079b9 */ /* 0x0007e40008040000 */
[----:B---3--:R-:W-:Y:S01]  /*0410*/  NOP ;  /* 0x0000000000007918 */ /* 0x008fe20000000000 */
.L_x_7:
[----:B------:R-:W-:Y:S05]  /*0420*/  BSYNC.RECONVERGENT B0 ;  /* 0x0000000000007941 */ /* 0x000fea0003800200 */
.L_x_6:
[----:B------:R-:W3:Y:S01]  /*0430*/  LDCU.64 UR6, c[0x0][0xc88] ;  /* 0x00019100ff0677ac */ /* 0x000ee20008000a00 */
[----:B------:R-:W-:Y:S02]  /*0440*/  UISETP.EQ.U32.AND UP1, UPT, UR4, URZ, UPT ;  /* 0x000000ff0400728c */ /* 0x000fe4000bf22070 */
[----:B------:R-:W-:Y:S02]  /*0450*/  UPLOP3.LUT UP2, UPT, UPT, UPT, UPT, 0x80, 0x8 ;  /* 0x000000000008789c */ /* 0x000fe40003f4f070 */
[----:B---3--:R-:W-:-:S04]  /*0460*/  UISETP.NE.U32.AND UP0, UPT, UR6, URZ, UPT ;  /* 0x000000ff0600728c */ /* 0x008fc8000bf05070 */
[----:B------:R-:W-:-:S04]  /*0470*/  UISETP.NE.AND.EX UP0, UPT, UR7, URZ, UPT, UP0 ;  /* 0x000000ff0700728c */ /* 0x000fc8000bf05300 */
[----:B------:R-:W-:-:S04]  /*0480*/  UISETP.EQ.OR.EX UP3, UPT, UR5, URZ, !UP0, UP1 ;  /* 0x000000ff0500728c */ /* 0x000fc8000c762710 */
[----:B------:R-:W-:-:S05]  /*0490*/  UP2UR UR46, UPR, URZ, 0x8 ;  /* 0x00000008ff2e7883 */ /* 0x000fca0008000000 */
[----:B------:R-:W-:Y:S07]  /*04a0*/  BRA.U !UP3, `(.L_x_8) ;  /* 0x000000010b207547 */ /* 0x000fee000b800000 */
[----:B------:R-:W-:Y:S01]  /*04b0*/  UISETP.NE.U32.AND UP2, UPT, UR4, URZ, UPT ;  /* 0x000000ff0400728c */ /* 0x000fe2000bf45070 */
[----:B-----5:R-:W-:Y:S01]  /*04c0*/  FSETP.NEU.AND P0, PT, R83, RZ, PT ;  /* 0x000000ff5300720b */ /* 0x020fe20003f0d000 */
[----:B------:R-:W-:Y:S02]  /*04d0*/  USEL UR4, URZ, 0xffffffff, UP0 ;  /* 0xffffffffff047887 */ /* 0x000fe40008000000 */
[----:B------:R-:W-:-:S10]  /*04e0*/  UISETP.NE.AND.EX UP2, UPT, UR5, URZ, UPT, UP2 ;  /* 0x000000ff0500728c */ /* 0x000fd4000bf45320 */
[----:B------:R-:W-:Y:S01]  /*04f0*/  VOTEU.ANY UP1, P0 ;  /* 0x0000000000ff7886 */ /* 0x000fe20000020100 */
[----:B------:R-:W-:-:S04]  /*0500*/  @!UP2 USEL UR4, URZ, 0xffffffff, UP1 ;  /* 0xffffffffff04a887 */ /* 0x000fc80008800000 */
[----:B------:R-:W-:-:S04]  /*0510*/  ULOP3.LUT UR4, UR4, 0x1, URZ, 0xc0, !UPT ;  /* 0x0000000104047892 */ /* 0x000fc8000f8ec0ff */
[----:B------:R-:W-:-:S11]  /*0520*/  UISETP.NE.U32.AND UP2, UPT, UR4, 0x1, UPT ;  /* 0x000000010400788c */ /* 0x000fd6000bf45070 */
.L_x_8:
[----:B-1----:R-:W1:Y:S01]  /*0530*/  SHFL.IDX PT, R2, R158, RZ, 0x1f ;  /* 0x00001fff9e027589 */ /* 0x002e6200000e0000 */
[----:B------:R-:W-:-:S04]  /*0540*/  UISETP.NE.AND UP1, UPT, UR8, 0x2, UPT ;  /* 0x000000020800788c */ /* 0x000fc8000bf25270 */
[----:B------:R-:W-:Y:S01]  /*0550*/  USEL UR6, URZ, 0x1, UP1 ;  /* 0x00000001ff067887 */ /* 0x000fe20008800000 */
[----:B-1----:R-:W-:-:S13]  /*0560*/  ISETP.NE.AND P0, PT, R2, RZ, PT ;  /* 0x000000ff0200720c */ /* 0x002fda0003f05270 */
[----:B------:R-:W-:Y:S05]  /*0570*/  @P0 BRA `(.L_x_9) ;  /* 0x0000000000400947 */ /* 0x000fea0003800000 */
[----:B------:R-:W1:Y:S01]  /*0580*/  S2UR UR5, SR_CgaCtaId ;  /* 0x00000000000579c3 */ /* 0x000e620000008800 */
[----:B------:R-:W-:Y:S01]  /*0590*/  UMOV UR7, 0x400 ;  /* 0x0000040000077882 */ /* 0x000fe20000000000 */
[----:B------:R-:W-:Y:S01]  /*05a0*/  UMOV UR4, 0x1 ;  /* 0x0000000100047882 */ /* 0x000fe20000000000 */
[----:B------:R-:W-:Y:S01]  /*05b0*/  ELECT P0, URZ, PT ;  /* 0x0000000000ff782f */ /* 0x000fe20003800000 */
[----:B------:R-:W-:-:S04]  /*05c0*/  UIADD3 UR10, UPT, UPT, -UR4, 0x100000, URZ ;  /* 0x00100000040a7890 */ /* 0x000fc8000fffe1ff */
[----:B------:R-:W-:Y:S02]  /*05d0*/  USHF.L.U32 UR11, UR10, 0xb, URZ ;  /* 0x0000000b0a0b7899 */ /* 0x000fe400080006ff */
[----:B------:R-:W-:Y:S02]  /*05e0*/  USHF.L.U32 UR10, UR10, 0x1, URZ ;  /* 0x000000010a0a7899 */ /* 0x000fe400080006ff */
[----:B-1----:R-:W-:Y:S01]  /*05f0*/  ULEA UR5, UR5, UR7, 0x18 ;  /* 0x0000000705057291 */ /* 0x002fe2000f8ec0ff */
[----:B------:R-:W1:Y:S11]  /*0600*/  FENCE.VIEW.ASYNC.S ;  /* 0x00000000000073c6 */ /* 0x000e760000000000 */
[----:B-1----:R1:W3:Y:S01]  /*0610*/  SYNCS.EXCH.64 URZ, [UR5], UR10 ;  /* 0x0000000a05ff75b2 */ /* 0x0022e20008000100 */
[----:B------:R1:W4:Y:S01]  /*0620*/  SYNCS.EXCH.64 URZ, [UR5+0x18], UR10 ;  /* 0x0000180a05ff75b2 */ /* 0x0003220008000100 */
[----:B------:R1:W1:Y:S01]  /*0630*/  SYNCS.EXCH.64 URZ, [UR5+0x8], UR10 ;  /* 0x0000080a05ff75b2 */ /* 0x0002620008000100 */
[----:B------:R1:W1:Y:S01]  /*0640*/  SYNCS.EXCH.64 URZ, [UR5+0x20], UR10 ;  /* 0x0000200a05ff75b2 */ /* 0x0002620008000100 */
[----:B------:R1:W1:Y:S01]  /*0650*/  SYNCS.EXCH.64 URZ, [UR5+0x10], UR10 ;  /* 0x0000100a05ff75b2 */ /* 0x0002620008000100 */
[----:B------:R1:W1:Y:S01]  /*0660*/  SYNCS.EXCH.64 URZ, [UR5+0x28], UR10 ;  /* 0x0000280a05ff75b2 */ /* 0x0002620008000100 */
[----:B------:R-:W-:Y:S01]  /*0670*/  NOP ;  /* 0x0000000000007918 */ /* 0x000fe20000000000 */
.L_x_9:
[----:B------:R-:W2:Y:S01]  /*0680*/  SHFL.IDX PT, R2, R158, RZ, 0x1f ;  /* 0x00001fff9e027589 */ /* 0x000ea200000e0000 */
[----:B------:R-:W-:Y:S01]  /*0690*/  NOP ;  /* 0x0000000000007918 */ /* 0x000fe20000000000 */
[----:B--2---:R-:W-:-:S13]  /*06a0*/  ISETP.NE.AND P0, PT, R2, 0x1, PT ;  /* 0x000000010200780c */ /* 0x004fda0003f05270 */
[----:B------:R-:W-:Y:S05]  /*06b0*/  @P0 BRA `(.L_x_10) ;  /* 0x0000000000580947 */ /* 0x000fea0003800000 */
[----:B------:R-:W2:Y:S01]  /*06c0*/  S2UR UR7, SR_CgaCtaId ;  /* 0x00000000000779c3 */ /* 0x000ea20000008800 */
[----:B------:R-:W-:Y:S01]  /*06d0*/  UMOV UR9, 0x400 ;  /* 0x0000040000097882 */ /* 0x000fe20000000000 */
[----:B-1----:R-:W-:Y:S01]  /*06e0*/  UMOV UR5, 0x20 ;  /* 0x0000002000057882 */ /* 0x002fe20000000000 */
[----:B------:R-:W-:Y:S01]  /*06f0*/  UMOV UR4, 0x80 ;  /* 0x0000008000047882 */ /* 0x000fe20000000000 */
[----:B------:R-:W-:-:S04]  /*0700*/  UIADD3 UR10, UPT, UPT, -UR5, 0x100000, URZ ;  /* 0x00100000050a7890 */ /* 0x000fc8000fffe1ff */
[----:B------:R-:W-:Y:S02]  /*0710*/  USHF.L.U32 UR11, UR10, 0xb, URZ ;  /* 0x0000000b0a0b7899 */ /* 0x000fe400080006ff */
[----:B------:R-:W-:Y:S02]  /*0720*/  USHF.L.U32 UR10, UR10, 0x1, URZ ;  /* 0x000000010a0a7899 */ /* 0x000fe400080006ff */
[----:B------:R-:W-:-:S04]  /*0730*/  UIADD3 UR4, UPT, UPT, -UR4, 0x100000, URZ ;  /* 0x0010000004047890 */ /* 0x000fc8000fffe1ff */
[----:B------:R-:W-:Y:S02]  /*0740*/  USHF.L.U32 UR5, UR4, 0xb, URZ ;  /* 0x0000000b04057899 */ /* 0x000fe400080006ff */
[----:B------:R-:W-:Y:S01]  /*0750*/  USHF.L.U32 UR4, UR4, 0x1, URZ ;  /* 0x0000000104047899 */ /* 0x000fe200080006ff */
[----:B------:R-:W-:Y:S01]  /*0760*/  ELECT P0, URZ, PT ;  /* 0x0000000000ff782f */ /* 0x000fe20003800000 */
[----:B--2---:R-:W-:Y:S01]  /*0770*/  ULEA UR7, UR7, UR9, 0x18 ;  /* 0x0000000907077291 */ /* 0x004fe2000f8ec0ff */
[----:B------:R-:W1:Y:S11]  /*0780*/  FENCE.VIEW.ASYNC.S ;  /* 0x00000000000073c6 */ /* 0x000e760000000000 */
[----:B-1----:R2:W1:Y:S01]  /*0790*/  SYNCS.EXCH.64 URZ, [UR7+0x30], UR10 ;  /* 0x0000300a07ff75b2 */ /* 0x0024620008000100 */
[----:B------:R2:W1:Y:S01]  /*07a0*/  SYNCS.EXCH.64 URZ, [UR7+0x50], UR4 ;  /* 0x0000500407ff75b2 */ /* 0x0004620008000100 */
[----:B------:R2:W1:Y:S01]  /*07b0*/  SYNCS.EXCH.64 URZ, [UR7+0x38], UR10 ;  /* 0x0000380a07ff75b2 */ /* 0x0004620008000100 */
[----:B------:R2:W1:Y:S01]  /*07c0*/  SYNCS.EXCH.64 URZ, [UR7+0x58], UR4 ;  /* 0x0000580407ff75b2 */ /* 0x0004620008000100 */
[----:B------:R2:W1:Y:S01]  /*07d0*/  SYNCS.EXCH.64 URZ, [UR7+0x40], UR10 ;  /* 0x0000400a07ff75b2 */ /* 0x0004620008000100 */
[----:B------:R2:W1:Y:S01]  /*07e0*/  SYNCS.EXCH.64 URZ, [UR7+0x60], UR4 ;  /* 0x0000600407ff75b2 */ /* 0x0004620008000100 */
[----:B------:R2:W1:Y:S01]  /*07f0*/  SYNCS.EXCH.64 URZ, [UR7+0x48], UR10 ;  /* 0x0000480a07ff75b2 */ /* 0x0004620008000100 */
[----:B------:R2:W1:Y:S02]  /*0800*/  SYNCS.EXCH.64 URZ, [UR7+0x68], UR4 ;  /* 0x0000680407ff75b2 */ /* 0x0004640008000100 */
[----:B--2---:R-:W-:Y:S01]  /*0810*/  NOP ;  /* 0x0000000000007918 */ /* 0x004fe20000000000 */
.L_x_10:
[----:B------:R-:W2:Y:S01]  /*0820*/  SHFL.IDX PT, R2, R158, RZ, 0x1f ;  /* 0x00001fff9e027589 */ /* 0x000ea200000e0000 */
[----:B------:R-:W-:Y:S01]  /*0830*/  NOP ;  /* 0x0000000000007918 */ /* 0x000fe20000000000 */
[----:B--2---:R-:W-:-:S13]  /*0840*/  ISETP.NE.AND P0, PT, R2, 0x3, PT ;  /* 0x000000030200780c */ /* 0x004fda0003f05270 */
[----:B------:R-:W-:Y:S05]  /*0850*/  @P0 BRA `(.L_x_11) ;  /* 0x0000000000300947 */ /* 0x000fea0003800000 */
[----:B-1----:R-:W1:Y:S01]  /*0860*/  S2UR UR5, SR_CgaCtaId ;  /* 0x00000000000579c3 */ /* 0x002e620000008800 */
        /* <DEDUP_REMOVED lines=8> */
[----:B-1----:R2:W1:Y:S01]  /*08f0*/  SYNCS.EXCH.64 URZ, [UR5+0x70], UR10 ;  /* 0x0000700a05ff75b2 */ /* 0x0024620008000100 */
[----:B------:R2:W1:Y:S02]  /*0900*/  SYNCS.EXCH.64 URZ, [UR5+0x78], UR10 ;  /* 0x0000780a05ff75b2 */ /* 0x0004640008000100 */
[----:B--2---:R-:W-:Y:S01]  /*0910*/  NOP ;  /* 0x0000000000007918 */ /* 0x004fe20000000000 */
.L_x_11:
[----:B------:R-:W2:Y:S01]  /*0920*/  SHFL.IDX PT, R2, R158, RZ, 0x1f ;  /* 0x00001fff9e027589 */ /* 0x000ea200000e0000 */
[----:B------:R-:W-:Y:S01]  /*0930*/  NOP ;  /* 0x0000000000007918 */ /* 0x000fe20000000000 */
[----:B--2---:R-:W-:-:S13]  /*0940*/  ISETP.NE.AND P0, PT, R2, 0x4, PT ;  /* 0x000000040200780c */ /* 0x004fda0003f05270 */
[----:B------:R-:W-:Y:S05]  /*0950*/  @P0 BRA `(.L_x_12) ;  /* 0x00000000004c0947 */ /* 0x000fea0003800000 */
[----:B-1----:R-:W1:Y:S01]  /*0960*/  S2UR UR5, SR_CgaCtaId ;  /* 0x00000000000579c3 */ /* 0x002e620000008800 */
[----:B------:R-:W-:Y:S01]  /*0970*/  UMOV UR9, 0x100 ;  /* 0x0000010000097882 */ /* 0x000fe20000000000 */
[----:B------:R-:W-:Y:S01]  /*0980*/  UMOV UR7, 0x400 ;  /* 0x0000040000077882 */ /* 0x000fe20000000000 */
[----:B------:R-:W-:Y:S01]  /*0990*/  USEL UR9, UR9, 0xe0, UP2 ;  /* 0x000000e009097887 */ /* 0x000fe20009000000 */
[----:B------:R-:W-:Y:S01]  /*09a0*/  UMOV UR4, 0x1 ;  /* 0x0000000100047882 */ /* 0x000fe20000000000 */
[----:B------:R-:W-:Y:S01]  /*09b0*/  ELECT P0, URZ, PT ;  /* 0x0000000000ff782f */ /* 0x000fe20003800000 */
[----:B------:R-:W-:-:S04]  /*09c0*/  UIADD3 UR10, UPT, UPT, -UR4, 0x100000, URZ ;  /* 0x00100000040a7890 */ /* 0x000fc8000fffe1ff */
[----:B------:R-:W-:Y:S02]  /*09d0*/  USHF.L.U32 UR11, UR10, 0xb, URZ ;  /* 0x0000000b0a0b7899 */ /* 0x000fe400080006ff */
[----:B------:R-:W-:Y:S02]  /*09e0*/  USHF.L.U32 UR10, UR10, 0x1, URZ ;  /* 0x000000010a0a7899 */ /* 0x000fe400080006ff */
[----:B------:R-:W-:-:S04]  /*09f0*/  UIADD3 UR12, UPT, UPT, -UR9, 0x100000, URZ ;  /* 0x00100000090c7890 */ /* 0x000fc8000fffe1ff */
[----:B------:R-:W-:Y:S02]  /*0a00*/  USHF.L.U32 UR13, UR12, 0xb, URZ ;  /* 0x0000000b0c0d7899 */ /* 0x000fe400080006ff */
[----:B------:R-:W-:Y:S02]  /*0a10*/  USHF.L.U32 UR12, UR12, 0x1, URZ ;  /* 0x000000010c0c7899 */ /* 0x000fe400080006ff */
[----:B-1----:R-:W-:Y:S01]  /*0a20*/  ULEA UR5, UR5, UR7, 0x18 ;  /* 0x0000000705057291 */ /* 0x002fe2000f8ec0ff */
[----:B------:R-:W1:Y:S11]  /*0a30*/  FENCE.VIEW.ASYNC.S ;  /* 0x00000000000073c6 */ /* 0x000e760000000000 */
[----:B-1----:R2:W1:Y:S01]  /*0a40*/  SYNCS.EXCH.64 URZ, [UR5+0x80], UR10 ;  /* 0x0000800a05ff75b2 */ /* 0x0024620008000100 */
[----:B------:R2:W1:Y:S01]  /*0a50*/  SYNCS.EXCH.64 URZ, [UR5+0x90], UR12 ;  /* 0x0000900c05ff75b2 */ /* 0x0004620008000100 */
[----:B------:R2:W1:Y:S01]  /*0a60*/  SYNCS.EXCH.64 URZ, [UR5+0x88], UR10 ;  /* 0x0000880a05ff75b2 */ /* 0x0004620008000100 */
[----:B------:R2:W1:Y:S02]  /*0a70*/  SYNCS.EXCH.64 URZ, [UR5+0x98], UR12 ;  /* 0x0000980c05ff75b2 */ /* 0x0004640008000100 */
[----:B--2---:R-:W-:Y:S01]  /*0a80*/  NOP ;  /* 0x0000000000007918 */ /* 0x004fe20000000000 */
.L_x_12:
        /* <DEDUP_REMOVED lines=18> */
[----:B------:R2:W1:Y:S02]  /*0bb0*/  SYNCS.EXCH.64 URZ, [UR7+0xa8], UR4 ;  /* 0x0000a80407ff75b2 */ /* 0x0004640008000100 */
[----:B--2---:R-:W-:Y:S01]  /*0bc0*/  NOP ;  /* 0x0000000000007918 */ /* 0x004fe20000000000 */
.L_x_13:
[----:B------:R-:W2:Y:S01]  /*0bd0*/  SHFL.IDX PT, R2, R158, RZ, 0x1f ;  /* 0x00001fff9e027589 */ /* 0x000ea200000e0000 */
[----:B------:R-:W1:Y:S01]  /*0be0*/  S2UR UR27, SR_CTAID.X ;  /* 0x00000000001b79c3 */ /* 0x000e620000002500 */
[----:B------:R-:W-:Y:S01]  /*0bf0*/  NOP ;  /* 0x0000000000007918 */ /* 0x000fe20000000000 */
[----:B--2---:R-:W-:-:S13]  /*0c00*/  ISETP.NE.AND P0, PT, R2, 0x3, PT ;  /* 0x000000030200780c */ /* 0x004fda0003f05270 */
[----:B-1----:R-:W-:Y:S05]  /*0c10*/  @P0 BRA `(.L_x_14) ;  /* 0x0000000000380947 */ /* 0x002fea0003800000 */
        /* <DEDUP_REMOVED lines=9> */
[----:B-1----:R1:W2:Y:S01]  /*0cb0*/  SYNCS.EXCH.64 URZ, [UR5+0xb0], UR10 ;  /* 0x0000b00a05ff75b2 */ /* 0x0022a20008000100 */
[----:B------:R1:W1:Y:S01]  /*0cc0*/  SYNCS.EXCH.64 URZ, [UR5+0xc0], UR10 ;  /* 0x0000c00a05ff75b2 */ /* 0x0002620008000100 */
[----:B------:R1:W1:Y:S01]  /*0cd0*/  SYNCS.EXCH.64 URZ, [UR5+0xb8], UR10 ;  /* 0x0000b80a05ff75b2 */ /* 0x0002620008000100 */
[----:B------:R1:W1:Y:S01]  /*0ce0*/  SYNCS.EXCH.64 URZ, [UR5+0xc8], UR10 ;  /* 0x0000c80a05ff75b2 */ /* 0x0002620008000100 */
[----:B------:R-:W-:Y:S01]  /*0cf0*/  NOP ;  /* 0x0000000000007918 */ /* 0x000fe20000000000 */
.L_x_14:
[----:B------:R-:W-:Y:S01]  /*0d00*/  ISETP.NE.OR P1, PT, RZ, UR8, !P5 ;  /* 0x00000008ff007c0c */ /* 0x000fe2000ef25670 */
[----:B-1----:R-:W1:Y:S01]  /*0d10*/  S2UR UR5, SR_CTAID.Y ;  /* 0x00000000000579c3 */ /* 0x002e620000002600 */
[----:B------:R-:W-:-:S05]  /*0d20*/  CS2R.32 R152, SR_CgaSize ;  /* 0x0000000000987805 */ /* 0x000fca0000008a00 */
[----:B------:R-:W-:-:S05]  /*0d30*/  IMAD R152, R152, -0xa0, RZ ;  /* 0xffffff6098987824 */ /* 0x000fca00078e02ff */
[----:B------:R-:W-:-:S14]  /*0d40*/  R2UR UR7, R152 ;  /* 0x00000000980772ca */ /* 0x000fdc00000e0000 */
[----:B------:R-:W3:Y:S01]  /*0d50*/  LDCU UR7, c[0x0][UR7+0x2b4] ;  /* 0x00005680070777ac */ /* 0x000ee20008000800 */
[----:B------:R-:W-:Y:S01]  /*0d60*/  I2FP.F32.U32 R4, UR27 ;  /* 0x0000001b00047c45 */ /* 0x000fe20008201000 */
[----:B------:R-:W-:Y:S01]  /*0d70*/  NOP ;  /* 0x0000000000007918 */ /* 0x000fe20000000000 */
[----:B------:R-:W-:-:S05]  /*0d80*/  CS2R.32 R152, SR_CgaSize ;  /* 0x0000000000987805 */ /* 0x000fca0000008a00 */
[----:B------:R-:W-:-:S05]  /*0d90*/  IMAD R152, R152, -0xa0, RZ ;  /* 0xffffff6098987824 */ /* 0x000fca00078e02ff */
[----:B------:R-:W-:-:S14]  /*0da0*/  R2UR UR9, R152 ;  /* 0x00000000980972ca */ /* 0x000fdc00000e0000 */
[----:B------:R-:W4:Y:S01]  /*0db0*/  LDCU UR9, c[0x0][UR9+0x2b0] ;  /* 0x00005600090977ac */ /* 0x000f220008000800 */
[----:B------:R-:W2:Y:S01]  /*0dc0*/  LDC R10, c[0x0][0xf24] ;  /* 0x0003c900ff0a7b82 */ /* 0x000ea20000000800 */
[----:B------:R-:W-:Y:S01]  /*0dd0*/  UMOV UR10, 0x80 ;  /* 0x00000080000a7882 */ /* 0x000fe20000000000 */
[----:B------:R-:W-:Y:S01]  /*0de0*/  VOTEU.ALL UP1, P1 ;  /* 0x0000000000ff7886 */ /* 0x000fe20000820000 */
[----:B------:R-:W-:-:S05]  /*0df0*/  CS2R.32 R3, SR_CgaSize ;  /* 0x0000000000037805 */ /* 0x000fca0000008a00 */
[----:B------:R-:W-:-:S06]  /*0e00*/  IMAD R3, R3, -0xa0, RZ ;  /* 0xffffff6003037824 */ /* 0x000fcc00078e02ff */
[----:B------:R-:W2:Y:S01]  /*0e10*/  LDC R3, c[0x0][R3+0x2a4] ;  /* 0x0000a90003037b82 */ /* 0x000ea20000000800 */
[----:B------:R-:W-:-:S04]  /*0e20*/  @!UP1 UIADD3 UR10, UPT, UPT, -UR10, 0x100000, URZ ;  /* 0x001000000a0a9890 */ /* 0x000fc8000fffe1ff */
[----:B------:R-:W-:Y:S02]  /*0e30*/  @!UP1 USHF.L.U32 UR11, UR10, 0xb, URZ ;  /* 0x0000000b0a0b9899 */ /* 0x000fe400080006ff */
[----:B------:R-:W-:Y:S01]  /*0e40*/  @!UP1 USHF.L.U32 UR10, UR10, 0x1, URZ ;  /* 0x000000010a0a9899 */ /* 0x000fe200080006ff */
[----:B----4-:R-:W-:Y:S01]  /*0e50*/  FMUL R4, R4, UR9 ;  /* 0x0000000904047c20 */ /* 0x010fe20008400000 */
[----:B------:R-:W4:Y:S01]  /*0e60*/  @!UP1 S2UR UR4, SR_CgaCtaId ;  /* 0x00000000000499c3 */ /* 0x000f220000008800 */
[----:B-1----:R-:W-:Y:S02]  /*0e70*/  I2FP.F32.U32 R2, UR5 ;  /* 0x0000000500027c45 */ /* 0x002fe40008201000 */
[----:B------:R-:W1:Y:S01]  /*0e80*/  F2I.U32.TRUNC.NTZ R152, R4 ;  /* 0x0000000400987305 */ /* 0x000e62000020f000 */
[----:B------:R-:W-:Y:S02]  /*0e90*/  MOV R20, UR5 ;  /* 0x0000000500147c02 */ /* 0x000fe40008000f00 */
[----:B---3--:R-:W-:Y:S01]  /*0ea0*/  FMUL R2, R2, UR7 ;  /* 0x0000000702027c20 */ /* 0x008fe20008400000 */
[----:B------:R-:W-:Y:S01]  /*0eb0*/  @!UP1 UMOV UR7, 0x400 ;  /* 0x0000040000079882 */ /* 0x000fe20000000000 */
[----:B------:R-:W-:-:S05]  /*0ec0*/  CS2R.32 R5, SR_CgaSize ;  /* 0x0000000000057805 */ /* 0x000fca0000008a00 */
[----:B------:R-:W-:-:S06]  /*0ed0*/  IMAD R5, R5, -0xa0, RZ ;  /* 0xffffff6005057824 */ /* 0x000fcc00078e02ff */
[----:B------:R-:W3:Y:S01]  /*0ee0*/  LDC R5, c[0x0][R5+0x2a0] ;  /* 0x0000a80005057b82 */ /* 0x000ee20000000800 */
[----:B--2---:R-:W-:Y:S01]  /*0ef0*/  ISETP.GE.AND P0, PT, R10, 0x1, PT ;  /* 0x000000010a00780c */ /* 0x004fe20003f06270 */
[----:B------:R-:W2:Y:S06]  /*0f00*/  F2I.U32.TRUNC.NTZ R150, R2 ;  /* 0x0000000200967305 */ /* 0x000eac000020f000 */
[----:B------:R-:W3:Y:S01]  /*0f10*/  S2UR UR44, SR_CTAID.Z ;  /* 0x00000000002c79c3 */ /* 0x000ee20000002700 */
[----:B-1----:R-:W-:Y:S01]  /*0f20*/  IADD3 R152, PT, PT, -R152, RZ, RZ ;  /* 0x000000ff98987210 */ /* 0x002fe20007ffe1ff */
[----:B----4-:R-:W-:Y:S01]  /*0f30*/  @!UP1 ULEA UR4, UR4, UR7, 0x18 ;  /* 0x0000000704049291 */ /* 0x010fe2000f8ec0ff */
[----:B------:R-:W-:Y:S01]  /*0f40*/  VOTEU.ALL UP1, P1 ;  /* 0x0000000000ff7886 */ /* 0x000fe20000820000 */
[----:B--2---:R-:W-:-:S05]  /*0f50*/  IADD3 R150, PT, PT, -R150, RZ, RZ ;  /* 0x000000ff96967210 */ /* 0x004fca0007ffe1ff */
[----:B------:R-:W-:Y:S02]  /*0f60*/  IMAD R150, R3, R150, UR5 ;  /* 0x0000000503967e24 */ /* 0x000fe4000f8e0296 */
[----:B---3--:R-:W-:Y:S01]  /*0f70*/  IMAD R152, R5, R152, UR27 ;  /* 0x0000001b05987e24 */ /* 0x008fe2000f8e0298 */
[----:B------:R-:W1:Y:S02]  /*0f80*/  FENCE.VIEW.ASYNC.S ;  /* 0x00000000000073c6 */ /* 0x000e640000000000 */
[----:B-1----:R1:W2:Y:S02]  /*0f90*/  @!UP1 SYNCS.EXCH.64 URZ, [UR4+0xd0], UR10 ;  /* 0x0000d00a04ff95b2 */ /* 0x0022a40008000100 */
[----:B--2---:R-:W-:Y:S06]  /*0fa0*/  BAR.SYNC.DEFER_BLOCKING 0x0 ;  /* 0x0000000000007b1d */ /* 0x004fec0000010000 */
[----:B------:R-:W-:Y:S05]  /*0fb0*/  @!P0 BRA `(.L_x_15) ;  /* 0x0000000000c08947 */ /* 0x000fea0003800000 */
[----:B------:R-:W2:Y:S01]  /*0fc0*/  LDC.64 R4, c[0x0][0xf18] ;  /* 0x0003c600ff047b82 */ /* 0x000ea20000000a00 */
[----:B------:R-:W-:-:S07]  /*0fd0*/  ISETP.NE.AND P0, PT, R10, 0x1, PT ;  /* 0x000000010a00780c */ /* 0x000fce0003f05270 */
[----:B------:R-:W3:Y:S08]  /*0fe0*/  LDC R9, c[0x0][0xf0c] ;  /* 0x0003c300ff097b82 */ /* 0x000ef00000000800 */
[----:B------:R-:W4:Y:S08]  /*0ff0*/  LDC R13, c[0x0][0x370] ;  /* 0x0000dc00ff0d7b82 */ /* 0x000f300000000800 */
[----:B------:R-:W1:Y:S01]  /*1000*/  LDC R11, c[0x0][0x374] ;  /* 0x0000dd00ff0b7b82 */ /* 0x000e620000000800 */
[----:B--2---:R-:W-:-:S07]  /*1010*/  ISETP.NE.AND P1, PT, R4, 0x1, PT ;  /* 0x000000010400780c */ /* 0x004fce0003f25270 */
[----:B------:R-:W4:Y:S01]  /*1020*/  LDC.64 R6, c[0x0][0xf10] ;  /* 0x0003c400ff067b82 */ /* 0x000f220000000a00 */
[----:B---3--:R-:W-:-:S07]  /*1030*/  ISETP.NE.AND P2, PT, R9, 0x1, PT ;  /* 0x000000010900780c */ /* 0x008fce0003f45270 */
[----:B------:R-:W2:Y:S08]  /*1040*/  LDC R8, c[0x0][0xf20] ;  /* 0x0003c800ff087b82 */ /* 0x000eb00000000800 */
[----:B------:R-:W3:Y:S01]  /*1050*/  LDC.64 R2, c[0x0][0xf28] ;  /* 0x0003ca00ff027b82 */ /* 0x000ee20000000a00 */
[----:B-1----:R-:W-:-:S04]  /*1060*/  IMAD.HI.U32 R15, R11, R5, RZ ;  /* 0x000000050b0f7227 */ /* 0x002fc800078e00ff */
[----:B------:R-:W-:-:S04]  /*1070*/  IMAD.HI.U32 R5, R20, R5, RZ ;  /* 0x0000000514057227 */ /* 0x000fc800078e00ff */
[----:B----4-:R-:W-:-:S04]  /*1080*/  IMAD.HI.U32 R12, R13, R6, RZ ;  /* 0x000000060d0c7227 */ /* 0x010fc800078e00ff */
[----:B------:R-:W-:Y:S01]  /*1090*/  IMAD.HI.U32 R6, R6, UR27, RZ ;  /* 0x0000001b06067c27 */ /* 0x000fe2000f8e00ff */
[-C--:B------:R-:W-:Y:S02]  /*10a0*/  @P2 SHF.R.U32.HI R13, RZ, R7.reuse, R12 ;  /* 0x00000007ff0d2219 */ /* 0x080fe4000001160c */
[-C--:B--2---:R-:W-:Y:S02]  /*10b0*/  @P1 SHF.R.U32.HI R11, RZ, R8.reuse, R15 ;  /* 0x00000008ff0b1219 */ /* 0x084fe4000001160f */
[----:B------:R-:W-:Y:S01]  /*10c0*/  SHF.R.U32.HI R6, RZ, R7, R6 ;  /* 0x00000007ff067219 */ /* 0x000fe20000011606 */
[----:B------:R-:W-:Y:S01]  /*10d0*/  IMAD.U32 R7, RZ, RZ, UR27 ;  /* 0x0000001bff077e24 */ /* 0x000fe2000f8e00ff */
[----:B------:R-:W-:Y:S01]  /*10e0*/  SHF.R.U32.HI R5, RZ, R8, R5 ;  /* 0x00000008ff057219 */ /* 0x000fe20000011605 */
[----:B---3--:R-:W-:-:S03]  /*10f0*/  IMAD.HI.U32 R12, R11, R2, RZ ;  /* 0x000000020b0c7227 */ /* 0x008fc600078e00ff */
[----:B------:R-:W-:Y:S02]  /*1100*/  SEL R5, R20, R5, !P1 ;  /* 0x0000000514057207 */ /* 0x000fe40004800000 */
[----:B------:R-:W-:Y:S01]  /*1110*/  SEL R7, R7, R6, !P2 ;  /* 0x0000000607077207 */ /* 0x000fe20005000000 */
[----:B------:R-:W-:Y:S01]  /*1120*/  IMAD.HI.U32 R14, R13, R2, RZ ;  /* 0x000000020d0e7227 */ /* 0x000fe200078e00ff */
[----:B------:R-:W-:-:S04]  /*1130*/  @P0 SHF.R.U32.HI R11, RZ, R3, R12 ;  /* 0x00000003ff0b0219 */ /* 0x000fc8000001160c */
[----:B------:R-:W-:Y:S01]  /*1140*/  @P0 SHF.R.U32.HI R13, RZ, R3, R14 ;  /* 0x00000003ff0d0219 */ /* 0x000fe2000001160e */
[----:B------:R-:W-:-:S04]  /*1150*/  IMAD R11, R11, R10, RZ ;  /* 0x0000000a0b0b7224 */ /* 0x000fc800078e02ff */
[----:B------:R-:W-:Y:S01]  /*1160*/  IMAD R6, R13, R10, RZ ;  /* 0x0000000a0d067224 */ /* 0x000fe200078e02ff */
[----:B------:R-:W-:-:S04]  /*1170*/  ISETP.GE.AND P1, PT, R5, R11, PT ;  /* 0x0000000b0500720c */ /* 0x000fc80003f26270 */
[----:B------:R-:W-:Y:S01]  /*1180*/  ISETP.GE.OR P1, PT, R7, R6, P1 ;  /* 0x000000060700720c */ /* 0x000fe20000f26670 */
[----:B------:R-:W-:-:S05]  /*1190*/  IMAD.HI.U32 R6, R5, R2, RZ ;  /* 0x0000000205067227 */ /* 0x000fca00078e00ff */
[----:B------:R-:W-:-:S04]  /*11a0*/  SHF.R.U32.HI R6, RZ, R3, R6 ;  /* 0x00000003ff067219 */ /* 0x000fc80000011606 */
[----:B------:R-:W-:-:S03]  /*11b0*/  SEL R6, R5, R6, !P0 ;  /* 0x0000000605067207 */ /* 0x000fc60004000000 */
[----:B------:R-:W-:-:S04]  /*11c0*/  @!P1 IMAD.HI.U32 R8, R7, R2, RZ ;  /* 0x0000000207089227 */ /* 0x000fc800078e00ff */
[----:B------:R-:W-:Y:S01]  /*11d0*/  IMAD.MOV R2, RZ, RZ, -R6 ;  /* 0x000000ffff027224 */ /* 0x000fe200078e0a06 */
[----:B------:R-:W-:-:S03]  /*11e0*/  @!P1 SHF.R.U32.HI R8, RZ, R3, R8 ;  /* 0x00000003ff089219 */ /* 0x000fc60000011608 */
[----:B------:R-:W-:Y:S01]  /*11f0*/  IMAD R2, R10, R2, R5 ;  /* 0x000000020a027224 */ /* 0x000fe200078e0205 */
[----:B------:R-:W-:-:S04]  /*1200*/  @!P1 SEL R3, R7, R8, !P0 ;  /* 0x0000000807039207 */ /* 0x000fc80004000000 */
[----:B------:R-:W-:Y:S01]  /*1210*/  @!P1 IADD3 R6, PT, PT, R6, -R3, RZ ;  /* 0x8000000306069210 */ /* 0x000fe20007ffe0ff */
[----:B------:R-:W-:Y:S01]  /*1220*/  @!P1 IMAD R13, R2, R13, R3 ;  /* 0x0000000d020d9224 */ /* 0x000fe200078e0203 */
[----:B------:R-:W-:Y:S01]  /*1230*/  IADD3 R3, PT, PT, -R5, RZ, RZ ;  /* 0x000000ff05037210 */ /* 0x000fe20007ffe1ff */
[--C-:B------:R-:W-:Y:S02]  /*1240*/  IMAD.MOV R2, RZ, RZ, -R7.reuse ;  /* 0x000000ffff027224 */ /* 0x100fe400078e0a07 */
[----:B------:R-:W-:Y:S01]  /*1250*/  @!P1 IMAD R5, R6, R10, R7 ;  /* 0x0000000a06059224 */ /* 0x000fe200078e0207 */
[----:B------:R-:W-:Y:S01]  /*1260*/  @!P1 MOV R7, R13 ;  /* 0x0000000d00079202 */ /* 0x000fe20000000f00 */
[----:B------:R-:W-:Y:S02]  /*1270*/  IMAD R2, R9, R2, UR27 ;  /* 0x0000001b09027e24 */ /* 0x000fe4000f8e0202 */
[----:B------:R-:W-:Y:S02]  /*1280*/  IMAD R3, R4, R3, R20 ;  /* 0x0000000304037224 */ /* 0x000fe400078e0214 */
[----:B------:R-:W-:-:S02]  /*1290*/  IMAD R2, R7, R9, R2 ;  /* 0x0000000907027224 */ /* 0x000fc400078e0202 */
[----:B------:R-:W-:-:S03]  /*12a0*/  IMAD R20, R5, R4, R3 ;  /* 0x0000000405147224 */ /* 0x000fc600078e0203 */
[----:B------:R-:W-:Y:S02]  /*12b0*/  R2UR UR27, R2 ;  /* 0x00000000021b72ca */ /* 0x000fe400000e0000 */
.L_x_15:
[----:B-1----:R-:W1:Y:S01]  /*12c0*/  LDCU UR4, c[0x0][0xf30] ;  /* 0x0001e600ff0477ac */ /* 0x002e620008000800 */
[----:B------:R-:W2:Y:S08]  /*12d0*/  S2UR UR37, SR_CgaCtaId ;  /* 0x00000000002579c3 */ /* 0x000eb00000008800 */
[----:B------:R-:W3:Y:S01]  /*12e0*/  LDC R72, c[0x0][0xf24] ;  /* 0x0003c900ff487b82 */ /* 0x000ee20000000800 */
[----:B-1----:R-:W-:-:S09]  /*12f0*/  UISETP.NE.AND UP1, UPT, UR4, 0x1, UPT ;  /* 0x000000010400788c */ /* 0x002fd2000bf25270 */
[----:B--2---:R-:W-:Y:S05]  /*1300*/  BRA.U UP1, `(.L_x_16) ;  /* 0x0000000101487547 */ /* 0x004fea000b800000 */
[----:B------:R-:W1:Y:S08]  /*1310*/  LDC.64 R4, c[0x0][0xf10] ;  /* 0x0003c400ff047b82 */ /* 0x000e700000000a00 */
[----:B------:R-:W2:Y:S08]  /*1320*/  LDC.64 R2, c[0x0][0xf18] ;  /* 0x0003c600ff027b82 */ /* 0x000eb00000000a00 */
[----:B------:R-:W4:Y:S08]  /*1330*/  LDC R6, c[0x0][0xf20] ;  /* 0x0003c800ff067b82 */ /* 0x000f300000000800 */
[----:B------:R-:W3:Y:S01]  /*1340*/  LDC R7, c[0x0][0xf0c] ;  /* 0x0003c300ff077b82 */ /* 0x000ee20000000800 */
[----:B-1----:R-:W-:-:S05]  /*1350*/  IMAD.HI.U32 R4, R4, UR27, RZ ;  /* 0x0000001b04047c27 */ /* 0x002fca000f8e00ff */
[----:B------:R-:W-:Y:S01]  /*1360*/  SHF.R.U32.HI R4, RZ, R5, R4 ;  /* 0x00000005ff047219 */ /* 0x000fe20000011604 */
[----:B--2---:R-:W-:Y:S01]  /*1370*/  IMAD.HI.U32 R3, R20, R3, RZ ;  /* 0x0000000314037227 */ /* 0x004fe200078e00ff */
[----:B------:R-:W-:-:S04]  /*1380*/  ISETP.NE.AND P0, PT, R2, 0x1, PT ;  /* 0x000000010200780c */ /* 0x000fc80003f05270 */
[----:B----4-:R-:W-:Y:S01]  /*1390*/  SHF.R.U32.HI R5, RZ, R6, R3 ;  /* 0x00000006ff057219 */ /* 0x010fe20000011603 */
[----:B------:R-:W-:Y:S01]  /*13a0*/  IMAD.U32 R3, RZ, RZ, UR27 ;  /* 0x0000001bff037e24 */ /* 0x000fe2000f8e00ff */
[----:B---3--:R-:W-:-:S04]  /*13b0*/  ISETP.NE.AND P1, PT, R7, 0x1, PT ;  /* 0x000000010700780c */ /* 0x008fc80003f25270 */
[----:B------:R-:W-:Y:S02]  /*13c0*/  SEL R3, R3, R4, !P1 ;  /* 0x0000000403037207 */ /* 0x000fe40004800000 */
[----:B------:R-:W-:-:S05]  /*13d0*/  SEL R4, R20, R5, !P0 ;  /* 0x0000000514047207 */ /* 0x000fca0004000000 */
[----:B------:R-:W-:Y:S02]  /*13e0*/  IMAD.IADD R6, R4, 0x1, -R3 ;  /* 0x0000000104067824 */ /* 0x000fe400078e0a03 */
[----:B------:R-:W-:Y:S02]  /*13f0*/  IMAD.IADD R3, R3, 0x1, -R4 ;  /* 0x0000000103037824 */ /* 0x000fe400078e0a04 */
[----:B------:R-:W-:Y:S02]  /*1400*/  IMAD R6, R6, R7, UR27 ;  /* 0x0000001b06067e24 */ /* 0x000fe4000f8e0207 */
[----:B------:R-:W-:-:S03]  /*1410*/  IMAD R20, R3, R2, R20 ;  /* 0x0000000203147224 */ /* 0x000fc600078e0214 */
[----:B------:R-:W-:-:S15]  /*1420*/  R2UR UR27, R6 ;  /* 0x00000000061b72ca */ /* 0x000fde00000e0000 */
.L_x_16:
[----:B------:R-:W-:Y:S01]  /*1430*/  BAR.SYNC.DEFER_BLOCKING 0x0 ;  /* 0x0000000000007b1d */ /* 0x000fe20000010000 */
[----:B------:R-:W-:Y:S01]  /*1440*/  UISETP.NE.AND UP1, UPT, UR8, 0x2, UPT ;  /* 0x000000020800788c */ /* 0x000fe2000bf25270 */
[----:B------:R-:W-:Y:S02]  /*1450*/  ISETP.NE.OR P5, PT, R0, 0x2, !P5 ;  /* 0x000000020000780c */ /* 0x000fe40006fa5670 */
[----:B------:R-:W-:-:S06]  /*1460*/  LOP3.LUT R2, R165, 0x1f, RZ, 0xc0, !PT ;  /* 0x0000001fa5027812 */ /* 0x000fcc00078ec0ff */
[----:B------:R-:W-:Y:S05]  /*1470*/  BRA.U UP1, `(.L_x_17) ;  /* 0x0000001101ec7547 */ /* 0x000fea000b800000 */
[----:B------:R-:W1:Y:S01]  /*1480*/  LDCU UR14, c[0x0][0x38c] ;  /* 0x00007180ff0e77ac */ /* 0x000e620008000800 */
[----:B------:R-:W2:Y:S01]  /*1490*/  LDC R9, c[0x0][0x370] ;  /* 0x0000dc00ff097b82 */ /* 0x000ea20000000800 */
[----:B------:R-:W-:Y:S01]  /*14a0*/  PLOP3.LUT P1, PT, PT, PT, UP2, 0x80, 0x8 ;  /* 0x000000000008781c */ /* 0x000fe20003f2f028 */
[----:B------:R-:W-:Y:S01]  /*14b0*/  HFMA2 R12, -RZ, RZ, 0, 0 ;  /* 0x00000000ff0c7431 */ /* 0x000fe200000001ff */
[----:B------:R-:W-:Y:S01]  /*14c0*/  ISETP.EQ.OR P4, PT, R2, RZ, P5 ;  /* 0x000000ff0200720c */ /* 0x000fe20002f82670 */
[----:B------:R-:W-:Y:S01]  /*14d0*/  IMAD.MOV.U32 R15, RZ, RZ, 0x1 ;  /* 0x00000001ff0f7424 */ /* 0x000fe200078e00ff */
[----:B------:R-:W-:Y:S01]  /*14e0*/  PLOP3.LUT P1, PT, P1, PT, PT, 0x8, 0x80 ;  /* 0x000000000080781c */ /* 0x000fe20000f2e170 */
[----:B------:R-:W-:Y:S01]  /*14f0*/  IMAD.MOV.U32 R14, RZ, RZ, RZ ;  /* 0x000000ffff0e7224 */ /* 0x000fe200078e00ff */
[----:B------:R-:W-:Y:S01]  /*1500*/  MOV R8, 0x1 ;  /* 0x0000000100087802 */ /* 0x000fe20000000f00 */
[----:B------:R-:W4:Y:S01]  /*1510*/  LDC R0, c[0x0][0x374] ;  /* 0x0000dd00ff007b82 */ /* 0x000f220000000800 */
[----:B------:R-:W-:Y:S01]  /*1520*/  IMAD.MOV.U32 R10, RZ, RZ, RZ ;  /* 0x000000ffff0a7224 */ /* 0x000fe200078e00ff */
[----:B------:R-:W2:Y:S01]  /*1530*/  LDCU.64 UR30, c[0x0][0x348] ;  /* 0x00006900ff1e77ac */ /* 0x000ea20008000a00 */
[----:B------:R-:W-:Y:S01]  /*1540*/  UMOV UR6, URZ ;  /* 0x000000ff00067c82 */ /* 0x000fe20008000000 */
[----:B-1----:R-:W-:-:S04]  /*1550*/  UIADD3 UR5, UPT, UPT, UR14, 0x7f, URZ ;  /* 0x0000007f0e057890 */ /* 0x002fc8000fffe0ff */
[----:B------:R-:W-:-:S04]  /*1560*/  USHF.R.S32.HI UR4, URZ, 0x1f, UR5 ;  /* 0x0000001fff047899 */ /* 0x000fc80008011405 */
[----:B------:R-:W-:-:S04]  /*1570*/  ULEA.HI UR4, UR4, UR5, URZ, 0x7 ;  /* 0x0000000504047291 */ /* 0x000fc8000f8f38ff */
[----:B------:R-:W-:Y:S02]  /*1580*/  USHF.R.S32.HI UR22, URZ, 0x7, UR4 ;  /* 0x00000007ff167899 */ /* 0x000fe40008011404 */
[----:B------:R-:W-:Y:S02]  /*1590*/  UIADD3 UR4, UPT, UPT, UR14, -0x1, URZ ;  /* 0xffffffff0e047890 */ /* 0x000fe4000fffe0ff */
[----:B------:R-:W-:Y:S02]  /*15a0*/  UISETP.LT.U32.AND UP0, UPT, UR22, 0x3, UPT ;  /* 0x000000031600788c */ /* 0x000fe4000bf01070 */
[----:B------:R-:W-:Y:S02]  /*15b0*/  UISETP.GE.U32.AND UP1, UPT, UR4, -0xff, UPT ;  /* 0xffffff010400788c */ /* 0x000fe4000bf26070 */
[----:B------:R-:W-:Y:S02]  /*15c0*/  USEL UR15, UR22, 0x3, UP0 ;  /* 0x00000003160f7887 */ /* 0x000fe40008000000 */
[----:B------:R-:W-:-:S02]  /*15d0*/  UIADD3 UR14, UPT, UPT, UR14, 0xfe, URZ ;  /* 0x000000fe0e0e7890 */ /* 0x000fc4000fffe0ff */
[----:B------:R-:W-:Y:S02]  /*15e0*/  UIADD3 UR5, UPT, UPT, UR15, -0x1, URZ ;  /* 0xffffffff0f057890 */ /* 0x000fe4000fffe0ff */
[----:B------:R-:W-:-:S03]  /*15f0*/  UIADD3 UR7, UPT, UPT, UR22, -UR15, URZ ;  /* 0x8000000f16077290 */ /* 0x000fc6000fffe0ff */
[----:B------:R-:W-:-:S04]  /*1600*/  @UP1 UIADD3 UR5, UPT, UPT, UR15, URZ, URZ ;  /* 0x000000ff0f051290 */ /* 0x000fc8000fffe0ff */
[----:B--2---:R-:W-:-:S12]  /*1610*/  UIADD3 UR5, UPT, UPT, UR5, 0x1, URZ ;  /* 0x0000000105057890 */ /* 0x004fd8000fffe0ff */
.L_x_39:
[----:B------:R-:W-:Y:S01]  /*1620*/  UISETP.NE.AND UP0, UPT, UR37, URZ, UPT ;  /* 0x000000ff2500728c */ /* 0x000fe2000bf05270 */
[----:B------:R-:W1:Y:S08]  /*1630*/  S2UR UR37, SR_CgaCtaId ;  /* 0x00000000002579c3 */ /* 0x000e700000008800 */
[----:B------:R-:W-:Y:S05]  /*1640*/  BRA.U UP0, `(.L_x_18) ;  /* 0x0000000100347547 */ /* 0x000fea000b800000 */
[----:B------:R-:W2:Y:S01]  /*1650*/  S2R R2, SR_CgaCtaId ;  /* 0x0000000000027919 */ /* 0x000ea20000008800 */
[----:B------:R-:W-:-:S04]  /*1660*/  MOV R3, 0x400 ;  /* 0x0000040000037802 */ /* 0x000fc80000000f00 */
[----:B--2---:R-:W-:Y:S02]  /*1670*/  LEA R3, R2, R3, 0x18 ;  /* 0x0000000302037211 */ /* 0x004fe400078ec0ff */
[----:B------:R-:W-:-:S03]  /*1680*/  SHF.L.U32 R2, R8, 0x1f, RZ ;  /* 0x0000001f08027819 */ /* 0x000fc600000006ff */
[----:B------:R-:W-:-:S04]  /*1690*/  IMAD R3, R10, 0x8, R3 ;  /* 0x000000080a037824 */ /* 0x000fc800078e0203 */
[----:B------:R-:W2:Y:S02]  /*16a0*/  SYNCS.PHASECHK.TRANS64.TRYWAIT P0, [R3+URZ+0xc0], R2 ;  /* 0x0000c002030075a7 */ /* 0x000ea400080011ff */
[----:B--2---:R-:W-:Y:S05]  /*16b0*/  @!P0 BRA `(.L_x_19) ;  /* 0x000000a000188947 */ /* 0x004fea0003800000 */
.L_x_135:
[----:B------:R-:W-:Y:S01]  /*16c0*/  VIADD R10, R10, 0x1 ;  /* 0x000000010a0a7836 */ /* 0x000fe20000000000 */
[----:B------:R2:W-:Y:S04]  /*16d0*/  SYNCS.ARRIVE.TRANS64.A1T0 RZ, [R3+URZ+0xb0], RZ ;  /* 0x0000b0ff03ff79a7 */ /* 0x0005e800081000ff */
[----:B------:R-:W-:-:S04]  /*16e0*/  ISETP.NE.AND P0, PT, R10, 0x2, PT ;  /* 0x000000020a00780c */ /* 0x000fc80003f05270 */
[----:B------:R-:W-:Y:S02]  /*16f0*/  SEL R10, R10, RZ, P0 ;  /* 0x000000ff0a0a7207 */ /* 0x000fe40000000000 */
[----:B--2---:R-:W-:-:S04]  /*1700*/  SEL R3, RZ, 0x1, P0 ;  /* 0x00000001ff037807 */ /* 0x004fc80000000000 */
[----:B------:R-:W-:Y:S02]  /*1710*/  LOP3.LUT R8, R8, R3, RZ, 0x3c, !PT ;  /* 0x0000000308087212 */ /* 0x000fe400078e3cff */
.L_x_18:
[----:B------:R-:W-:Y:S01]  /*1720*/  UMOV UR4, 0x400 ;  /* 0x0000040000047882 */ /* 0x000fe20000000000 */
[----:B------:R-:W-:Y:S01]  /*1730*/  SHF.L.U32 R2, R15, 0x1f, RZ ;  /* 0x0000001f0f027819 */ /* 0x000fe200000006ff */
[----:B-1----:R-:W-:Y:S01]  /*1740*/  ULEA UR4, UR37, UR4, 0x18 ;  /* 0x0000000425047291 */ /* 0x002fe2000f8ec0ff */
[----:B------:R-:W-:Y:S01]  /*1750*/  R2UR UR11, R20 ;  /* 0x00000000140b72ca */ /* 0x000fe200000e0000 */
[----:B------:R-:W-:Y:S02]  /*1760*/  UISETP.GE.U32.AND UP0, UPT, UR14, 0xff, UPT ;  /* 0x000000ff0e00788c */ /* 0x000fe4000bf06070 */
[----:B------:R-:W-:Y:S02]  /*1770*/  ULEA UR8, UR6, UR4, 0x3 ;  /* 0x0000000406087291 */ /* 0x000fe4000f8e18ff */
[----:B------:R-:W-:Y:S01]  /*1780*/  USHF.L.U32 UR43, UR27, 0x7, URZ ;  /* 0x000000071b2b7899 */ /* 0x000fe200080006ff */
[----:B------:R-:W-:-:S06]  /*1790*/  UMOV UR20, URZ ;  /* 0x000000ff00147c82 */ /* 0x000fcc0008000000 */
[----:B------:R1:W2:Y:S01]  /*17a0*/  SYNCS.PHASECHK.TRANS64.TRYWAIT P2, [UR8+0x18], R2 ;  /* 0x00001802ff0075a7 */ /* 0x0002a20008041108 */
[----:B------:R-:W-:Y:S02]  /*17b0*/  USHF.L.U32 UR35, UR11, 0x8, URZ ;  /* 0x000000080b237899 */ /* 0x000fe400080006ff */
[----:B------:R-:W-:Y:S01]  /*17c0*/  USHF.L.U32 UR11, UR11, 0x1, URZ ;  /* 0x000000010b0b7899 */ /* 0x000fe200080006ff */
[----:B------:R-:W-:Y:S11]  /*17d0*/  BRA.U !UP0, `(.L_x_20) ;  /* 0x0000000508007547 */ /* 0x000ff6000b800000 */
[----:B------:R-:W-:Y:S01]  /*17e0*/  UMOV UR16, UR6 ;  /* 0x0000000600107c82 */ /* 0x000fe20008000000 */
[----:B------:R-:W-:-:S05]  /*17f0*/  UMOV UR28, URZ ;  /* 0x000000ff001c7c82 */ /* 0x000fca0008000000 */
.L_x_27:
[----:B------:R-:W-:Y:S01]  /*1800*/  ULEA UR41, UR16, UR4, 0x3 ;  /* 0x0000000410297291 */ /* 0x000fe2000f8e18ff */
[----:B--2---:R-:W-:Y:S01]  /*1810*/  @!P5 MOV R3, 0xc600 ;  /* 0x0000c6000003d802 */ /* 0x004fe20000000f00 */
[----:B--2---:R-:W-:Y:S10]  /*1820*/  @P2 BRA `(.L_x_21) ;  /* 0x00000000000c2947 */ /* 0x004ff40003800000 */
[----:B------:R-:W-:-:S04]  /*1830*/  SHF.L.U32 R5, R15, 0x1f, RZ ;  /* 0x0000001f0f057819 */ /* 0x000fc800000006ff */
[----:B------:R-:W2:Y:S02]  /*1840*/  SYNCS.PHASECHK.TRANS64.TRYWAIT P0, [UR41+0x18], R5 ;  /* 0x00001805ff0075a7 */ /* 0x000ea40008001129 */
[----:B--2---:R-:W-:Y:S05]  /*1850*/  @!P0 BRA `(.L_x_22) ;  /* 0x0000009c00c48947 */ /* 0x004fea0003800000 */
.L_x_21:
[----:B------:R2:W-:Y:S01]  /*1860*/  @!P5 SYNCS.ARRIVE.TRANS64 RZ, [UR41], R3 ;  /* 0x00000003ffffd9a7 */ /* 0x0005e20008000029 */
[----:B------:R-:W-:Y:S04]  /*1870*/  BSSY.RECONVERGENT B0, `(.L_x_23) ;  /* 0x0000003000007945 */ /* 0x000fe80003800200 */
[----:B------:R-:W-:Y:S05]  /*1880*/  @P4 BRA `(.L_x_24) ;  /* 0x0000000000044947 */ /* 0x000fea0003800000 */
[----:B------:R-:W-:Y:S05]  /*1890*/  BPT.TRAP 0x1 ;  /* 0x000000040000795c */ /* 0x000fea0000300000 */
.L_x_24:
[----:B------:R-:W-:Y:S05]  /*18a0*/  BSYNC.RECONVERGENT B0 ;  /* 0x0000000000007941 */ /* 0x000fea0003800200 */
.L_x_23:
[----:B------:R-:W-:Y:S01]  /*18b0*/  UIADD3 UR6, UPT, UPT, UR16, 0x1, URZ ;  /* 0x0000000110067890 */ /* 0x000fe2000fffe0ff */
[----:B------:R-:W-:Y:S01]  /*18c0*/  BSSY.RECONVERGENT B0, `(.L_x_25) ;  /* 0x000002c000007945 */ /* 0x000fe20003800200 */
[----:B------:R-:W-:Y:S02]  /*18d0*/  ELECT P0, URZ, PT ;  /* 0x0000000000ff782f */ /* 0x000fe40003800000 */
[----:B------:R-:W-:-:S04]  /*18e0*/  UISETP.NE.AND UP0, UPT, UR6, 0x3, UPT ;  /* 0x000000030600788c */ /* 0x000fc8000bf05270 */
[----:B------:R-:W-:Y:S02]  /*18f0*/  USEL UR9, URZ, 0x1, UP0 ;  /* 0x00000001ff097887 */ /* 0x000fe40008000000 */
[----:B------:R-:W-:-:S04]  /*1900*/  USEL UR6, UR6, URZ, UP0 ;  /* 0x000000ff06067287 */ /* 0x000fc80008000000 */
[----:B------:R-:W-:Y:S01]  /*1910*/  ULEA UR8, UR6, UR4, 0x3 ;  /* 0x0000000406087291 */ /* 0x000fe2000f8e18ff */
[----:B------:R-:W-:-:S04]  /*1920*/  LOP3.LUT R15, R15, UR9, RZ, 0x3c, !PT ;  /* 0x000000090f0f7c12 */ /* 0x000fc8000f8e3cff */
[----:B-1----:R-:W-:-:S04]  /*1930*/  SHF.L.U32 R2, R15, 0x1f, RZ ;  /* 0x0000001f0f027819 */ /* 0x002fc800000006ff */
[----:B------:R1:W1:Y:S01]  /*1940*/  SYNCS.PHASECHK.TRANS64.TRYWAIT P2, [UR8+0x18], R2 ;  /* 0x00001802ff0075a7 */ /* 0x0002620008041108 */
[----:B------:R-:W-:Y:S05]  /*1950*/  @!P0 BRA `(.L_x_26) ;  /* 0x0000000000888947 */ /* 0x000fea0003800000 */
[----:B------:R-:W-:Y:S02]  /*1960*/  ULEA UR40, UR16, UR4, 0xe ;  /* 0x0000000410287291 */ /* 0x000fe4000f8e70ff */
[----:B------:R-:W-:Y:S02]  /*1970*/  UIADD3 UR48, UP3, UPT, UR30, 0x80, URZ ;  /* 0x000000801e307890 */ /* 0x000fe4000ff7e0ff */
[----:B------:R-:W-:Y:S02]  /*1980*/  ULEA UR32, UR16, UR4, 0xf ;  /* 0x0000000410207291 */ /* 0x000fe4000f8e78ff */
[----:B------:R-:W-:Y:S02]  /*1990*/  UIADD3 UR46, UP2, UPT, UR30, 0x180, URZ ;  /* 0x000001801e2e7890 */ /* 0x000fe4000ff5e0ff */
[----:B------:R-:W-:Y:S02]  /*19a0*/  ULEA UR24, UR16, UR4, 0x9 ;  /* 0x0000000410187291 */ /* 0x000fe4000f8e48ff */
[----:B------:R-:W-:-:S02]  /*19b0*/  UIADD3 UR38, UP1, UPT, UR30, 0x280, URZ ;  /* 0x000002801e267890 */ /* 0x000fc4000ff3e0ff */
[----:B------:R-:W-:Y:S02]  /*19c0*/  ULEA UR8, UR16, UR4, 0xa ;  /* 0x0000000410087291 */ /* 0x000fe4000f8e50ff */
[----:B------:R-:W-:Y:S02]  /*19d0*/  UIADD3 UR20, UP0, UPT, UR30, 0x380, URZ ;  /* 0x000003801e147890 */ /* 0x000fe4000ff1e0ff */
[----:B------:R-:W-:Y:S02]  /*19e0*/  USHF.L.U32 UR42, UR28, 0x7, URZ ;  /* 0x000000071c2a7899 */ /* 0x000fe400080006ff */
[----:B------:R-:W-:Y:S02]  /*19f0*/  UIADD3.X UR49, UPT, UPT, URZ, UR31, URZ, UP3, !UPT ;  /* 0x0000001fff317290 */ /* 0x000fe40009ffe4ff */
[----:B------:R-:W-:Y:S02]  /*1a00*/  UIADD3 UR40, UPT, UPT, UR40, 0x10800, URZ ;  /* 0x0001080028287890 */ /* 0x000fe4000fffe0ff */
[----:B------:R-:W-:-:S02]  /*1a10*/  UIADD3.X UR47, UPT, UPT, URZ, UR31, URZ, UP2, !UPT ;  /* 0x0000001fff2f7290 */ /* 0x000fc400097fe4ff */
[----:B------:R-:W-:Y:S02]  /*1a20*/  UIADD3 UR32, UPT, UPT, UR32, 0x1c800, URZ ;  /* 0x0001c80020207890 */ /* 0x000fe4000fffe0ff */
[----:B------:R-:W-:Y:S02]  /*1a30*/  UIADD3.X UR39, UPT, UPT, URZ, UR31, URZ, UP1, !UPT ;  /* 0x0000001fff277290 */ /* 0x000fe40008ffe4ff */
[----:B------:R-:W-:Y:S02]  /*1a40*/  UIADD3 UR24, UPT, UPT, UR24, 0x34800, URZ ;  /* 0x0003480018187890 */ /* 0x000fe4000fffe0ff */
[----:B------:R-:W-:Y:S02]  /*1a50*/  UIADD3.X UR21, UPT, UPT, URZ, UR31, URZ, UP0, !UPT ;  /* 0x0000001fff157290 */ /* 0x000fe400087fe4ff */
[----:B------:R-:W-:Y:S01]  /*1a60*/  UIADD3 UR8, UPT, UPT, UR8, 0x34e00, URZ ;  /* 0x00034e0008087890 */ /* 0x000fe2000fffe0ff */
[----:B------:R-:W-:Y:S01]  /*1a70*/  UMOV UR18, 0x0 ;  /* 0x0000000000127882 */ /* 0x000fe20000000000 */
[----:B------:R-:W-:Y:S01]  /*1a80*/  UMOV UR19, 0x10000000 ;  /* 0x1000000000137882 */ /* 0x000fe20000000000 */
[----:B------:R-:W-:Y:S01]  /*1a90*/  UMOV UR33, UR41 ;  /* 0x0000002900217c82 */ /* 0x000fe20008000000 */
[----:B------:R-:W-:Y:S01]  /*1aa0*/  UMOV UR36, UR44 ;  /* 0x0000002c00247c82 */ /* 0x000fe20008000000 */
[----:B------:R-:W-:Y:S01]  /*1ab0*/  UMOV UR26, URZ ;  /* 0x000000ff001a7c82 */ /* 0x000fe20008000000 */
[----:B------:R-:W-:Y:S01]  /*1ac0*/  UMOV UR34, UR42 ;  /* 0x0000002a00227c82 */ /* 0x000fe20008000000 */
[----:B------:R-:W-:Y:S01]  /*1ad0*/  UMOV UR25, UR41 ;  /* 0x0000002900197c82 */ /* 0x000fe20008000000 */
[----:B------:R-:W-:Y:S01]  /*1ae0*/  UMOV UR29, UR44 ;  /* 0x0000002c001d7c82 */ /* 0x000fe20008000000 */
[----:B------:R1:W-:Y:S01]  /*1af0*/  UTMALDG.3D [UR40], [UR48], desc[UR18] ;  /* 0x00001228300075b4 */ /* 0x0003e20008011000 */
[----:B------:R-:W-:Y:S01]  /*1b00*/  UMOV UR9, UR41 ;  /* 0x0000002900097c82 */ /* 0x000fe20008000000 */
[----:B------:R-:W-:Y:S01]  /*1b10*/  UMOV UR12, UR28 ;  /* 0x0000001c000c7c82 */ /* 0x000fe20008000000 */
[----:B------:R-:W-:Y:S01]  /*1b20*/  UMOV UR13, UR44 ;  /* 0x0000002c000d7c82 */ /* 0x000fe20008000000 */
[----:B------:R-:W-:Y:S01]  /*1b30*/  UMOV UR10, UR26 ;  /* 0x0000001a000a7c82 */ /* 0x000fe20008000000 */
[----:B------:R1:W-:Y:S01]  /*1b40*/  UTMALDG.3D [UR32], [UR46], desc[UR18] ;  /* 0x000012202e0075b4 */ /* 0x0003e20008011000 */
[----:B------:R1:W-:Y:S01]  /*1b50*/  UTMALDG.4D [UR24], [UR38], desc[UR18] ;  /* 0x00001218260075b4 */ /* 0x0003e20008019000 */
[----:B------:R1:W-:Y:S01]  /*1b60*/  UTMALDG.4D [UR8], [UR20], desc[UR18] ;  /* 0x00001208140075b4 */ /* 0x0003e20008019000 */
[----:B------:R-:W-:Y:S01]  /*1b70*/  NOP ;  /* 0x0000000000007918 */ /* 0x000fe20000000000 */
.L_x_26:
[----:B-1----:R-:W-:Y:S05]  /*1b80*/  BSYNC.RECONVERGENT B0 ;  /* 0x0000000000007941 */ /* 0x002fea0003800200 */
.L_x_25:
[----:B------:R-:W-:Y:S01]  /*1b90*/  UIADD3 UR28, UPT, UPT, UR28, 0x1, URZ ;  /* 0x000000011c1c7890 */ /* 0x000fe2000fffe0ff */
[----:B------:R-:W-:Y:S01]  /*1ba0*/  UMOV UR16, UR6 ;  /* 0x0000000600107c82 */ /* 0x000fe20008000000 */
[----:B------:R-:W-:Y:S02]  /*1bb0*/  UMOV UR20, UR5 ;  /* 0x0000000500147c82 */ /* 0x000fe40008000000 */
[----:B------:R-:W-:-:S09]  /*1bc0*/  UISETP.NE.AND UP0, UPT, UR28, UR5, UPT ;  /* 0x000000051c00728c */ /* 0x000fd2000bf05270 */
[----:B------:R-:W-:Y:S05]  /*1bd0*/  BRA.U UP0, `(.L_x_27) ;  /* 0xfffffffd00087547 */ /* 0x000fea000b83ffff */
.L_x_20:
[----:B------:R-:W-:Y:S01]  /*1be0*/  ULEA UR8, UR6, UR4, 0x3 ;  /* 0x0000000406087291 */ /* 0x000fe2000f8e18ff */
[----:B-1----:R-:W-:Y:S01]  /*1bf0*/  SHF.L.U32 R2, R15, 0x1f, RZ ;  /* 0x0000001f0f027819 */ /* 0x002fe200000006ff */
[----:B------:R-:W-:Y:S01]  /*1c00*/  @!P1 SYNCS.ARRIVE.TRANS64.A1T0 RZ, [UR4+0x78], RZ ;  /* 0x000078ffffff99a7 */ /* 0x000fe20008100004 */
[----:B------:R-:W-:-:S06]  /*1c10*/  UISETP.GT.AND UP0, UPT, UR22, UR15, UPT ;  /* 0x0000000f1600728c */ /* 0x000fcc000bf04270 */
[----:B------:R1:W1:Y:S03]  /*1c20*/  SYNCS.PHASECHK.TRANS64.TRYWAIT P1, [UR8+0x18], R2 ;  /* 0x00001802ff0075a7 */ /* 0x0002660008021108 */
[----:B------:R-:W-:Y:S05]  /*1c30*/  BRA.U !UP0, `(.L_x_28) ;  /* 0x0000000508007547 */ /* 0x000fea000b800000 */
[----:B------:R-:W-:Y:S01]  /*1c40*/  UIADD3 UR23, UPT, UPT, UR7, UR20, URZ ;  /* 0x0000001407177290 */ /* 0x000fe2000fffe0ff */
[----:B------:R-:W-:-:S11]  /*1c50*/  UMOV UR24, UR6 ;  /* 0x0000000600187c82 */ /* 0x000fd60008000000 */
.L_x_35:
[----:B------:R-:W-:Y:S01]  /*1c60*/  ULEA UR41, UR24, UR4, 0x3 ;  /* 0x0000000418297291 */ /* 0x000fe2000f8e18ff */
[----:B--2---:R-:W-:Y:S01]  /*1c70*/  @!P5 MOV R3, 0xc600 ;  /* 0x0000c6000003d802 */ /* 0x004fe20000000f00 */
[----:B-1----:R-:W-:Y:S10]  /*1c80*/  @P1 BRA `(.L_x_29) ;  /* 0x00000000000c1947 */ /* 0x002ff40003800000 */
[----:B------:R-:W-:-:S04]  /*1c90*/  SHF.L.U32 R5, R15, 0x1f, RZ ;  /* 0x0000001f0f057819 */ /* 0x000fc800000006ff */
[----:B------:R-:W1:Y:S02]  /*1ca0*/  SYNCS.PHASECHK.TRANS64.TRYWAIT P0, [UR41+0x18], R5 ;  /* 0x00001805ff0075a7 */ /* 0x000e640008001129 */
[----:B-1----:R-:W-:Y:S05]  /*1cb0*/  @!P0 BRA `(.L_x_30) ;  /* 0x0000009800c48947 */ /* 0x002fea0003800000 */
.L_x_29:
[----:B------:R2:W-:Y:S01]  /*1cc0*/  @!P5 SYNCS.ARRIVE.TRANS64 RZ, [UR41], R3 ;  /* 0x00000003ffffd9a7 */ /* 0x0005e20008000029 */
[----:B------:R-:W-:Y:S04]  /*1cd0*/  BSSY.RECONVERGENT B0, `(.L_x_31) ;  /* 0x0000003000007945 */ /* 0x000fe80003800200 */
[----:B------:R-:W-:Y:S05]  /*1ce0*/  @P4 BRA `(.L_x_32) ;  /* 0x0000000000044947 */ /* 0x000fea0003800000 */
[----:B------:R-:W-:Y:S05]  /*1cf0*/  BPT.TRAP 0x1 ;  /* 0x000000040000795c */ /* 0x000fea0000300000 */
.L_x_32:
[----:B------:R-:W-:Y:S05]  /*1d00*/  BSYNC.RECONVERGENT B0 ;  /* 0x0000000000007941 */ /* 0x000fea0003800200 */
.L_x_31:
        /* <DEDUP_REMOVED lines=26> */
[----:B------:R-:W-:Y:S02]  /*1eb0*/  UIADD3 UR8, UPT, UPT, UR8, 0x34e00, URZ ;  /* 0x00034e0008087890 */ /* 0x000fe4000fffe0ff */
[----:B------:R-:W-:Y:S01]  /*1ec0*/  UIADD3.X UR39, UPT, UPT, URZ, UR31, URZ, UP0, !UPT ;  /* 0x0000001fff277290 */ /* 0x000fe200087fe4ff */
        /* <DEDUP_REMOVED lines=18> */
.L_x_34:
[----:B-1----:R-:W-:Y:S05]  /*1ff0*/  BSYNC.RECONVERGENT B0 ;  /* 0x0000000000007941 */ /* 0x002fea0003800200 */
.L_x_33:
[----:B------:R-:W-:Y:S01]  /*2000*/  UIADD3 UR20, UPT, UPT, UR20, 0x1, URZ ;  /* 0x0000000114147890 */ /* 0x000fe2000fffe0ff */
[----:B------:R-:W-:-:S03]  /*2010*/  UMOV UR24, UR6 ;  /* 0x0000000600187c82 */ /* 0x000fc60008000000 */
[----:B------:R-:W-:-:S09]  /*2020*/  UISETP.NE.AND UP0, UPT, UR20, UR23, UPT ;  /* 0x000000171400728c */ /* 0x000fd2000bf05270 */
[----:B------:R-:W-:Y:S05]  /*2030*/  BRA.U UP0, `(.L_x_35) ;  /* 0xfffffffd00087547 */ /* 0x000fea000b83ffff */
.L_x_28:
[----:B-1----:R-:W-:Y:S01]  /*2040*/  LEA R2, R14, UR4, 0x3 ;  /* 0x000000040e027c11 */ /* 0x002fe2000f8e18ff */
[----:B------:R-:W-:Y:S01]  /*2050*/  NOP ;  /* 0x0000000000007918 */ /* 0x000fe20000000000 */
[----:B--2---:R-:W-:Y:S02]  /*2060*/  SHF.L.U32 R3, R12, 0x1f, RZ ;  /* 0x0000001f0c037819 */ /* 0x004fe400000006ff */
[----:B------:R-:W-:Y:S02]  /*2070*/  LEA R4, R14, UR4, 0x4 ;  /* 0x000000040e047c11 */ /* 0x000fe4000f8e20ff */
[----:B------:R-:W1:Y:S02]  /*2080*/  SYNCS.PHASECHK.TRANS64.TRYWAIT P0, [R2+URZ+0x80], R3 ;  /* 0x00008003020075a7 */ /* 0x000e6400080011ff */
[----:B-1----:R-:W-:Y:S05]  /*2090*/  @!P0 BRA `(.L_x_36) ;  /* 0x0000009400e48947 */ /* 0x002fea0003800000 */
.L_x_138:
[----:B------:R-:W2:Y:S01]  /*20a0*/  LDS.128 R4, [R4+0xe0] ;  /* 0x0000e00004047984 */ /* 0x000ea20000000c00 */
[----:B---3--:R-:W-:Y:S01]  /*20b0*/  ISETP.GE.AND P0, PT, R72, 0x1, PT ;  /* 0x000000014800780c */ /* 0x008fe20003f06270 */
[----:B-1----:R-:W-:Y:S01]  /*20c0*/  VIADD R2, R2, 0x90 ;  /* 0x0000009002027836 */ /* 0x002fe20000000000 */
[----:B------:R-:W-:Y:S01]  /*20d0*/  @!PT LDS RZ, [RZ] ;  /* 0x00000000fffff984 */ /* 0x000fe20000000800 */
[----:B------:R-:W-:Y:S01]  /*20e0*/  @!PT LDS RZ, [RZ] ;  /* 0x00000000fffff984 */ /* 0x000fe20000000800 */
[----:B------:R-:W-:Y:S01]  /*20f0*/  @!PT LDS RZ, [RZ] ;  /* 0x00000000fffff984 */ /* 0x000fe20000000800 */
[----:B------:R-:W-:Y:S01]  /*2100*/  @!PT LDS RZ, [RZ] ;  /* 0x00000000fffff984 */ /* 0x000fe20000000800 */
[----:B------:R1:W-:Y:S06]  /*2110*/  MEMBAR.ALL.CTA ;  /* 0x0000000000007992 */ /* 0x0003ec0000008000 */
[----:B-1----:R-:W1:Y:S01]  /*2120*/  FENCE.VIEW.ASYNC.S ;  /* 0x00000000000073c6 */ /* 0x002e620000000000 */
[----:B------:R-:W-:-:S04]  /*2130*/  PRMT R2, RZ, 0x654, R2 ;  /* 0x00000654ff027816 */ /* 0x000fc80000000002 */
[----:B-1----:R1:W-:Y:S01]  /*2140*/  SYNCS.ARRIVE.TRANS64.RED.A1T0 RZ, [R2+URZ], RZ ;  /* 0x000000ff02ff79a7 */ /* 0x0023e200081004ff */
[----:B--2---:R-:W-:-:S13]  /*2150*/  LOP3.LUT P2, RZ, R6, 0x1, RZ, 0xc0, !PT ;  /* 0x0000000106ff7812 */ /* 0x004fda000784c0ff */
[----:B------:R-:W-:Y:S01]  /*2160*/  @P2 SHF.R.U32.HI R3, RZ, 0x10, R5 ;  /* 0x00000010ff032819 */ /* 0x000fe20000011605 */
[----:B------:R-:W-:Y:S01]  /*2170*/  VOTEU.ANY UP0, P2 ;  /* 0x0000000000ff7886 */ /* 0x000fe20001000100 */
[----:B------:R-:W-:Y:S02]  /*2180*/  @P2 MOV R13, R4 ;  /* 0x00000004000d2202 */ /* 0x000fe40000000f00 */
[----:B------:R-:W-:Y:S02]  /*2190*/  @P2 R2UR.BROADCAST UR8, R3 ;  /* 0x00000000030822ca */ /* 0x000fe400008e0000 */
[----:B------:R-:W-:-:S11]  /*21a0*/  @P2 LOP3.LUT R11, R5, 0xffff, RZ, 0xc0, !PT ;  /* 0x0000ffff050b2812 */ /* 0x000fd600078ec0ff */
[----:B------:R-:W-:Y:S01]  /*21b0*/  @UP0 UMOV UR44, UR8 ;  /* 0x00000008002c0c82 */ /* 0x000fe20008000000 */
[----:B-1----:R-:W-:Y:S05]  /*21c0*/  @!P0 BRA `(.L_x_37) ;  /* 0x0000000000b88947 */ /* 0x002fea0003800000 */
[----:B------:R-:W4:Y:S01]  /*21d0*/  LDC.64 R4, c[0x0][0xf18] ;  /* 0x0003c600ff047b82 */ /* 0x000f220000000a00 */
[----:B------:R-:W-:-:S07]  /*21e0*/  ISETP.NE.AND P3, PT, R72, 0x1, PT ;  /* 0x000000014800780c */ /* 0x000fce0003f65270 */
[----:B------:R-:W1:Y:S08]  /*21f0*/  LDC.64 R6, c[0x0][0xf10] ;  /* 0x0003c400ff067b82 */ /* 0x000e700000000a00 */
[----:B------:R-:W2:Y:S08]  /*2200*/  LDC R16, c[0x0][0xf20] ;  /* 0x0003c800ff107b82 */ /* 0x000eb00000000800 */
[----:B------:R-:W3:Y:S01]  /*2210*/  LDC R18, c[0x0][0xf0c] ;  /* 0x0003c300ff127b82 */ /* 0x000ee20000000800 */
[----:B----4-:R-:W-:Y:S01]  /*2220*/  IMAD.HI.U32 R17, R0, R5, RZ ;  /* 0x0000000500117227 */ /* 0x010fe200078e00ff */
[----:B------:R-:W-:-:S03]  /*2230*/  ISETP.NE.AND P0, PT, R4, 0x1, PT ;  /* 0x000000010400780c */ /* 0x000fc60003f05270 */
[----:B------:R-:W-:-:S03]  /*2240*/  IMAD.HI.U32 R5, R11, R5, RZ ;  /* 0x000000050b057227 */ /* 0x000fc600078e00ff */
[----:B------:R-:W4:Y:S01]  /*2250*/  LDC.64 R2, c[0x0][0xf28] ;  /* 0x0003ca00ff027b82 */ /* 0x000f220000000a00 */
[----:B-1----:R-:W-:-:S04]  /*2260*/  IMAD.HI.U32 R20, R9, R6, RZ ;  /* 0x0000000609147227 */ /* 0x002fc800078e00ff */
[----:B------:R-:W-:Y:S01]  /*2270*/  IMAD.HI.U32 R22, R13, R6, RZ ;  /* 0x000000060d167227 */ /* 0x000fe200078e00ff */
[----:B------:R-:W-:Y:S02]  /*2280*/  SHF.R.U32.HI R20, RZ, R7, R20 ;  /* 0x00000007ff147219 */ /* 0x000fe40000011614 */
[-C--:B--2---:R-:W-:Y:S02]  /*2290*/  SHF.R.U32.HI R17, RZ, R16.reuse, R17 ;  /* 0x00000010ff117219 */ /* 0x084fe40000011611 */
[----:B------:R-:W-:Y:S02]  /*22a0*/  SHF.R.U32.HI R16, RZ, R16, R5 ;  /* 0x00000010ff107219 */ /* 0x000fe40000011605 */
[----:B------:R-:W-:Y:S02]  /*22b0*/  SEL R17, R0, R17, !P0 ;  /* 0x0000001100117207 */ /* 0x000fe40004000000 */
[----:B------:R-:W-:Y:S02]  /*22c0*/  SHF.R.U32.HI R22, RZ, R7, R22 ;  /* 0x00000007ff167219 */ /* 0x000fe40000011616 */
[----:B---3--:R-:W-:-:S02]  /*22d0*/  ISETP.NE.AND P1, PT, R18, 0x1, PT ;  /* 0x000000011200780c */ /* 0x008fc40003f25270 */
[----:B------:R-:W-:Y:S02]  /*22e0*/  SEL R5, R11, R16, !P0 ;  /* 0x000000100b057207 */ /* 0x000fe40004000000 */
[----:B------:R-:W-:Y:S02]  /*22f0*/  SEL R19, R9, R20, !P1 ;  /* 0x0000001409137207 */ /* 0x000fe40004800000 */
[----:B------:R-:W-:Y:S01]  /*2300*/  SEL R7, R13, R22, !P1 ;  /* 0x000000160d077207 */ /* 0x000fe20004800000 */
[----:B----4-:R-:W-:-:S04]  /*2310*/  IMAD.HI.U32 R20, R17, R2, RZ ;  /* 0x0000000211147227 */ /* 0x010fc800078e00ff */
        /* <DEDUP_REMOVED lines=14> */
[----:B------:R-:W-:Y:S02]  /*2400*/  @!P0 SEL R3, R7, R16, !P3 ;  /* 0x0000001007038207 */ /* 0x000fe40005800000 */
[----:B------:R-:W-:-:S03]  /*2410*/  IADD3 R16, PT, PT, -R5, RZ, RZ ;  /* 0x000000ff05107210 */ /* 0x000fc60007ffe1ff */
[--C-:B------:R-:W-:Y:S02]  /*2420*/  @!P0 IMAD.IADD R6, R6, 0x1, -R3.reuse ;  /* 0x0000000106068824 */ /* 0x100fe400078e0a03 */
[----:B------:R-:W-:Y:S01]  /*2430*/  @!P0 IMAD R3, R2, R19, R3 ;  /* 0x0000001302038224 */ /* 0x000fe200078e0203 */
[----:B------:R-:W-:Y:S01]  /*2440*/  IADD3 R2, PT, PT, -R7, RZ, RZ ;  /* 0x000000ff07027210 */ /* 0x000fe20007ffe1ff */
[----:B------:R-:W-:Y:S02]  /*2450*/  @!P0 IMAD R5, R72, R6, R7 ;  /* 0x0000000648058224 */ /* 0x000fe400078e0207 */
[----:B------:R-:W-:Y:S02]  /*2460*/  IMAD R11, R4, R16, R11 ;  /* 0x00000010040b7224 */ /* 0x000fe400078e020b */
[----:B------:R-:W-:Y:S02]  /*2470*/  @!P0 IMAD.MOV.U32 R7, RZ, RZ, R3 ;  /* 0x000000ffff078224 */ /* 0x000fe400078e0003 */
[----:B------:R-:W-:-:S02]  /*2480*/  IMAD R2, R18, R2, R13 ;  /* 0x0000000212027224 */ /* 0x000fc400078e020d */
[----:B------:R-:W-:Y:S02]  /*2490*/  IMAD R11, R5, R4, R11 ;  /* 0x00000004050b7224 */ /* 0x000fe400078e020b */
[----:B------:R-:W-:Y:S02]  /*24a0*/  IMAD R13, R7, R18, R2 ;  /* 0x00000012070d7224 */ /* 0x000fe400078e0202 */
.L_x_37:
[----:B------:R-:W1:Y:S02]  /*24b0*/  LDCU UR8, c[0x0][0xf30] ;  /* 0x0001e600ff0877ac */ /* 0x000e640008000800 */
[----:B-1----:R-:W-:-:S09]  /*24c0*/  UISETP.NE.AND UP0, UPT, UR8, 0x1, UPT ;  /* 0x000000010800788c */ /* 0x002fd2000bf05270 */
[----:B------:R-:W-:Y:S05]  /*24d0*/  BRA.U UP0, `(.L_x_38) ;  /* 0x0000000100407547 */ /* 0x000fea000b800000 */
[----:B------:R-:W1:Y:S08]  /*24e0*/  LDC.64 R4, c[0x0][0xf10] ;  /* 0x0003c400ff047b82 */ /* 0x000e700000000a00 */
[----:B------:R-:W2:Y:S08]  /*24f0*/  LDC.64 R2, c[0x0][0xf18] ;  /* 0x0003c600ff027b82 */ /* 0x000eb00000000a00 */
[----:B------:R-:W3:Y:S08]  /*2500*/  LDC R6, c[0x0][0xf20] ;  /* 0x0003c800ff067b82 */ /* 0x000ef00000000800 */
[----:B------:R-:W4:Y:S01]  /*2510*/  LDC R16, c[0x0][0xf0c] ;  /* 0x0003c300ff107b82 */ /* 0x000f220000000800 */
[----:B-1----:R-:W-:-:S05]  /*2520*/  IMAD.HI.U32 R4, R13, R4, RZ ;  /* 0x000000040d047227 */ /* 0x002fca00078e00ff */
[----:B------:R-:W-:Y:S01]  /*2530*/  SHF.R.U32.HI R4, RZ, R5, R4 ;  /* 0x00000005ff047219 */ /* 0x000fe20000011604 */
[----:B--2---:R-:W-:Y:S01]  /*2540*/  IMAD.HI.U32 R3, R11, R3, RZ ;  /* 0x000000030b037227 */ /* 0x004fe200078e00ff */
[----:B------:R-:W-:-:S04]  /*2550*/  ISETP.NE.AND P0, PT, R2, 0x1, PT ;  /* 0x000000010200780c */ /* 0x000fc80003f05270 */
[----:B---3--:R-:W-:-:S04]  /*2560*/  SHF.R.U32.HI R6, RZ, R6, R3 ;  /* 0x00000006ff067219 */ /* 0x008fc80000011603 */
[----:B------:R-:W-:Y:S02]  /*2570*/  SEL R3, R11, R6, !P0 ;  /* 0x000000060b037207 */ /* 0x000fe40004000000 */
[----:B----4-:R-:W-:-:S04]  /*2580*/  ISETP.NE.AND P1, PT, R16, 0x1, PT ;  /* 0x000000011000780c */ /* 0x010fc80003f25270 */
[----:B------:R-:W-:-:S05]  /*2590*/  SEL R4, R13, R4, !P1 ;  /* 0x000000040d047207 */ /* 0x000fca0004800000 */
[----:B------:R-:W-:Y:S02]  /*25a0*/  IMAD.IADD R5, R3, 0x1, -R4 ;  /* 0x0000000103057824 */ /* 0x000fe400078e0a04 */
[----:B------:R-:W-:Y:S02]  /*25b0*/  IMAD.IADD R3, R4, 0x1, -R3 ;  /* 0x0000000104037824 */ /* 0x000fe400078e0a03 */
[----:B------:R-:W-:Y:S02]  /*25c0*/  IMAD R13, R5, R16, R13 ;  /* 0x00000010050d7224 */ /* 0x000fe400078e020d */
[----:B------:R-:W-:-:S07]  /*25d0*/  IMAD R11, R3, R2, R11 ;  /* 0x00000002030b7224 */ /* 0x000fce00078e020b */
.L_x_38:
[----:B------:R-:W-:Y:S01]  /*25e0*/  VIADD R14, R14, 0x1 ;  /* 0x000000010e0e7836 */ /* 0x000fe20000000000 */
[----:B------:R-:W-:Y:S01]  /*25f0*/  PLOP3.LUT P1, PT, PT, PT, PT, 0x80, 0x8 ;  /* 0x000000000008781c */ /* 0x000fe20003f2f070 */
[----:B------:R-:W-:Y:S02]  /*2600*/  IMAD.IADD R2, R13, 0x1, R152 ;  /* 0x000000010d027824 */ /* 0x000fe400078e0298 */
[----:B------:R-:W-:Y:S01]  /*2610*/  IMAD.IADD R20, R11, 0x1, R150 ;  /* 0x000000010b147824 */ /* 0x000fe200078e0296 */
[----:B------:R-:W-:Y:S02]  /*2620*/  ISETP.NE.AND P0, PT, R14, 0x2, PT ;  /* 0x000000020e00780c */ /* 0x000fe40003f05270 */
[----:B------:R-:W-:Y:S02]  /*2630*/  R2UR UR27, R2 ;  /* 0x00000000021b72ca */ /* 0x000fe400000e0000 */
[----:B------:R-:W-:Y:S02]  /*2640*/  SEL R3, RZ, 0x1, P0 ;  /* 0x00000001ff037807 */ /* 0x000fe40000000000 */
[----:B------:R-:W-:-:S02]  /*2650*/  SEL R14, R14, RZ, P0 ;  /* 0x000000ff0e0e7207 */ /* 0x000fc40000000000 */
[----:B------:R-:W-:Y:S01]  /*2660*/  LOP3.LUT R12, R12, R3, RZ, 0x3c, !PT ;  /* 0x000000030c0c7212 */ /* 0x000fe200078e3cff */
[----:B------:R-:W-:Y:S08]  /*2670*/  @P2 BRA `(.L_x_39) ;  /* 0xffffffec00e82947 */ /* 0x000ff0000383ffff */
[----:B------:R-:W-:Y:S01]  /*2680*/  UIADD3 UR4, UPT, UPT, UR4, 0x18, URZ ;  /* 0x0000001804047890 */ /* 0x000fe2000fffe0ff */
[----:B------:R-:W-:-:S03]  /*2690*/  SHF.L.U32 R3, R15, 0x1f, RZ ;  /* 0x0000001f0f037819 */ /* 0x000fc600000006ff */
[----:B------:R-:W-:-:S09]  /*26a0*/  ULEA UR5, UR6, UR4, 0x3 ;  /* 0x0000000406057291 */ /* 0x000fd2000f8e18ff */
[----:B------:R-:W1:Y:S02]  /*26b0*/  SYNCS.PHASECHK.TRANS64.TRYWAIT P0, [UR5], R3 ;  /* 0x00000003ff0075a7 */ /* 0x000e640008001105 */
[----:B-1----:R-:W-:Y:S05]  /*26c0*/  @!P0 BRA `(.L_x_40) ;  /* 0x00000090006c8947 */ /* 0x002fea0003800000 */
.L_x_140:
[----:B------:R-:W-:-:S04]  /*26d0*/  UIADD3 UR6, UPT, UPT, UR6, 0x1, URZ ;  /* 0x0000000106067890 */ /* 0x000fc8000fffe0ff */
[----:B------:R-:W-:-:S04]  /*26e0*/  UISETP.NE.AND UP0, UPT, UR6, 0x3, UPT ;  /* 0x000000030600788c */ /* 0x000fc8000bf05270 */
[----:B------:R-:W-:Y:S02]  /*26f0*/  USEL UR7, URZ, 0x1, UP0 ;  /* 0x00000001ff077887 */ /* 0x000fe40008000000 */
[----:B------:R-:W-:-:S04]  /*2700*/  USEL UR6, UR6, URZ, UP0 ;  /* 0x000000ff06067287 */ /* 0x000fc80008000000 */
[----:B------:R-:W-:Y:S01]  /*2710*/  ULEA UR5, UR6, UR4, 0x3 ;  /* 0x0000000406057291 */ /* 0x000fe2000f8e18ff */
[----:B------:R-:W-:-:S04]  /*2720*/  LOP3.LUT R15, R15, UR7, RZ, 0x3c, !PT ;  /* 0x000000070f0f7c12 */ /* 0x000fc8000f8e3cff */
[----:B-1----:R-:W-:-:S04]  /*2730*/  SHF.L.U32 R3, R15, 0x1f, RZ ;  /* 0x0000001f0f037819 */ /* 0x002fc800000006ff */
[----:B------:R-:W1:Y:S02]  /*2740*/  SYNCS.PHASECHK.TRANS64.TRYWAIT P0, [UR5], R3 ;  /* 0x00000003ff0075a7 */ /* 0x000e640008001105 */
[----:B-1----:R-:W-:Y:S05]  /*2750*/  @!P0 BRA `(.L_x_41) ;  /* 0x0000009000608947 */ /* 0x002fea0003800000 */
.L_x_142:
[----:B------:R-:W-:-:S04]  /*2760*/  UIADD3 UR6, UPT, UPT, UR6, 0x1, URZ ;  /* 0x0000000106067890 */ /* 0x000fc8000fffe0ff */
[----:B------:R-:W-:-:S04]  /*2770*/  UISETP.NE.AND UP0, UPT, UR6, 0x3, UPT ;  /* 0x000000030600788c */ /* 0x000fc8000bf05270 */
[----:B------:R-:W-:Y:S02]  /*2780*/  USEL UR5, URZ, 0x1, UP0 ;  /* 0x00000001ff057887 */ /* 0x000fe40008000000 */
[----:B------:R-:W-:-:S04]  /*2790*/  USEL UR6, UR6, URZ, UP0 ;  /* 0x000000ff06067287 */ /* 0x000fc80008000000 */
[----:B------:R-:W-:Y:S01]  /*27a0*/  ULEA UR6, UR6, UR4, 0x3 ;  /* 0x0000000406067291 */ /* 0x000fe2000f8e18ff */
[----:B-1----:R-:W-:-:S04]  /*27b0*/  LOP3.LUT R3, R15, UR5, RZ, 0x3c, !PT ;  /* 0x000000050f037c12 */ /* 0x002fc8000f8e3cff */
[----:B------:R-:W-:Y:S01]  /*27c0*/  SHF.L.U32 R3, R3, 0x1f, RZ ;  /* 0x0000001f03037819 */ /* 0x000fe200000006ff */
[----:B----4-:R-:W-:-:S07]  /*27d0*/  IMAD.U32 R0, RZ, RZ, UR6 ;  /* 0x00000006ff007e24 */ /* 0x010fce000f8e00ff */
.L_x_42:
[----:B-1----:R1:W2:Y:S02]  /*27e0*/  SYNCS.PHASECHK.TRANS64.TRYWAIT P0, [R0+URZ], R3 ;  /* 0x00000003000075a7 */ /* 0x0022a400080011ff */
[----:B--2---:R-:W-:Y:S05]  /*27f0*/  @!P0 NANOSLEEP.SYNCS 0x989680 ;  /* 0x009896800000895d */ /* 0x004fea0003900000 */
[----:B------:R-:W2:Y:S02]  /*2800*/  @!P0 SYNCS.PHASECHK.TRANS64 P0, [R0+URZ], R3 ;  /* 0x00000003000085a7 */ /* 0x000ea400080010ff */
[----:B--2---:R-:W-:Y:S05]  /*2810*/  @P0 EXIT ;  /* 0x000000000000094d */ /* 0x004fea0003800000 */
[----:B------:R-:W-:Y:S05]  /*2820*/  BRA `(.L_x_42) ;  /* 0xfffffffc00ec7947 */ /* 0x000fea000383ffff */
.L_x_17:
[----:B------:R-:W-:-:S04]  /*2830*/  UISETP.NE.AND UP1, UPT, UR37, URZ, UPT ;  /* 0x000000ff2500728c */ /* 0x000fc8000bf25270 */
[----:B------:R-:W-:-:S09]  /*2840*/  UISETP.NE.OR UP1, UPT, UR8, 0x1, UP1 ;  /* 0x000000010800788c */ /* 0x000fd20008f25670 */
[----:B------:R-:W-:Y:S05]  /*2850*/  BRA.U UP1, `(.L_x_43) ;  /* 0x0000000501487547 */ /* 0x000fea000b800000 */
[----:B------:R-:W-:Y:S01]  /*2860*/  ISETP.NE.AND P2, PT, R2, RZ, PT ;  /* 0x000000ff0200720c */ /* 0x000fe20003f45270 */
[----:B------:R-:W-:Y:S01]  /*2870*/  IMAD.MOV.U32 R12, RZ, RZ, 0x1 ;  /* 0x00000001ff0c7424 */ /* 0x000fe200078e00ff */
[----:B------:R-:W-:Y:S02]  /*2880*/  CS2R R10, SRZ ;  /* 0x00000000000a7805 */ /* 0x000fe4000001ff00 */
[----:B------:R-:W-:Y:S01]  /*2890*/  CS2R R8, SRZ ;  /* 0x0000000000087805 */ /* 0x000fe2000001ff00 */
[----:B------:R-:W-:Y:S01]  /*28a0*/  UMOV UR4, 0x400 ;  /* 0x0000040000047882 */ /* 0x000fe20000000000 */
[----:B------:R-:W-:Y:S01]  /*28b0*/  UMOV UR6, URZ ;  /* 0x000000ff00067c82 */ /* 0x000fe20008000000 */
[----:B------:R-:W-:-:S12]  /*28c0*/  ULEA UR37, UR37, UR4, 0x18 ;  /* 0x0000000425257291 */ /* 0x000fd8000f8ec0ff */
.L_x_47:
[----:B------:R-:W-:Y:S02]  /*28d0*/  LEA R0, R8, UR37, 0x3 ;  /* 0x0000002508007c11 */ /* 0x000fe4000f8e18ff */
[----:B------:R-:W-:-:S03]  /*28e0*/  SHF.L.U32 R5, R9, 0x1f, RZ ;  /* 0x0000001f09057819 */ /* 0x000fc600000006ff */
[----:B------:R-:W-:Y:S01]  /*28f0*/  VIADD R4, R0, 0xc0 ;  /* 0x000000c000047836 */ /* 0x000fe20000000000 */
[----:B------:R-:W1:Y:S02]  /*2900*/  SYNCS.PHASECHK.TRANS64.TRYWAIT P0, [R0+URZ+0xb0], R5 ;  /* 0x0000b005000075a7 */ /* 0x000e6400080011ff */
[----:B-1----:R-:W-:Y:S05]  /*2910*/  @!P0 BRA `(.L_x_44) ;  /* 0x0000009000088947 */ /* 0x002fea0003800000 */
.L_x_143:
[----:B------:R-:W-:Y:S01]  /*2920*/  ULEA UR5, UR6, UR37, 0x3 ;  /* 0x0000002506057291 */ /* 0x000fe2000f8e18ff */
[----:B------:R-:W-:Y:S02]  /*2930*/  PRMT R4, RZ, 0x654, R4 ;  /* 0x00000654ff047816 */ /* 0x000fe40000000004 */
[----:B-1----:R-:W-:Y:S01]  /*2940*/  SHF.L.U32 R5, R12, 0x1f, RZ ;  /* 0x0000001f0c057819 */ /* 0x002fe200000006ff */
[----:B------:R-:W-:Y:S01]  /*2950*/  UIADD3 UR4, UPT, UPT, UR5, 0x80, URZ ;  /* 0x0000008005047890 */ /* 0x000fe2000fffe0ff */
[----:B------:R1:W-:Y:S05]  /*2960*/  SYNCS.ARRIVE.TRANS64.RED.A1T0 RZ, [R4+URZ], RZ ;  /* 0x000000ff04ff79a7 */ /* 0x0003ea00081004ff */
[----:B------:R-:W-:Y:S01]  /*2970*/  IMAD.U32 R7, RZ, RZ, UR4 ;  /* 0x00000004ff077e24 */ /* 0x000fe2000f8e00ff */
[----:B------:R-:W2:Y:S04]  /*2980*/  SYNCS.PHASECHK.TRANS64.TRYWAIT P0, [UR5+0x90], R5 ;  /* 0x00009005ff0075a7 */ /* 0x000ea80008001105 */
[----:B------:R-:W-:Y:S01]  /*2990*/  PRMT R6, R2, 0x654, R7 ;  /* 0x0000065402067816 */ /* 0x000fe20000000007 */
[----:B-1----:R-:W-:Y:S01]  /*29a0*/  @!P2 IMAD.MOV.U32 R4, RZ, RZ, 0x10 ;  /* 0x00000010ff04a424 */ /* 0x002fe200078e00ff */
[----:B--2---:R-:W-:Y:S06]  /*29b0*/  @!P0 BRA `(.L_x_45) ;  /* 0x0000008c00f48947 */ /* 0x004fec0003800000 */
.L_x_145:
[----:B------:R-:W-:Y:S01]  /*29c0*/  ULEA UR4, UR6, UR37, 0x4 ;  /* 0x0000002506047291 */ /* 0x000fe2000f8e20ff */
[----:B------:R-:W-:Y:S01]  /*29d0*/  SEL R3, R6, R3, !P2 ;  /* 0x0000000306037207 */ /* 0x000fe20005000000 */
[----:B------:R-:W-:Y:S01]  /*29e0*/  UIADD3 UR5, UPT, UPT, UR5, 0x80, URZ ;  /* 0x0000008005057890 */ /* 0x000fe2000fffe0ff */
[----:B-1----:R-:W-:Y:S01]  /*29f0*/  LEA R0, R11, UR37, 0x3 ;  /* 0x000000250b007c11 */ /* 0x002fe2000f8e18ff */
[----:B------:R-:W-:Y:S01]  /*2a00*/  UIADD3 UR4, UPT, UPT, UR4, 0xe0, URZ ;  /* 0x000000e004047890 */ /* 0x000fe2000fffe0ff */
[----:B------:R-:W-:Y:S01]  /*2a10*/  SHF.L.U32 R5, R10, 0x1f, RZ ;  /* 0x0000001f0a057819 */ /* 0x000fe200000006ff */
[----:B------:R1:W-:Y:S01]  /*2a20*/  @!P2 SYNCS.ARRIVE.TRANS64.RED RZ, [R3+URZ], R4 ;  /* 0x0000000403ffa9a7 */ /* 0x0003e200080004ff */
[----:B------:R-:W-:Y:S01]  /*2a30*/  UIADD3 UR6, UPT, UPT, UR6, 0x1, URZ ;  /* 0x0000000106067890 */ /* 0x000fe2000fffe0ff */
[----:B------:R-:W-:-:S03]  /*2a40*/  VIADD R8, R8, 0x1 ;  /* 0x0000000108087836 */ /* 0x000fc60000000000 */
[----:B------:R-:W-:Y:S02]  /*2a50*/  UISETP.NE.AND UP0, UPT, UR6, 0x2, UPT ;  /* 0x000000020600788c */ /* 0x000fe4000bf05270 */
[----:B------:R-:W-:Y:S06]  /*2a60*/  UGETNEXTWORKID.BROADCAST [UR4], [UR5] ;  /* 0x00000000040073ca */ /* 0x000fec0008000100 */
[----:B------:R-:W-:Y:S01]  /*2a70*/  USEL UR4, URZ, 0x1, UP0 ;  /* 0x00000001ff047887 */ /* 0x000fe20008000000 */
[----:B------:R-:W-:Y:S01]  /*2a80*/  ISETP.NE.AND P0, PT, R8, 0x2, PT ;  /* 0x000000020800780c */ /* 0x000fe20003f05270 */
[----:B------:R-:W-:Y:S01]  /*2a90*/  USEL UR6, UR6, URZ, UP0 ;  /* 0x000000ff06067287 */ /* 0x000fe20008000000 */
[----:B------:R-:W2:Y:S03]  /*2aa0*/  SYNCS.PHASECHK.TRANS64.TRYWAIT P1, [R0+URZ+0x80], R5 ;  /* 0x00008005000075a7 */ /* 0x000ea600080211ff */
[----:B------:R-:W-:Y:S01]  /*2ab0*/  LOP3.LUT R12, R12, UR4, RZ, 0x3c, !PT ;  /* 0x000000040c0c7c12 */ /* 0x000fe2000f8e3cff */
[----:B-12---:R-:W-:Y:S07]  /*2ac0*/  @!P1 BRA `(.L_x_46) ;  /* 0x0000008c00c89947 */ /* 0x006fee0003800000 */
.L_x_146:
[C---:B------:R-:W-:Y:S01]  /*2ad0*/  LEA R4, R11.reuse, UR37, 0x4 ;  /* 0x000000250b047c11 */ /* 0x040fe2000f8e20ff */
[----:B-1----:R-:W-:Y:S01]  /*2ae0*/  VIADD R0, R0, 0x90 ;  /* 0x0000009000007836 */ /* 0x002fe20000000000 */
[----:B------:R-:W-:Y:S01]  /*2af0*/  SEL R8, R8, RZ, P0 ;  /* 0x000000ff08087207 */ /* 0x000fe20000000000 */
[----:B------:R-:W-:-:S03]  /*2b00*/  VIADD R11, R11, 0x1 ;  /* 0x000000010b0b7836 */ /* 0x000fc60000000000 */
[----:B------:R-:W1:Y:S01]  /*2b10*/  LDS.128 R4, [R4+0xe0] ;  /* 0x0000e00004047984 */ /* 0x000e620000000c00 */
[----:B------:R-:W-:Y:S02]  /*2b20*/  PRMT R0, RZ, 0x654, R0 ;  /* 0x00000654ff007816 */ /* 0x000fe40000000000 */
[C---:B------:R-:W-:Y:S01]  /*2b30*/  ISETP.NE.AND P1, PT, R11.reuse, 0x2, PT ;  /* 0x000000020b00780c */ /* 0x040fe20003f25270 */
[----:B------:R-:W-:Y:S01]  /*2b40*/  @!PT LDS RZ, [RZ] ;  /* 0x00000000fffff984 */ /* 0x000fe20000000800 */
[----:B------:R-:W-:Y:S01]  /*2b50*/  @!PT LDS RZ, [RZ] ;  /* 0x00000000fffff984 */ /* 0x000fe20000000800 */
[----:B------:R-:W-:Y:S01]  /*2b60*/  @!PT LDS RZ, [RZ] ;  /* 0x00000000fffff984 */ /* 0x000fe20000000800 */
[----:B------:R-:W-:Y:S01]  /*2b70*/  @!PT LDS RZ, [RZ] ;  /* 0x00000000fffff984 */ /* 0x000fe20000000800 */
[----:B------:R2:W-:Y:S06]  /*2b80*/  MEMBAR.ALL.CTA ;  /* 0x0000000000007992 */ /* 0x0005ec0000008000 */
[----:B--2---:R-:W2:Y:S01]  /*2b90*/  FENCE.VIEW.ASYNC.S ;  /* 0x00000000000073c6 */ /* 0x004ea20000000000 */
[----:B------:R-:W-:Y:S01]  /*2ba0*/  SEL R11, R11, RZ, P1 ;  /* 0x000000ff0b0b7207 */ /* 0x000fe20000800000 */
[----:B--2---:R2:W-:Y:S01]  /*2bb0*/  SYNCS.ARRIVE.TRANS64.RED.A1T0 RZ, [R0+URZ], RZ ;  /* 0x000000ff00ff79a7 */ /* 0x0045e200081004ff */
[----:B-1----:R-:W-:-:S02]  /*2bc0*/  LOP3.LUT P3, RZ, R6, 0x1, RZ, 0xc0, !PT ;  /* 0x0000000106ff7812 */ /* 0x002fc4000786c0ff */
[----:B------:R-:W-:-:S04]  /*2bd0*/  SEL R5, RZ, 0x1, P1 ;  /* 0x00000001ff057807 */ /* 0x000fc80000800000 */
[----:B------:R-:W-:Y:S02]  /*2be0*/  LOP3.LUT R10, R10, R5, RZ, 0x3c, !PT ;  /* 0x000000050a0a7212 */ /* 0x000fe400078e3cff */
[----:B--2---:R-:W-:-:S04]  /*2bf0*/  SEL R0, RZ, 0x1, P0 ;  /* 0x00000001ff007807 */ /* 0x004fc80000000000 */
[----:B------:R-:W-:Y:S01]  /*2c00*/  LOP3.LUT R9, R9, R0, RZ, 0x3c, !PT ;  /* 0x0000000009097212 */ /* 0x000fe200078e3cff */
[----:B------:R-:W-:Y:S06]  /*2c10*/  @P3 BRA `(.L_x_47) ;  /* 0xfffffffc002c3947 */ /* 0x000fec000383ffff */
[----:B------:R-:W-:Y:S01]  /*2c20*/  ULEA UR5, UR6, UR37, 0x3 ;  /* 0x0000002506057291 */ /* 0x000fe2000f8e18ff */
[----:B------:R-:W-:-:S08]  /*2c30*/  SHF.L.U32 R3, R12, 0x1f, RZ ;  /* 0x0000001f0c037819 */ /* 0x000fd000000006ff */
[----:B------:R-:W1:Y:S02]  /*2c40*/  SYNCS.PHASECHK.TRANS64 P0, [UR5+0x90], R3 ;  /* 0x00009003ff0075a7 */ /* 0x000e640008001005 */
[----:B-1----:R-:W-:Y:S05]  /*2c50*/  @P0 BRA `(.L_x_48) ;  /* 0x0000000000080947 */ /* 0x002fea0003800000 */
[----:B------:R-:W1:Y:S02]  /*2c60*/  SYNCS.PHASECHK.TRANS64.TRYWAIT P0, [UR5+0x90], R3 ;  /* 0x00009003ff0075a7 */ /* 0x000e640008001105 */
[----:B-1----:R-:W-:Y:S05]  /*2c70*/  @!P0 BRA `(.L_x_49) ;  /* 0x0000008c00708947 */ /* 0x002fea0003800000 */
.L_x_48:
[----:B------:R-:W-:-:S04]  /*2c80*/  UIADD3 UR4, UPT, UPT, UR6, 0x1, URZ ;  /* 0x0000000106047890 */ /* 0x000fc8000fffe0ff */
[----:B------:R-:W-:-:S04]  /*2c90*/  UISETP.NE.AND UP0, UPT, UR4, 0x2, UPT ;  /* 0x000000020400788c */ /* 0x000fc8000bf05270 */
[----:B------:R-:W-:Y:S02]  /*2ca0*/  USEL UR7, URZ, 0x1, UP0 ;  /* 0x00000001ff077887 */ /* 0x000fe40008000000 */
[----:B------:R-:W-:-:S04]  /*2cb0*/  USEL UR4, UR4, URZ, UP0 ;  /* 0x000000ff04047287 */ /* 0x000fc80008000000 */
[----:B------:R-:W-:Y:S01]  /*2cc0*/  ULEA UR4, UR4, UR37, 0x3 ;  /* 0x0000002504047291 */ /* 0x000fe2000f8e18ff */
[----:B-1----:R-:W-:-:S04]  /*2cd0*/  LOP3.LUT R3, R12, UR7, RZ, 0x3c, !PT ;  /* 0x000000070c037c12 */ /* 0x002fc8000f8e3cff */
[----:B------:R-:W-:-:S04]  /*2ce0*/  SHF.L.U32 R0, R3, 0x1f, RZ ;  /* 0x0000001f03007819 */ /* 0x000fc800000006ff */
[----:B------:R-:W1:Y:S02]  /*2cf0*/  SYNCS.PHASECHK.TRANS64 P0, [UR4+0x90], R0 ;  /* 0x00009000ff0075a7 */ /* 0x000e640008001004 */
[----:B-1----:R-:W-:Y:S05]  /*2d00*/  @P0 EXIT ;  /* 0x000000000000094d */ /* 0x002fea0003800000 */
[----:B------:R-:W-:Y:S02]  /*2d10*/  SHF.L.U32 R3, R3, 0x1f, RZ ;  /* 0x0000001f03037819 */ /* 0x000fe400000006ff */
[----:B------:R-:W-:-:S07]  /*2d20*/  MOV R0, UR4 ;  /* 0x0000000400007c02 */ /* 0x000fce0008000f00 */
.L_x_50:
[----:B-1----:R1:W2:Y:S02]  /*2d30*/  SYNCS.PHASECHK.TRANS64.TRYWAIT P0, [R0+URZ+0x90], R3 ;  /* 0x00009003000075a7 */ /* 0x0022a400080011ff */
[----:B--2---:R-:W-:Y:S05]  /*2d40*/  @!P0 NANOSLEEP.SYNCS 0x989680 ;  /* 0x009896800000895d */ /* 0x004fea0003900000 */
[----:B------:R-:W2:Y:S02]  /*2d50*/  @!P0 SYNCS.PHASECHK.TRANS64 P0, [R0+URZ+0x90], R3 ;  /* 0x00009003000085a7 */ /* 0x000ea400080010ff */
[----:B--2---:R-:W-:Y:S05]  /*2d60*/  @P0 EXIT ;  /* 0x000000000000094d */ /* 0x004fea0003800000 */
[----:B------:R-:W-:Y:S05]  /*2d70*/  BRA `(.L_x_50) ;  /* 0xfffffffc00ec7947 */ /* 0x000fea000383ffff */
.L_x_43:
[----:B------:R-:W-:-:S09]  /*2d80*/  UISETP.NE.AND UP1, UPT, UR8, URZ, UPT ;  /* 0x000000ff0800728c */ /* 0x000fd2000bf25270 */
[----:B------:R-:W-:Y:S05]  /*2d90*/  BRA.U UP1, `(.L_x_51) ;  /* 0x0000001101e87547 */ /* 0x000fea000b800000 */
[----:B------:R-:W-:Y:S01]  /*2da0*/  UMOV UR4, 0x40 ;  /* 0x0000004000047882 */ /* 0x000fe20000000000 */
[----:B------:R-:W-:Y:S01]  /*2db0*/  NOP ;  /* 0x0000000000007918 */ /* 0x000fe20000000000 */
[----:B------:R-:W-:Y:S01]  /*2dc0*/  ULEA UR4, UR37, UR4, 0x18 ;  /* 0x0000000425047291 */ /* 0x000fe2000f8ec0ff */
[----:B------:R-:W-:Y:S02]  /*2dd0*/  UMOV UR5, 0x400 ;  /* 0x0000040000057882 */ /* 0x000fe40000000000 */
[----:B------:R-:W-:-:S06]  /*2de0*/  ULEA UR37, UR37, UR5, 0x18 ;  /* 0x0000000525257291 */ /* 0x000fcc000f8ec0ff */
[----:B------:R-:W1:Y:S02]  /*2df0*/  LDS.U8 R0, [UR4+0x1c] ;  /* 0x00001c04ff007984 */ /* 0x000e640008000000 */
[----:B-1----:R-:W-:-:S13]  /*2e00*/  ISETP.NE.AND P0, PT, R0, RZ, PT ;  /* 0x000000ff0000720c */ /* 0x002fda0003f05270 */
[----:B------:R-:W-:Y:S05]  /*2e10*/  @P0 BRA `(.L_x_52) ;  /* 0x0000000000580947 */ /* 0x000fea0003800000 */
[----:B------:R-:W-:-:S13]  /*2e20*/  ELECT P0, URZ, PT ;  /* 0x0000000000ff782f */ /* 0x000fda0003800000 */
[----:B------:R-:W-:Y:S05]  /*2e30*/  @!P0 BRA `(.L_x_53) ;  /* 0x0000000000608947 */ /* 0x000fea0003800000 */
[----:B------:R-:W-:Y:S01]  /*2e40*/  UMOV UR5, 0x10 ;  /* 0x0000001000057882 */ /* 0x000fe20000000000 */
[----:B------:R-:W-:Y:S01]  /*2e50*/  HFMA2 R0, -RZ, RZ, 0, 5.9604644775390625e-08 ;  /* 0x00000001ff007431 */ /* 0x000fe200000001ff */
[----:B------:R-:W-:-:S03]  /*2e60*/  MOV R2, 0xffff ;  /* 0x0000ffff00027802 */ /* 0x000fc60000000f00 */
[----:B------:R-:W-:Y:S04]  /*2e70*/  DEPBAR.LE SB1, 0x36 ;  /* 0x00009d800000791a */ /* 0x000fe80000000000 */
[----:B------:R-:W1:Y:S02]  /*2e80*/  UTCATOMSWS.FIND_AND_SET.ALIGN UP0, UR5, UR5 ;  /* 0x00000005000575e3 */ /* 0x000e640008000800 */
[----:B-1----:R-:W-:Y:S01]  /*2e90*/  MOV R3, UR5 ;  /* 0x0000000500037c02 */ /* 0x002fe20008000f00 */
[----:B------:R-:W-:Y:S06]  /*2ea0*/  BRA.U UP0, `(.L_x_54) ;  /* 0x0000000100187547 */ /* 0x000fec000b800000 */
.L_x_55:
[----:B------:R-:W-:Y:S05]  /*2eb0*/  NANOSLEEP 0x64 ;  /* 0x000000640000795d */ /* 0x000fea0003800000 */
[----:B------:R-:W-:-:S05]  /*2ec0*/  UMOV UR5, 0x10 ;  /* 0x0000001000057882 */ /* 0x000fca0000000000 */
[----:B------:R-:W-:Y:S04]  /*2ed0*/  DEPBAR.LE SB1, 0x36 ;  /* 0x00009d800000791a */ /* 0x000fe80000000000 */
[----:B------:R-:W1:Y:S02]  /*2ee0*/  UTCATOMSWS.FIND_AND_SET.ALIGN UP0, UR5, UR5 ;  /* 0x00000005000575e3 */ /* 0x000e640008000800 */
[----:B-1----:R-:W-:Y:S01]  /*2ef0*/  MOV R3, UR5 ;  /* 0x0000000500037c02 */ /* 0x002fe20008000f00 */
[----:B------:R-:W-:Y:S05]  /*2f00*/  BRA.U !UP0, `(.L_x_55) ;  /* 0xfffffffd08e87547 */ /* 0x000fea000b83ffff */
.L_x_54:
[-C--:B------:R-:W-:Y:S02]  /*2f10*/  SHF.L.U32 R2, R2, R3.reuse, RZ ;  /* 0x0000000302027219 */ /* 0x080fe400000006ff */
[----:B------:R-:W-:Y:S01]  /*2f20*/  SHF.L.U32 R0, R0, R3, RZ ;  /* 0x0000000300007219 */ /* 0x000fe200000006ff */
[----:B------:R-:W-:Y:S02]  /*2f30*/  IMAD.SHL.U32 R3, R3, 0x20, RZ ;  /* 0x0000002003037824 */ /* 0x000fe400078e00ff */
[----:B------:R1:W-:Y:S04]  /*2f40*/  ATOMS.OR RZ, [UR4+0x14], R2 ;  /* 0x00001402ffff798c */ /* 0x0003e8000b000004 */
[----:B------:R1:W-:Y:S04]  /*2f50*/  ATOMS.OR RZ, [UR4+0x18], R0 ;  /* 0x00001800ffff798c */ /* 0x0003e8000b000004 */
[----:B------:R1:W-:Y:S01]  /*2f60*/  STS [UR37+0x100], R3 ;  /* 0x00010003ff007988 */ /* 0x0003e20008000825 */
[----:B------:R-:W-:Y:S05]  /*2f70*/  BRA `(.L_x_53) ;  /* 0x0000000000107947 */ /* 0x000fea0003800000 */
.L_x_52:
[----:B------:R-:W-:Y:S02]  /*2f80*/  MOV R0, 0xffffffff ;  /* 0xffffffff00007802 */ /* 0x000fe40000000f00 */
[----:B------:R-:W-:-:S03]  /*2f90*/  MOV R2, 0x2fc0 ;  /* 0x00002fc000027802 */ /* 0x000fc60000000f00 */
[----:B------:R1:W-:Y:S04]  /*2fa0*/  STS [UR37+0x100], R0 ;  /* 0x00010000ff007988 */ /* 0x0003e80008000825 */
[----:B-1-3-5:R-:W-:Y:S05]  /*2fb0*/  CALL.REL.NOINC `($__internal_1_$__cuda_sm10x_tcgen05_guardrail_trap_phase_invalid_during_alloc) ;  /* 0x00000090008c7944 */ /* 0x02afea0003c00000 */
.L_x_53:
[----:B------:R-:W-:Y:S05]  /*2fc0*/  WARPSYNC.ALL ;  /* 0x0000000000007948 */ /* 0x000fea0003800000 */
[----:B------:R-:W2:Y:S01]  /*2fd0*/  S2UR UR14, SR_CgaCtaId ;  /* 0x00000000000e79c3 */ /* 0x000ea20000008800 */
[----:B------:R-:W-:Y:S01]  /*2fe0*/  UMOV UR4, 0x400 ;  /* 0x0000040000047882 */ /* 0x000fe20000000000 */
[----:B------:R-:W-:-:S06]  /*2ff0*/  NOP ;  /* 0x0000000000007918 */ /* 0x000fcc0000000000 */
[----:B------:R-:W-:Y:S06]  /*3000*/  BAR.ARV 0x6, 0xa0 ;  /* 0x0182800000007b1d */ /* 0x000fec0000002000 */
[----:B------:R-:W4:Y:S01]  /*3010*/  LDCU UR5, c[0x0][0x38c] ;  /* 0x00007180ff0577ac */ /* 0x000f220008000800 */
[----:B------:R-:W-:Y:S01]  /*3020*/  IMAD.MOV.U32 R8, RZ, RZ, RZ ;  /* 0x000000ffff087224 */ /* 0x000fe200078e00ff */
[----:B-1----:R-:W-:Y:S01]  /*3030*/  CS2R R2, SRZ ;  /* 0x0000000000027805 */ /* 0x002fe2000001ff00 */
[----:B------:R-:W-:Y:S01]  /*3040*/  UMOV UR23, 0x1 ;  /* 0x0000000100177882 */ /* 0x000fe20000000000 */
[----:B------:R-:W-:Y:S01]  /*3050*/  UMOV UR27, URZ ;  /* 0x000000ff001b7c82 */ /* 0x000fe20008000000 */
[----:B------:R-:W-:Y:S01]  /*3060*/  UMOV UR36, URZ ;  /* 0x000000ff00247c82 */ /* 0x000fe20008000000 */
[----:B------:R-:W-:Y:S01]  /*3070*/  UMOV UR34, URZ ;  /* 0x000000ff00227c82 */ /* 0x000fe20008000000 */
[----:B------:R-:W-:Y:S01]  /*3080*/  UMOV UR32, URZ ;  /* 0x000000ff00207c82 */ /* 0x000fe20008000000 */
[----:B------:R-:W-:Y:S01]  /*3090*/  UMOV UR30, URZ ;  /* 0x000000ff001e7c82 */ /* 0x000fe20008000000 */
[----:B--2---:R-:W-:Y:S01]  /*30a0*/  ULEA UR14, UR14, UR4, 0x18 ;  /* 0x000000040e0e7291 */ /* 0x004fe2000f8ec0ff */
[----:B------:R-:W1:Y:S03]  /*30b0*/  LDCU UR4, c[0x0][0x38c] ;  /* 0x00007180ff0477ac */ /* 0x000e660008000800 */
[----:B------:R-:W-:-:S02]  /*30c0*/  UIADD3 UR18, UPT, UPT, UR14, 0x10800, URZ ;  /* 0x000108000e127890 */ /* 0x000fc4000fffe0ff */
[----:B----4-:R-:W-:-:S03]  /*30d0*/  UISETP.GE.AND UP0, UPT, UR5, 0x1, UPT ;  /* 0x000000010500788c */ /* 0x010fc6000bf06270 */
[----:B------:R-:W2:Y:S01]  /*30e0*/  LDS R0, [UR14+0x100] ;  /* 0x0001000eff007984 */ /* 0x000ea20008000800 */
[----:B------:R-:W-:Y:S02]  /*30f0*/  UISETP.GE.U32.AND UP3, UPT, UR5, 0x81, UPT ;  /* 0x000000810500788c */ /* 0x000fe4000bf66070 */
[----:B------:R-:W-:Y:S02]  /*3100*/  UIADD3 UR19, UPT, UPT, UR14, 0x1c800, URZ ;  /* 0x0001c8000e137890 */ /* 0x000fe4000fffe0ff */
[----:B------:R-:W-:Y:S02]  /*3110*/  UIADD3 UR20, UPT, UPT, UR14, 0x34800, URZ ;  /* 0x000348000e147890 */ /* 0x000fe4000fffe0ff */
[----:B------:R-:W-:Y:S02]  /*3120*/  UIADD3 UR21, UPT, UPT, UR14, 0x34e00, URZ ;  /* 0x00034e000e157890 */ /* 0x000fe4000fffe0ff */
[----:B------:R-:W-:Y:S02]  /*3130*/  USHF.R.U32.HI UR18, URZ, 0x4, UR18 ;  /* 0x00000004ff127899 */ /* 0x000fe40008011612 */
[----:B-1----:R-:W-:-:S02]  /*3140*/  UIADD3 UR4, UPT, UPT, UR4, 0x7f, URZ ;  /* 0x0000007f04047890 */ /* 0x002fc4000fffe0ff */
[----:B------:R-:W-:Y:S02]  /*3150*/  USHF.R.U32.HI UR19, URZ, 0x4, UR19 ;  /* 0x00000004ff137899 */ /* 0x000fe40008011613 */
[----:B------:R-:W-:Y:S02]  /*3160*/  USHF.R.S32.HI UR13, URZ, 0x1f, UR4 ;  /* 0x0000001fff0d7899 */ /* 0x000fe40008011404 */
[----:B------:R-:W-:Y:S02]  /*3170*/  USHF.R.U32.HI UR20, URZ, 0x4, UR20 ;  /* 0x00000004ff147899 */ /* 0x000fe40008011614 */
[----:B------:R-:W-:Y:S02]  /*3180*/  ULEA.HI UR13, UR13, UR4, URZ, 0x7 ;  /* 0x000000040d0d7291 */ /* 0x000fe4000f8f38ff */
[----:B------:R-:W-:Y:S02]  /*3190*/  USHF.R.U32.HI UR21, URZ, 0x4, UR21 ;  /* 0x00000004ff157899 */ /* 0x000fe40008011615 */
[----:B------:R-:W-:-:S02]  /*31a0*/  ULOP3.LUT UR18, UR18, 0x3fff, URZ, 0xc0, !UPT ;  /* 0x00003fff12127892 */ /* 0x000fc4000f8ec0ff */
[----:B------:R-:W-:Y:S02]  /*31b0*/  ULOP3.LUT UR19, UR19, 0x3fff, URZ, 0xc0, !UPT ;  /* 0x00003fff13137892 */ /* 0x000fe4000f8ec0ff */
[----:B------:R-:W-:Y:S02]  /*31c0*/  ULOP3.LUT UR20, UR20, 0x3fff, URZ, 0xc0, !UPT ;  /* 0x00003fff14147892 */ /* 0x000fe4000f8ec0ff */
[----:B------:R-:W-:Y:S02]  /*31d0*/  ULOP3.LUT UR21, UR21, 0x3fff, URZ, 0xc0, !UPT ;  /* 0x00003fff15157892 */ /* 0x000fe4000f8ec0ff */
[----:B------:R-:W-:Y:S02]  /*31e0*/  USHF.R.S32.HI UR13, URZ, 0x7, UR13 ;  /* 0x00000007ff0d7899 */ /* 0x000fe4000801140d */
[----:B------:R-:W-:Y:S02]  /*31f0*/  UIADD3 UR22, UPT, UPT, UR14, 0xa0, URZ ;  /* 0x000000a00e167890 */ /* 0x000fe4000fffe0ff */
[----:B------:R-:W-:-:S02]  /*3200*/  ULOP3.LUT UR18, UR18, 0x10000, URZ, 0xfc, !UPT ;  /* 0x0001000012127892 */ /* 0x000fc4000f8efcff */
[----:B------:R-:W-:Y:S02]  /*3210*/  ULOP3.LUT UR19, UR19, 0x10000, URZ, 0xfc, !UPT ;  /* 0x0001000013137892 */ /* 0x000fe4000f8efcff */
[----:B------:R-:W-:Y:S01]  /*3220*/  ULOP3.LUT UR20, UR20, 0x10000, URZ, 0xfc, !UPT ;  /* 0x0001000014147892 */ /* 0x000fe2000f8efcff */
[----:B--2---:R-:W-:Y:S01]  /*3230*/  R2UR UR29, R0 ;  /* 0x00000000001d72ca */ /* 0x004fe200000e0000 */
[----:B------:R-:W-:Y:S02]  /*3240*/  ULOP3.LUT UR21, UR21, 0x10000, URZ, 0xfc, !UPT ;  /* 0x0001000015157892 */ /* 0x000fe4000f8efcff */
[----:B------:R-:W-:-:S10]  /*3250*/  UIADD3 UR28, UPT, UPT, UR13, -0x1, URZ ;  /* 0xffffffff0d1c7890 */ /* 0x000fd4000fffe0ff */
[----:B------:R-:W-:Y:S02]  /*3260*/  UIADD3 UR10, UPT, UPT, UR29, 0x1c0, URZ ;  /* 0x000001c01d0a7890 */ /* 0x000fe4000fffe0ff */
[----:B------:R-:W-:Y:S02]  /*3270*/  UIADD3 UR11, UPT, UPT, UR29, 0x1c4, URZ ;  /* 0x000001c41d0b7890 */ /* 0x000fe4000fffe0ff */
[----:B------:R-:W-:Y:S02]  /*3280*/  UIADD3 UR8, UPT, UPT, UR29, 0x400001c0, URZ ;  /* 0x400001c01d087890 */ /* 0x000fe4000fffe0ff */
[----:B------:R-:W-:Y:S02]  /*3290*/  UIADD3 UR9, UPT, UPT, UR29, 0x400001c4, URZ ;  /* 0x400001c41d097890 */ /* 0x000fe4000fffe0ff */
[----:B------:R-:W-:Y:S02]  /*32a0*/  UIADD3 UR6, UPT, UPT, UR29, -0x7ffffe40, URZ ;  /* 0x800001c01d067890 */ /* 0x000fe4000fffe0ff */
[----:B------:R-:W-:-:S02]  /*32b0*/  UIADD3 UR7, UPT, UPT, UR29, -0x7ffffe3c, URZ ;  /* 0x800001c41d077890 */ /* 0x000fc4000fffe0ff */
[----:B------:R-:W-:Y:S02]  /*32c0*/  UIADD3 UR4, UPT, UPT, UR29, -0x3ffffe40, URZ ;  /* 0xc00001c01d047890 */ /* 0x000fe4000fffe0ff */
[----:B------:R-:W-:Y:S02]  /*32d0*/  UIADD3 UR5, UPT, UPT, UR29, -0x3ffffe3c, URZ ;  /* 0xc00001c41d057890 */ /* 0x000fe4000fffe0ff */
[----:B------:R-:W-:Y:S02]  /*32e0*/  USHF.R.U32.HI UR45, URZ, 0x11, UR10 ;  /* 0x00000011ff2d7899 */ /* 0x000fe4000801160a */
[----:B------:R-:W-:Y:S02]  /*32f0*/  USHF.R.U32.HI UR44, URZ, 0x1a, UR11 ;  /* 0x0000001aff2c7899 */ /* 0x000fe4000801160b */
[----:B------:R-:W-:Y:S02]  /*3300*/  USHF.R.U32.HI UR43, URZ, 0x11, UR8 ;  /* 0x00000011ff2b7899 */ /* 0x000fe40008011608 */
[----:B------:R-:W-:-:S02]  /*3310*/  USHF.R.U32.HI UR42, URZ, 0x1a, UR9 ;  /* 0x0000001aff2a7899 */ /* 0x000fc40008011609 */
[----:B------:R-:W-:Y:S02]  /*3320*/  USHF.R.U32.HI UR41, URZ, 0x11, UR6 ;  /* 0x00000011ff297899 */ /* 0x000fe40008011606 */
[----:B------:R-:W-:Y:S02]  /*3330*/  USHF.R.U32.HI UR40, URZ, 0x1a, UR7 ;  /* 0x0000001aff287899 */ /* 0x000fe40008011607 */
[----:B------:R-:W-:Y:S02]  /*3340*/  USHF.R.U32.HI UR39, URZ, 0x11, UR4 ;  /* 0x00000011ff277899 */ /* 0x000fe40008011604 */
[----:B------:R-:W-:Y:S02]  /*3350*/  USHF.R.U32.HI UR38, URZ, 0x1a, UR5 ;  /* 0x0000001aff267899 */ /* 0x000fe40008011605 */
[----:B------:R-:W-:Y:S02]  /*3360*/  ULOP3.LUT UR45, UR45, 0x6000, URZ, 0xc0, !UPT ;  /* 0x000060002d2d7892 */ /* 0x000fe4000f8ec0ff */
[----:B------:R-:W-:-:S02]  /*3370*/  ULOP3.LUT UR44, UR44, 0x30, URZ, 0xc0, !UPT ;  /* 0x000000302c2c7892 */ /* 0x000fc4000f8ec0ff */
[----:B------:R-:W-:Y:S02]  /*3380*/  ULOP3.LUT UR43, UR43, 0x6000, URZ, 0xc0, !UPT ;  /* 0x000060002b2b7892 */ /* 0x000fe4000f8ec0ff */
[----:B------:R-:W-:Y:S02]  /*3390*/  ULOP3.LUT UR42, UR42, 0x30, URZ, 0xc0, !UPT ;  /* 0x000000302a2a7892 */ /* 0x000fe4000f8ec0ff */
[----:B------:R-:W-:Y:S02]  /*33a0*/  ULOP3.LUT UR41, UR41, 0x6000, URZ, 0xc0, !UPT ;  /* 0x0000600029297892 */ /* 0x000fe4000f8ec0ff */
[----:B------:R-:W-:Y:S02]  /*33b0*/  ULOP3.LUT UR40, UR40, 0x30, URZ, 0xc0, !UPT ;  /* 0x0000003028287892 */ /* 0x000fe4000f8ec0ff */
        /* <DEDUP_REMOVED lines=10> */
[----:B------:R-:W-:Y:S02]  /*3460*/  UPRMT UR45, UR44, 0x5410, UR45 ;  /* 0x000054102c2d7896 */ /* 0x000fe4000800002d */
[----:B------:R-:W-:Y:S02]  /*3470*/  UPRMT UR43, UR42, 0x5410, UR43 ;  /* 0x000054102a2b7896 */ /* 0x000fe4000800002b */
[----:B------:R-:W-:Y:S02]  /*3480*/  UPRMT UR41, UR40, 0x5410, UR41 ;  /* 0x0000541028297896 */ /* 0x000fe40008000029 */
[----:B------:R-:W-:Y:S01]  /*3490*/  UPRMT UR39, UR38, 0x5410, UR39 ;  /* 0x0000541026277896 */ /* 0x000fe20008000027 */
[----:B------:R-:W-:Y:S01]  /*34a0*/  UMOV UR44, URZ ;  /* 0x000000ff002c7c82 */ /* 0x000fe20008000000 */
[----:B------:R-:W-:Y:S01]  /*34b0*/  UMOV UR42, URZ ;  /* 0x000000ff002a7c82 */ /* 0x000fe20008000000 */
[----:B------:R-:W-:Y:S01]  /*34c0*/  UMOV UR40, URZ ;  /* 0x000000ff00287c82 */ /* 0x000fe20008000000 */
[----:B------:R-:W-:Y:S01]  /*34d0*/  UMOV UR38, URZ ;  /* 0x000000ff00267c82 */ /* 0x000fe20008000000 */
[----:B------:R-:W-:Y:S01]  /*34e0*/  UMOV UR37, UR45 ;  /* 0x0000002d00257c82 */ /* 0x000fe20008000000 */
[----:B------:R-:W-:Y:S01]  /*34f0*/  UMOV UR35, UR43 ;  /* 0x0000002b00237c82 */ /* 0x000fe20008000000 */
[----:B------:R-:W-:Y:S01]  /*3500*/  UMOV UR33, UR41 ;  /* 0x0000002900217c82 */ /* 0x000fe20008000000 */
[----:B------:R-:W-:-:S05]  /*3510*/  UMOV UR31, UR39 ;  /* 0x00000027001f7c82 */ /* 0x000fca0008000000 */
.L_x_65:
[C---:B------:R-:W-:Y:S02]  /*3520*/  LEA R0, R8.reuse, UR14, 0x3 ;  /* 0x0000000e08007c11 */ /* 0x040fe4000f8e18ff */
[----:B------:R-:W-:Y:S02]  /*3530*/  SHF.L.U32 R5, R3, 0x1f, RZ ;  /* 0x0000001f03057819 */ /* 0x000fe400000006ff */
[----:B------:R-:W-:Y:S02]  /*3540*/  LEA R4, R8, UR14, 0x4 ;  /* 0x0000000e08047c11 */ /* 0x000fe4000f8e20ff */
[----:B------:R-:W1:Y:S02]  /*3550*/  SYNCS.PHASECHK.TRANS64.TRYWAIT P0, [R0+URZ+0x80], R5 ;  /* 0x00008005000075a7 */ /* 0x000e6400080011ff */
[----:B-12---:R-:W-:Y:S05]  /*3560*/  @!P0 BRA `(.L_x_56) ;  /* 0x00000084004c8947 */ /* 0x006fea0003800000 */
.L_x_148:
[----:B-1----:R-:W1:Y:S01]  /*3570*/  LDS.128 R4, [R4+0xe0] ;  /* 0x0000e00004047984 */ /* 0x002e620000000c00 */
[----:B------:R-:W-:Y:S01]  /*3580*/  VIADD R0, R0, 0x90 ;  /* 0x0000009000007836 */ /* 0x000fe20000000000 */
[----:B------:R-:W-:Y:S01]  /*3590*/  ULOP3.LUT UR17, UR23, 0x1, URZ, 0x3c, !UPT ;  /* 0x0000000117117892 */ /* 0x000fe2000f8e3cff */
[----:B------:R-:W-:Y:S01]  /*35a0*/  VIADD R8, R8, 0x1 ;  /* 0x0000000108087836 */ /* 0x000fe20000000000 */
[----:B------:R-:W-:Y:S01]  /*35b0*/  @!PT LDS RZ, [RZ] ;  /* 0x00000000fffff984 */ /* 0x000fe20000000800 */
[----:B------:R-:W-:Y:S01]  /*35c0*/  @!PT LDS RZ, [RZ] ;  /* 0x00000000fffff984 */ /* 0x000fe20000000800 */
[----:B------:R-:W-:Y:S01]  /*35d0*/  @!PT LDS RZ, [RZ] ;  /* 0x00000000fffff984 */ /* 0x000fe20000000800 */
[----:B------:R-:W-:Y:S01]  /*35e0*/  @!PT LDS RZ, [RZ] ;  /* 0x00000000fffff984 */ /* 0x000fe20000000800 */
[----:B------:R2:W-:Y:S06]  /*35f0*/  MEMBAR.ALL.CTA ;  /* 0x0000000000007992 */ /* 0x0005ec0000008000 */
[----:B--2---:R-:W2:Y:S01]  /*3600*/  FENCE.VIEW.ASYNC.S ;  /* 0x00000000000073c6 */ /* 0x004ea20000000000 */
[----:B------:R-:W-:Y:S01]  /*3610*/  UMOV UR12, 0x1 ;  /* 0x00000001000c7882 */ /* 0x000fe20000000000 */
[----:B------:R-:W-:Y:S01]  /*3620*/  PRMT R0, RZ, 0x654, R0 ;  /* 0x00000654ff007816 */ /* 0x000fe20000000000 */
[----:B------:R-:W-:Y:S01]  /*3630*/  UIMAD UR16, UR17, 0xc0, UR29 ;  /* 0x000000c0111078a4 */ /* 0x000fe2000f8e021d */
[----:B------:R-:W-:Y:S01]  /*3640*/  UMOV UR24, UR13 ;  /* 0x0000000d00187c82 */ /* 0x000fe20008000000 */
[----:B------:R-:W-:Y:S01]  /*3650*/  UMOV UR26, URZ ;  /* 0x000000ff001a7c82 */ /* 0x000fe20008000000 */
[----:B--2---:R2:W-:Y:S01]  /*3660*/  SYNCS.ARRIVE.TRANS64.RED.A1T0 RZ, [R0+URZ], RZ ;  /* 0x000000ff00ff79a7 */ /* 0x0045e200081004ff */
[----:B-1----:R-:W-:Y:S01]  /*3670*/  LOP3.LUT P2, RZ, R6, 0x1, RZ, 0xc0, !PT ;  /* 0x0000000106ff7812 */ /* 0x002fe2000784c0ff */
[----:B--2---:R-:W-:-:S12]  /*3680*/  BRA.U !UP0, `(.L_x_57) ;  /* 0x0000000108e07547 */ /* 0x004fd8000b800000 */
[----:B------:R-:W-:Y:S01]  /*3690*/  ULEA UR24, UR27, UR14, 0x3 ;  /* 0x0000000e1b187291 */ /* 0x000fe2000f8e18ff */
[----:B------:R-:W-:-:S08]  /*36a0*/  SHF.L.U32 R5, R2, 0x1f, RZ ;  /* 0x0000001f02057819 */ /* 0x000fd000000006ff */
[----:B------:R-:W1:Y:S02]  /*36b0*/  SYNCS.PHASECHK.TRANS64.TRYWAIT P0, [UR24], R5 ;  /* 0x00000005ff0075a7 */ /* 0x000e640008001118 */
[----:B-1----:R-:W-:Y:S05]  /*36c0*/  @P0 BRA `(.L_x_58) ;  /* 0x0000000000080947 */ /* 0x002fea0003800000 */
[----:B------:R-:W1:Y:S02]  /*36d0*/  SYNCS.PHASECHK.TRANS64.TRYWAIT P0, [UR24], R5 ;  /* 0x00000005ff0075a7 */ /* 0x000e640008001118 */
[----:B-1----:R-:W-:Y:S05]  /*36e0*/  @!P0 BRA `(.L_x_59) ;  /* 0x0000008400008947 */ /* 0x002fea0003800000 */
.L_x_58:
[----:B------:R-:W-:Y:S01]  /*36f0*/  UIADD3 UR15, UPT, UPT, UR27, 0x1, URZ ;  /* 0x000000011b0f7890 */ /* 0x000fe2000fffe0ff */
[----:B------:R-:W-:Y:S01]  /*3700*/  PLOP3.LUT P1, PT, PT, PT, UP3, 0x80, 0x8 ;  /* 0x000000000008781c */ /* 0x000fe20003f2f038 */
[----:B------:R-:W-:Y:S01]  /*3710*/  ULEA UR46, UR27, UR21, 0x6 ;  /* 0x000000151b2e7291 */ /* 0x000fe2000f8e30ff */
[----:B-1----:R-:W-:Y:S01]  /*3720*/  IMAD.U32 R0, RZ, RZ, UR23 ;  /* 0x00000017ff007e24 */ /* 0x002fe2000f8e00ff */
[----:B------:R-:W-:Y:S02]  /*3730*/  UISETP.NE.AND UP1, UPT, UR15, 0x3, UPT ;  /* 0x000000030f00788c */ /* 0x000fe4000bf25270 */
[----:B------:R-:W-:Y:S02]  /*3740*/  ULEA UR48, UR27, UR20, 0x5 ;  /* 0x000000141b307291 */ /* 0x000fe4000f8e28ff */
[----:B------:R-:W-:Y:S01]  /*3750*/  USEL UR25, URZ, 0x1, UP1 ;  /* 0x00000001ff197887 */ /* 0x000fe20008800000 */
[----:B------:R-:W-:Y:S01]  /*3760*/  SHF.L.U32 R5, R0, 0x1f, RZ ;  /* 0x0000001f00057819 */ /* 0x000fe200000006ff */
[----:B------:R-:W-:-:S02]  /*3770*/  USEL UR15, UR15, URZ, UP1 ;  /* 0x000000ff0f0f7287 */ /* 0x000fc40008800000 */
[----:B------:R-:W-:Y:S02]  /*3780*/  UIADD3 UR50, UPT, UPT, UR46, 0x20, URZ ;  /* 0x000000202e327890 */ /* 0x000fe4000fffe0ff */
[----:B------:R-:W-:Y:S01]  /*3790*/  @UP3 ULEA UR12, UR15, UR14, 0x3 ;  /* 0x0000000e0f0c3291 */ /* 0x000fe2000f8e18ff */
[----:B------:R-:W-:Y:S01]  /*37a0*/  LOP3.LUT R2, R2, UR25, RZ, 0x3c, !PT ;  /* 0x0000001902027c12 */ /* 0x000fe2000f8e3cff */
[----:B------:R-:W-:Y:S01]  /*37b0*/  UMOV UR49, 0x4008 ;  /* 0x0000400800317882 */ /* 0x000fe20000000000 */
[----:B------:R-:W-:Y:S01]  /*37c0*/  UMOV UR47, 0x4008 ;  /* 0x00004008002f7882 */ /* 0x000fe20000000000 */
[----:B------:R-:W-:Y:S01]  /*37d0*/  UMOV UR51, 0x4008 ;  /* 0x0000400800337882 */ /* 0x000fe20000000000 */
[----:B------:R-:W-:-:S04]  /*37e0*/  @P1 SHF.L.U32 R4, R2, 0x1f, RZ ;  /* 0x0000001f02041819 */ /* 0x000fc800000006ff */
[----:B------:R-:W1:Y:S01]  /*37f0*/  @P1 SYNCS.PHASECHK.TRANS64.TRYWAIT P0, [UR12], R4 ;  /* 0x00000004ff0015a7 */ /* 0x000e62000800110c */
[----:B------:R2:W-:Y:S01]  /*3800*/  UTCCP.T.S.4x32dp128bit tmem[UR29+0x1c0], gdesc[UR48] ;  /* 0x0001c0301d0079e7 */ /* 0x0005e20009100000 */
[----:B------:R2:W-:Y:S01]  /*3810*/  UTCCP.T.S.4x32dp128bit tmem[UR29+0x1c4], gdesc[UR46] ;  /* 0x0001c42e1d0079e7 */ /* 0x0005e20009100000 */
[----:B------:R2:W-:Y:S01]  /*3820*/  UTCCP.T.S.4x32dp128bit tmem[UR29+0x1c8], gdesc[UR50] ;  /* 0x0001c8321d0079e7 */ /* 0x0005e20009100000 */
[----:B------:R-:W-:Y:S01]  /*3830*/  UMOV UR12, 0x1 ;  /* 0x00000001000c7882 */ /* 0x000fe20000000000 */
[----:B------:R-:W4:Y:S01]  /*3840*/  SYNCS.PHASECHK.TRANS64.TRYWAIT P3, [UR14+0xa8], R5 ;  /* 0x0000a805ff0075a7 */ /* 0x000f22000806110e */
[----:B-1----:R-:W-:Y:S01]  /*3850*/  @P1 VOTEU.ANY UP1, P0 ;  /* 0x0000000000ff1886 */ /* 0x002fe20000020100 */
[----:B------:R-:W-:Y:S01]  /*3860*/  @UP3 USEL UR12, URZ, 0x1, !UP1 ;  /* 0x00000001ff0c3887 */ /* 0x000fe2000c800000 */
[----:B--2-4-:R-:W-:Y:S11]  /*3870*/  @!P3 BRA `(.L_x_60) ;  /* 0x0000008000b4b947 */ /* 0x014ff60003800000 */
.L_x_151:
[----:B------:R-:W-:Y:S02]  /*3880*/  ULEA UR26, UR27, UR19, 0xb ;  /* 0x000000131b1a7291 */ /* 0x000fe4000f8e58ff */
[----:B------:R-:W-:Y:S02]  /*3890*/  ULEA UR46, UR27, UR18, 0xa ;  /* 0x000000121b2e7291 */ /* 0x000fe4000f8e50ff */
[----:B------:R-:W-:Y:S02]  /*38a0*/  UIADD3 UR58, UPT, UPT, UR26, 0x2, URZ ;  /* 0x000000021a3a7890 */ /* 0x000fe4000fffe0ff */
[----:B------:R-:W-:Y:S02]  /*38b0*/  UIADD3 UR56, UPT, UPT, UR46, 0x2, URZ ;  /* 0x000000022e387890 */ /* 0x000fe4000fffe0ff */
[----:B------:R-:W-:Y:S02]  /*38c0*/  UIADD3 UR54, UPT, UPT, UR26, 0x4, URZ ;  /* 0x000000041a367890 */ /* 0x000fe4000fffe0ff */
[----:B------:R-:W-:-:S02]  /*38d0*/  UIADD3 UR52, UPT, UPT, UR46, 0x4, URZ ;  /* 0x000000042e347890 */ /* 0x000fc4000fffe0ff */
[----:B------:R-:W-:Y:S02]  /*38e0*/  UIADD3 UR48, UPT, UPT, UR46, 0x6, URZ ;  /* 0x000000062e307890 */ /* 0x000fe4000fffe0ff */
[----:B------:R-:W-:Y:S02]  /*38f0*/  UIADD3 UR50, UPT, UPT, UR26, 0x6, URZ ;  /* 0x000000061a327890 */ /* 0x000fe4000fffe0ff */
[----:B------:R-:W-:Y:S01]  /*3900*/  UIADD3 UR23, UPT, UPT, UR24, 0x18, URZ ;  /* 0x0000001818177890 */ /* 0x000fe2000fffe0ff */
[----:B------:R-:W-:Y:S01]  /*3910*/  UMOV UR27, 0x40004040 ;  /* 0x40004040001b7882 */ /* 0x000fe20000000000 */
[----:B------:R-:W-:Y:S01]  /*3920*/  UMOV UR47, 0x40004040 ;  /* 0x40004040002f7882 */ /* 0x000fe20000000000 */
[----:B------:R-:W-:Y:S01]  /*3930*/  UMOV UR59, 0x40004040 ;  /* 0x40004040003b7882 */ /* 0x000fe20000000000 */
[----:B------:R-:W-:Y:S01]  /*3940*/  UMOV UR57, 0x40004040 ;  /* 0x4000404000397882 */ /* 0x000fe20000000000 */
[----:B------:R2:W-:Y:S01]  /*3950*/  UTCQMMA gdesc[UR46], gdesc[UR26], tmem[UR16], tmem[UR44], idesc[UR45], tmem[UR10], !UPT ;  /* 0x000a2c1a2e007dea */ /* 0x0005e2000f800310 */
[----:B------:R-:W-:Y:S01]  /*3960*/  UMOV UR55, 0x40004040 ;  /* 0x4000404000377882 */ /* 0x000fe20000000000 */
[----:B------:R-:W-:Y:S01]  /*3970*/  UMOV UR53, 0x40004040 ;  /* 0x4000404000357882 */ /* 0x000fe20000000000 */
[----:B------:R-:W-:Y:S01]  /*3980*/  UMOV UR51, 0x40004040 ;  /* 0x4000404000337882 */ /* 0x000fe20000000000 */
[----:B------:R-:W-:Y:S01]  /*3990*/  UMOV UR49, 0x40004040 ;  /* 0x4000404000317882 */ /* 0x000fe20000000000 */
[----:B------:R4:W-:Y:S01]  /*39a0*/  UTCQMMA gdesc[UR56], gdesc[UR58], tmem[UR16], tmem[UR42], idesc[UR43], tmem[UR8], UPT ;  /* 0x00082a3a38007dea */ /* 0x0009e2000b800310 */
[----:B------:R4:W-:Y:S01]  /*39b0*/  UTCQMMA gdesc[UR52], gdesc[UR54], tmem[UR16], tmem[UR40], idesc[UR41], tmem[UR6], UPT ;  /* 0x0006283634007dea */ /* 0x0009e2000b800310 */
[----:B------:R4:W-:Y:S01]  /*39c0*/  UTCQMMA gdesc[UR48], gdesc[UR50], tmem[UR16], tmem[UR38], idesc[UR39], tmem[UR4], UPT ;  /* 0x0004263230007dea */ /* 0x0009e2000b800310 */
[----:B------:R4:W-:Y:S01]  /*39d0*/  UTCBAR [UR23], URZ ;  /* 0x000000ff170073e9 */ /* 0x0009e200080000ff */
[----:B------:R-:W-:Y:S01]  /*39e0*/  UMOV UR24, UR28 ;  /* 0x0000001c00187c82 */ /* 0x000fe20008000000 */
[----:B--2---:R-:W-:Y:S01]  /*39f0*/  UMOV UR26, 0x1 ;  /* 0x00000001001a7882 */ /* 0x004fe20000000000 */
[----:B------:R-:W-:-:S05]  /*3a00*/  UMOV UR27, UR15 ;  /* 0x0000000f001b7c82 */ /* 0x000fca0008000000 */
.L_x_57:
[----:B------:R-:W-:-:S09]  /*3a10*/  UISETP.GE.AND UP1, UPT, UR24, 0x1, UPT ;  /* 0x000000011800788c */ /* 0x000fd2000bf26270 */
[----:B------:R-:W-:Y:S05]  /*3a20*/  BRA.U !UP1, `(.L_x_61) ;  /* 0x0000000109ec7547 */ /* 0x000fea000b800000 */
[----:B------:R-:W-:-:S03]  /*3a30*/  UIADD3 UR25, UPT, UPT, UR24, -0x1, URZ ;  /* 0xffffffff18197890 */ /* 0x000fc6000fffe0ff */
[----:B------:R-:W-:-:S09]  /*3a40*/  UMOV UR24, UR27 ;  /* 0x0000001b00187c82 */ /* 0x000fd20008000000 */
.L_x_64:
[----:B------:R-:W-:Y:S02]  /*3a50*/  UISETP.NE.AND UP1, UPT, UR12, URZ, UPT ;  /* 0x000000ff0c00728c */ /* 0x000fe4000bf25270 */
[----:B------:R-:W-:Y:S07]  /*3a60*/  ULEA UR15, UR24, UR14, 0x3 ;  /* 0x0000000e180f7291 */ /* 0x000fee000f8e18ff */
[----:B------:R-:W-:Y:S05]  /*3a70*/  BRA.U UP1, `(.L_x_62) ;  /* 0x00000001010c7547 */ /* 0x000fea000b800000 */
[----:B-1----:R-:W-:Y:S04]  /*3a80*/  SHF.L.U32 R5, R2, 0x1f, RZ ;  /* 0x0000001f02057819 */ /* 0x002fe800000006ff */
[----:B------:R-:W1:Y:S02]  /*3a90*/  SYNCS.PHASECHK.TRANS64.TRYWAIT P0, [UR15], R5 ;  /* 0x00000005ff0075a7 */ /* 0x000e64000800110f */
[----:B-1----:R-:W-:Y:S05]  /*3aa0*/  @!P0 BRA `(.L_x_63) ;  /* 0x0000008000408947 */ /* 0x002fea0003800000 */
.L_x_62:
[----:B------:R-:W-:Y:S02]  /*3ab0*/  UISETP.NE.AND UP1, UPT, UR25, URZ, UPT ;  /* 0x000000ff1900728c */ /* 0x000fe4000bf25270 */
[----:B------:R-:W-:Y:S02]  /*3ac0*/  UIADD3 UR27, UPT, UPT, UR24, 0x1, URZ ;  /* 0x00000001181b7890 */ /* 0x000fe4000fffe0ff */
[----:B----4-:R-:W-:Y:S02]  /*3ad0*/  ULEA UR50, UR24, UR21, 0x6 ;  /* 0x0000001518327291 */ /* 0x010fe4000f8e30ff */
[----:B------:R-:W-:Y:S01]  /*3ae0*/  UISETP.NE.AND UP2, UPT, UR27, 0x3, UPT ;  /* 0x000000031b00788c */ /* 0x000fe2000bf45270 */
[----:B------:R-:W-:Y:S01]  /*3af0*/  PLOP3.LUT P1, PT, PT, PT, UP1, 0x80, 0x8 ;  /* 0x000000000008781c */ /* 0x000fe20003f2f018 */
[----:B------:R-:W-:Y:S02]  /*3b00*/  ULEA UR48, UR24, UR19, 0xb ;  /* 0x0000001318307291 */ /* 0x000fe4000f8e58ff */
[----:B------:R-:W-:Y:S02]  /*3b10*/  USEL UR23, URZ, 0x1, UP2 ;  /* 0x00000001ff177887 */ /* 0x000fe40009000000 */
[----:B------:R-:W-:Y:S02]  /*3b20*/  USEL UR27, UR27, URZ, UP2 ;  /* 0x000000ff1b1b7287 */ /* 0x000fe40009000000 */
[----:B------:R-:W-:Y:S02]  /*3b30*/  ULEA UR46, UR24, UR18, 0xa ;  /* 0x00000012182e7291 */ /* 0x000fe4000f8e50ff */
[----:B------:R-:W-:Y:S01]  /*3b40*/  @UP1 ULEA UR12, UR27, UR14, 0x3 ;  /* 0x0000000e1b0c1291 */ /* 0x000fe2000f8e18ff */
[----:B------:R-:W-:Y:S01]  /*3b50*/  LOP3.LUT R2, R2, UR23, RZ, 0x3c, !PT ;  /* 0x0000001702027c12 */ /* 0x000fe2000f8e3cff */
[----:B------:R-:W-:Y:S02]  /*3b60*/  ULEA UR52, UR24, UR20, 0x5 ;  /* 0x0000001418347291 */ /* 0x000fe4000f8e28ff */
[----:B------:R-:W-:Y:S01]  /*3b70*/  UISETP.NE.U32.AND UP2, UPT, UR26, URZ, UPT ;  /* 0x000000ff1a00728c */ /* 0x000fe2000bf45070 */
[----:B-1----:R-:W-:Y:S01]  /*3b80*/  @P1 SHF.L.U32 R0, R2, 0x1f, RZ ;  /* 0x0000001f02001819 */ /* 0x002fe200000006ff */
[----:B------:R-:W-:Y:S02]  /*3b90*/  UIADD3 UR66, UPT, UPT, UR50, 0x20, URZ ;  /* 0x0000002032427890 */ /* 0x000fe4000fffe0ff */
[----:B------:R-:W-:Y:S01]  /*3ba0*/  UIADD3 UR64, UPT, UPT, UR48, 0x2, URZ ;  /* 0x0000000230407890 */ /* 0x000fe2000fffe0ff */
[----:B------:R-:W1:Y:S01]  /*3bb0*/  @P1 SYNCS.PHASECHK.TRANS64.TRYWAIT P0, [UR12], R0 ;  /* 0x00000000ff0015a7 */ /* 0x000e62000800110c */
[----:B------:R-:W-:Y:S02]  /*3bc0*/  UIADD3 UR62, UPT, UPT, UR46, 0x2, URZ ;  /* 0x000000022e3e7890 */ /* 0x000fe4000fffe0ff */
[----:B------:R-:W-:Y:S02]  /*3bd0*/  UIADD3 UR60, UPT, UPT, UR48, 0x4, URZ ;  /* 0x00000004303c7890 */ /* 0x000fe4000fffe0ff */
[----:B------:R-:W-:Y:S02]  /*3be0*/  UIADD3 UR58, UPT, UPT, UR46, 0x4, URZ ;  /* 0x000000042e3a7890 */ /* 0x000fe4000fffe0ff */
[----:B------:R-:W-:Y:S02]  /*3bf0*/  UIADD3 UR56, UPT, UPT, UR48, 0x6, URZ ;  /* 0x0000000630387890 */ /* 0x000fe4000fffe0ff */
[----:B------:R-:W-:Y:S02]  /*3c00*/  UIADD3 UR54, UPT, UPT, UR46, 0x6, URZ ;  /* 0x000000062e367890 */ /* 0x000fe4000fffe0ff */
[----:B------:R-:W-:Y:S02]  /*3c10*/  UIADD3 UR15, UPT, UPT, UR15, 0x18, URZ ;  /* 0x000000180f0f7890 */ /* 0x000fe4000fffe0ff */
[----:B------:R-:W-:Y:S02]  /*3c20*/  UIADD3 UR23, UPT, UPT, UR25, 0x1, URZ ;  /* 0x0000000119177890 */ /* 0x000fe4000fffe0ff */
[----:B------:R-:W-:Y:S01]  /*3c30*/  UIADD3 UR25, UPT, UPT, UR25, -0x1, URZ ;  /* 0xffffffff19197890 */ /* 0x000fe2000fffe0ff */
[----:B------:R-:W-:Y:S01]  /*3c40*/  UMOV UR53, 0x4008 ;  /* 0x0000400800357882 */ /* 0x000fe20000000000 */
[----:B------:R-:W-:Y:S01]  /*3c50*/  UMOV UR51, 0x4008 ;  /* 0x0000400800337882 */ /* 0x000fe20000000000 */
[----:B------:R2:W-:Y:S01]  /*3c60*/  UTCCP.T.S.4x32dp128bit tmem[UR29+0x1c0], gdesc[UR52] ;  /* 0x0001c0341d0079e7 */ /* 0x0005e20009100000 */
[----:B------:R2:W-:Y:S01]  /*3c70*/  UTCCP.T.S.4x32dp128bit tmem[UR29+0x1c4], gdesc[UR50] ;  /* 0x0001c4321d0079e7 */ /* 0x0005e20009100000 */
[----:B------:R-:W-:Y:S01]  /*3c80*/  UMOV UR67, 0x4008 ;  /* 0x0000400800437882 */ /* 0x000fe20000000000 */
[----:B------:R-:W-:Y:S01]  /*3c90*/  UMOV UR49, 0x40004040 ;  /* 0x4000404000317882 */ /* 0x000fe20000000000 */
[----:B------:R2:W-:Y:S01]  /*3ca0*/  UTCCP.T.S.4x32dp128bit tmem[UR29+0x1c8], gdesc[UR66] ;  /* 0x0001c8421d0079e7 */ /* 0x0005e20009100000 */
[----:B------:R-:W-:Y:S01]  /*3cb0*/  UMOV UR47, 0x40004040 ;  /* 0x40004040002f7882 */ /* 0x000fe20000000000 */
[----:B------:R-:W-:Y:S01]  /*3cc0*/  UMOV UR65, 0x40004040 ;  /* 0x4000404000417882 */ /* 0x000fe20000000000 */
[----:B------:R2:W-:Y:S01]  /*3cd0*/  UTCQMMA gdesc[UR46], gdesc[UR48], tmem[UR16], tmem[UR36], idesc[UR37], tmem[UR10], UP2 ;  /* 0x000a24302e007dea */ /* 0x0005e20009000310 */
[----:B------:R-:W-:Y:S01]  /*3ce0*/  UMOV UR63, 0x40004040 ;  /* 0x40004040003f7882 */ /* 0x000fe20000000000 */
[----:B------:R-:W-:Y:S01]  /*3cf0*/  UMOV UR61, 0x40004040 ;  /* 0x40004040003d7882 */ /* 0x000fe20000000000 */
[----:B------:R2:W-:Y:S01]  /*3d00*/  UTCQMMA gdesc[UR62], gdesc[UR64], tmem[UR16], tmem[UR34], idesc[UR35], tmem[UR8], UPT ;  /* 0x000822403e007dea */ /* 0x0005e2000b800310 */
[----:B------:R-:W-:Y:S01]  /*3d10*/  UMOV UR59, 0x40004040 ;  /* 0x40004040003b7882 */ /* 0x000fe20000000000 */
[----:B------:R-:W-:Y:S01]  /*3d20*/  UMOV UR57, 0x40004040 ;  /* 0x4000404000397882 */ /* 0x000fe20000000000 */
[----:B------:R2:W-:Y:S01]  /*3d30*/  UTCQMMA gdesc[UR58], gdesc[UR60], tmem[UR16], tmem[UR32], idesc[UR33], tmem[UR6], UPT ;  /* 0x0006203c3a007dea */ /* 0x0005e2000b800310 */
[----:B------:R-:W-:Y:S01]  /*3d40*/  UMOV UR55, 0x40004040 ;  /* 0x4000404000377882 */ /* 0x000fe20000000000 */
[----:B------:R-:W-:Y:S01]  /*3d50*/  UMOV UR12, 0x1 ;  /* 0x00000001000c7882 */ /* 0x000fe20000000000 */
[----:B------:R2:W-:Y:S01]  /*3d60*/  UTCQMMA gdesc[UR54], gdesc[UR56], tmem[UR16], tmem[UR30], idesc[UR31], tmem[UR4], UPT ;  /* 0x00041e3836007dea */ /* 0x0005e2000b800310 */
[----:B------:R2:W-:Y:S01]  /*3d70*/  UTCBAR [UR15], URZ ;  /* 0x000000ff0f0073e9 */ /* 0x0005e200080000ff */
[----:B------:R-:W-:Y:S01]  /*3d80*/  UMOV UR26, 0x1 ;  /* 0x00000001001a7882 */ /* 0x000fe20000000000 */
[----:B------:R-:W-:Y:S01]  /*3d90*/  UMOV UR24, UR27 ;  /* 0x0000001b00187c82 */ /* 0x000fe20008000000 */
[----:B-1----:R-:W-:Y:S01]  /*3da0*/  @P1 VOTEU.ANY UP2, P0 ;  /* 0x0000000000ff1886 */ /* 0x002fe20000040100 */
[----:B------:R-:W-:Y:S02]  /*3db0*/  @UP1 USEL UR12, URZ, 0x1, !UP2 ;  /* 0x00000001ff0c1887 */ /* 0x000fe4000d000000 */
[----:B------:R-:W-:Y:S09]  /*3dc0*/  UISETP.GT.U32.AND UP1, UPT, UR23, 0x1, UPT ;  /* 0x000000011700788c */ /* 0x000ff2000bf24070 */
[----:B--2---:R-:W-:Y:S05]  /*3dd0*/  BRA.U UP1, `(.L_x_64) ;  /* 0xfffffffd011c7547 */ /* 0x004fea000b83ffff */
.L_x_61:
[C---:B------:R-:W-:Y:S01]  /*3de0*/  ISETP.NE.AND P0, PT, R8.reuse, 0x2, PT ;  /* 0x000000020800780c */ /* 0x040fe20003f05270 */
[----:B------:R2:W-:Y:S01]  /*3df0*/  UTCBAR [UR22], URZ ;  /* 0x000000ff160073e9 */ /* 0x0005e200080000ff */
[----:B----4-:R-:W-:Y:S02]  /*3e00*/  UMOV UR23, UR17 ;  /* 0x0000001100177c82 */ /* 0x010fe40008000000 */
[----:B-1----:R-:W-:Y:S02]  /*3e10*/  SEL R0, RZ, 0x1, P0 ;  /* 0x00000001ff007807 */ /* 0x002fe40000000000 */
[----:B------:R-:W-:Y:S02]  /*3e20*/  SEL R8, R8, RZ, P0 ;  /* 0x000000ff08087207 */ /* 0x000fe40000000000 */
[----:B------:R-:W-:Y:S01]  /*3e30*/  LOP3.LUT R3, R3, R0, RZ, 0x3c, !PT ;  /* 0x0000000003037212 */ /* 0x000fe200078e3cff */
[----:B------:R-:W-:Y:S06]  /*3e40*/  @P2 BRA `(.L_x_65) ;  /* 0xfffffff400b42947 */ /* 0x000fec000383ffff */
[----:B------:R-:W1:Y:S01]  /*3e50*/  S2UR UR4, SR_CgaCtaId ;  /* 0x00000000000479c3 */ /* 0x000e620000008800 */
[----:B------:R-:W-:Y:S01]  /*3e60*/  ELECT P0, URZ, PT ;  /* 0x0000000000ff782f */ /* 0x000fe20003800000 */
[----:B------:R-:W-:Y:S01]  /*3e70*/  IMAD.MOV.U32 R0, RZ, RZ, 0x1 ;  /* 0x00000001ff007424 */ /* 0x000fe200078e00ff */
[----:B------:R-:W-:Y:S01]  /*3e80*/  UMOV UR5, 0x40 ;  /* 0x0000004000057882 */ /* 0x000fe20000000000 */
[----:B------:R-:W-:-:S04]  /*3e90*/  SHF.L.U32 R3, RZ, 0x1f, RZ ;  /* 0x0000001fff037819 */ /* 0x000fc800000006ff */
[----:B------:R-:W-:Y:S01]  /*3ea0*/  UVIRTCOUNT.DEALLOC.SMPOOL 0x80 ;  /* 0x000000800000784c */ /* 0x000fe20000000000 */
[----:B-1----:R-:W-:-:S09]  /*3eb0*/  ULEA UR4, UR4, UR5, 0x18 ;  /* 0x0000000504047291 */ /* 0x002fd2000f8ec0ff */
[----:B------:R1:W-:Y:S01]  /*3ec0*/  @P0 STS.U8 [UR4+0x1c], R0 ;  /* 0x00001c00ff000988 */ /* 0x0003e20008000004 */
[----:B------:R-:W4:Y:S02]  /*3ed0*/  SYNCS.PHASECHK.TRANS64.TRYWAIT P0, [UR14+0xd0], R3 ;  /* 0x0000d003ff0075a7 */ /* 0x000f24000800110e */
[----:B-1--4-:R-:W-:Y:S05]  /*3ee0*/  @!P0 BRA `(.L_x_66) ;  /* 0x0000007c00488947 */ /* 0x012fea0003800000 */
.L_x_154:
[----:B------:R-:W-:Y:S01]  /*3ef0*/  NOP ;  /* 0x0000000000007918 */ /* 0x000fe20000000000 */
[----:B-1----:R-:W1:Y:S01]  /*3f00*/  LDS R0, [UR4+0x14] ;  /* 0x00001404ff007984 */ /* 0x002e620008000800 */
[----:B------:R-:W-:Y:S01]  /*3f10*/  ULOP3.LUT UR6, UR29, 0xffff, URZ, 0xc0, !UPT ;  /* 0x0000ffff1d067892 */ /* 0x000fe2000f8ec0ff */
[----:B------:R-:W-:Y:S01]  /*3f20*/  UMOV UR8, 0xffff ;  /* 0x0000ffff00087882 */ /* 0x000fe20000000000 */
[----:B------:R-:W-:Y:S02]  /*3f30*/  UMOV UR5, 0x1 ;  /* 0x0000000100057882 */ /* 0x000fe40000000000 */
[----:B------:R-:W-:-:S04]  /*3f40*/  USHF.R.U32.HI UR6, URZ, 0x5, UR6 ;  /* 0x00000005ff067899 */ /* 0x000fc80008011606 */
[----:B------:R-:W-:Y:S02]  /*3f50*/  USHF.L.U32 UR8, UR8, UR6, URZ ;  /* 0x0000000608087299 */ /* 0x000fe400080006ff */
[----:B------:R-:W-:-:S04]  /*3f60*/  USHF.L.U32 UR5, UR5, UR6, URZ ;  /* 0x0000000605057299 */ /* 0x000fc800080006ff */
[----:B-1----:R-:W-:-:S04]  /*3f70*/  LOP3.LUT R0, R0, UR8, RZ, 0xc0, !PT ;  /* 0x0000000800007c12 */ /* 0x002fc8000f8ec0ff */
[----:B------:R-:W-:-:S13]  /*3f80*/  ISETP.NE.AND P0, PT, R0, UR8, PT ;  /* 0x0000000800007c0c */ /* 0x000fda000bf05270 */
[----:B------:R-:W-:Y:S05]  /*3f90*/  @P0 BRA `(.L_x_67) ;  /* 0x0000000000580947 */ /* 0x000fea0003800000 */
[----:B------:R-:W1:Y:S02]  /*3fa0*/  LDS R0, [UR4+0x18] ;  /* 0x00001804ff007984 */ /* 0x000e640008000800 */
[----:B-1----:R-:W-:-:S04]  /*3fb0*/  LOP3.LUT R0, R0, UR5, RZ, 0xc0, !PT ;  /* 0x0000000500007c12 */ /* 0x002fc8000f8ec0ff */
[----:B------:R-:W-:-:S13]  /*3fc0*/  ISETP.NE.AND P0, PT, R0, UR5, PT ;  /* 0x0000000500007c0c */ /* 0x000fda000bf05270 */
[----:B------:R-:W-:Y:S05]  /*3fd0*/  @P0 BRA `(.L_x_68) ;  /* 0x00000000003c0947 */ /* 0x000fea0003800000 */
[----:B------:R-:W1:Y:S01]  /*3fe0*/  S2R R2, SR_LANEID ;  /* 0x0000000000027919 */ /* 0x000e620000000000 */
[----:B------:R-:W-:Y:S01]  /*3ff0*/  ULOP3.LUT UR8, URZ, UR8, URZ, 0x33, !UPT ;  /* 0x00000008ff087292 */ /* 0x000fe2000f8e33ff */
[----:B------:R-:W-:Y:S01]  /*4000*/  LOP3.LUT R4, RZ, UR5, RZ, 0x33, !PT ;  /* 0x00000005ff047c12 */ /* 0x000fe2000f8e33ff */
[----:B------:R-:W-:Y:S02]  /*4010*/  VOTEU.ANY UR7, UPT, PT ;  /* 0x0000000000077886 */ /* 0x000fe400038e0100 */
[----:B------:R-:W-:Y:S01]  /*4020*/  UFLO.U32 UR7, UR7 ;  /* 0x00000007000772bd */ /* 0x000fe200080e0000 */
[----:B------:R-:W4:Y:S01]  /*4030*/  REDUX UR5, R4 ;  /* 0x00000000040573c4 */ /* 0x000f220000000000 */
[----:B------:R-:W-:-:S06]  /*4040*/  IMAD.U32 R0, RZ, RZ, UR8 ;  /* 0x00000008ff007e24 */ /* 0x000fcc000f8e00ff */
[----:B------:R1:W-:Y:S01]  /*4050*/  UTCATOMSWS.AND URZ, UR8 ;  /* 0x0000000800ff79e3 */ /* 0x0003e20008000000 */
[----:B------:R-:W2:Y:S01]  /*4060*/  REDUX UR6, R0 ;  /* 0x00000000000673c4 */ /* 0x000ea20000000000 */
[----:B-1----:R-:W-:Y:S01]  /*4070*/  ISETP.EQ.U32.AND P0, PT, R2, UR7, PT ;  /* 0x0000000702007c0c */ /* 0x002fe2000bf02070 */
[----:B----4-:R-:W-:Y:S01]  /*4080*/  IMAD.U32 R2, RZ, RZ, UR5 ;  /* 0x00000005ff027e24 */ /* 0x010fe2000f8e00ff */
[----:B--2---:R-:W-:-:S11]  /*4090*/  MOV R3, UR6 ;  /* 0x0000000600037c02 */ /* 0x004fd60008000f00 */
[----:B------:R1:W-:Y:S04]  /*40a0*/  @P0 ATOMS.AND RZ, [UR4+0x14], R3 ;  /* 0x00001403ffff098c */ /* 0x0003e8000a800004 */
[----:B------:R1:W-:Y:S01]  /*40b0*/  @P0 ATOMS.AND RZ, [UR4+0x18], R2 ;  /* 0x00001802ffff098c */ /* 0x0003e2000a800004 */
[----:B------:R-:W-:Y:S05]  /*40c0*/  BRA `(.L_x_69) ;  /* 0x0000000000147947 */ /* 0x000fea0003800000 */
.L_x_68:
[----:B------:R-:W-:Y:S02]  /*40d0*/  MOV R2, 0x40f0 ;  /* 0x000040f000027802 */ /* 0x000fe40000000f00 */
[----:B--23-5:R-:W-:Y:S05]  /*40e0*/  CALL.REL.NOINC `($__internal_0_$__cuda_sm10x_tcgen05_guardrail_trap_col_being_dealloced_not_returned_by_alloc) ;  /* 0x0000008000347944 */ /* 0x02cfea0003c00000 */
[----:B------:R-:W-:Y:S05]  /*40f0*/  BRA `(.L_x_69) ;  /* 0x0000000000087947 */ /* 0x000fea0003800000 */
.L_x_67:
[----:B------:R-:W-:Y:S02]  /*4100*/  MOV R2, 0x4120 ;  /* 0x0000412000027802 */ /* 0x000fe40000000f00 */
[----:B--23-5:R-:W-:Y:S05]  /*4110*/  CALL.REL.NOINC `($__internal_2_$__cuda_sm10x_tcgen05_guardrail_trap_unallocated_columns_being_dealloced) ;  /* 0x0000008000407944 */ /* 0x02cfea0003c00000 */
.L_x_69:
[----:B------:R-:W-:Y:S01]  /*4120*/  NOP ;  /* 0x0000000000007918 */ /* 0x000fe20000000000 */
[----:B------:R-:W-:Y:S05]  /*4130*/  EXIT ;  /* 0x000000000000794d */ /* 0x000fea0003800000 */
.L_x_51:
[----:B------:R-:W-:-:S09]  /*4140*/  UISETP.NE.OR UP2, UPT, UR8, 0x3, !UP2 ;  /* 0x000000030800788c */ /* 0x000fd2000d745670 */
[----:B------:R-:W-:Y:S05]  /*4150*/  BRA.U UP2, `(.L_x_70) ;  /* 0x0000001102447547 */ /* 0x000fea000b800000 */
[----:B------:R-:W1:Y:S01]  /*4160*/  LDC R0, c[0x0][0xf30] ;  /* 0x0003cc00ff007b82 */ /* 0x000e620000000800 */
[----:B------:R-:W2:Y:S01]  /*4170*/  LDCU.64 UR8, c[0x0][0xc88] ;  /* 0x00019100ff0877ac */ /* 0x000ea20008000a00 */
[----:B------:R-:W-:Y:S02]  /*4180*/  HFMA2 R30, -RZ, RZ, 0, 0 ;  /* 0x00000000ff1e7431 */ /* 0x000fe400000001ff */
[----:B------:R-:W-:Y:S01]  /*4190*/  IMAD.MOV.U32 R31, RZ, RZ, 0x1 ;  /* 0x00000001ff1f7424 */ /* 0x000fe200078e00ff */
[----:B------:R-:W-:Y:S01]  /*41a0*/  CS2R R28, SRZ ;  /* 0x00000000001c7805 */ /* 0x000fe2000001ff00 */
[----:B------:R-:W4:Y:S01]  /*41b0*/  LDCU.64 UR4, c[0x0][0xc90] ;  /* 0x00019200ff0477ac */ /* 0x000f220008000a00 */
[----:B------:R-:W-:Y:S01]  /*41c0*/  IMAD.MOV.U32 R21, RZ, RZ, 0x4000 ;  /* 0x00004000ff157424 */ /* 0x000fe200078e00ff */
[----:B------:R-:W3:Y:S01]  /*41d0*/  LDC R19, c[0x0][0x370] ;  /* 0x0000dc00ff137b82 */ /* 0x000ee20000000800 */
[----:B------:R-:W-:Y:S01]  /*41e0*/  UMOV UR7, 0x400 ;  /* 0x0000040000077882 */ /* 0x000fe20000000000 */
[----:B------:R-:W-:-:S02]  /*41f0*/  UPLOP3.LUT UP1, UPT, UPT, UPT, UPT, 0x40, 0x4 ;  /* 0x000000000004789c */ /* 0x000fc40003f2e870 */
[----:B------:R-:W-:-:S04]  /*4200*/  ULEA UR7, UR37, UR7, 0x18 ;  /* 0x0000000725077291 */ /* 0x000fc8000f8ec0ff */
[----:B------:R-:W3:Y:S01]  /*4210*/  LDC R2, c[0x0][0xf0c] ;  /* 0x0003c300ff027b82 */ /* 0x000ee20000000800 */
[----:B------:R-:W-:Y:S02]  /*4220*/  UIADD3 UR13, UPT, UPT, UR7, 0x48, URZ ;  /* 0x00000048070d7890 */ /* 0x000fe4000fffe0ff */
[----:B--2---:R-:W-:Y:S02]  /*4230*/  UISETP.NE.U32.AND UP2, UPT, UR8, URZ, UPT ;  /* 0x000000ff0800728c */ /* 0x004fe4000bf45070 */
[----:B------:R-:W-:Y:S02]  /*4240*/  UIADD3 UR33, UPT, UPT, UR7, 0x30, URZ ;  /* 0x0000003007217890 */ /* 0x000fe4000fffe0ff */
[----:B----4-:R-:W-:Y:S01]  /*4250*/  UISETP.NE.U32.AND UP3, UPT, UR4, URZ, UPT ;  /* 0x000000ff0400728c */ /* 0x010fe2000bf65070 */
[----:B------:R-:W2:Y:S01]  /*4260*/  LDC R18, c[0x0][0xf20] ;  /* 0x0003c800ff127b82 */ /* 0x000ea20000000800 */
[----:B-1----:R-:W-:Y:S01]  /*4270*/  ISETP.NE.AND P1, PT, R0, 0x1, PT ;  /* 0x000000010000780c */ /* 0x002fe20003f25270 */
[----:B------:R-:W-:-:S02]  /*4280*/  UISETP.NE.AND.EX UP2, UPT, UR9, URZ, UPT, UP2 ;  /* 0x000000ff0900728c */ /* 0x000fc4000bf45320 */
[----:B------:R-:W-:Y:S02]  /*4290*/  UIADD3 UR25, UPT, UPT, UR7, 0x38, URZ ;  /* 0x0000003807197890 */ /* 0x000fe4000fffe0ff */
[----:B------:R-:W-:Y:S02]  /*42a0*/  UIADD3 UR17, UPT, UPT, UR7, 0x40, URZ ;  /* 0x0000004007117890 */ /* 0x000fe4000fffe0ff */
[----:B------:R-:W1:Y:S01]  /*42b0*/  LDC.64 R32, c[0x0][0x348] ;  /* 0x0000d200ff207b82 */ /* 0x000e620000000a00 */
[----:B------:R-:W-:Y:S02]  /*42c0*/  UPRMT UR13, UR37, 0x654, UR13 ;  /* 0x00000654250d7896 */ /* 0x000fe4000800000d */
[----:B------:R-:W-:-:S05]  /*42d0*/  UISETP.NE.AND.EX UP3, UPT, UR5, URZ, UPT, UP3 ;  /* 0x000000ff0500728c */ /* 0x000fca000bf65330 */
[----:B------:R-:W4:Y:S08]  /*42e0*/  LDC.64 R16, c[0x0][0xf10] ;  /* 0x0003c400ff107b82 */ /* 0x000f300000000a00 */
[----:B------:R-:W1:Y:S08]  /*42f0*/  LDC.64 R6, c[0x0][0xf18] ;  /* 0x0003c600ff067b82 */ /* 0x000e700000000a00 */
[----:B------:R-:W1:Y:S08]  /*4300*/  LDC.64 R4, c[0x0][0xf28] ;  /* 0x0003ca00ff047b82 */ /* 0x000e700000000a00 */
[----:B--23--:R-:W1:Y:S02]  /*4310*/  LDC R22, c[0x0][0x374] ;  /* 0x0000dd00ff167b82 */ /* 0x00ce640000000800 */
.L_x_81:
[C---:B------:R-:W-:Y:S02]  /*4320*/  LEA R0, R30.reuse, UR7, 0x3 ;  /* 0x000000071e007c11 */ /* 0x040fe4000f8e18ff */
[----:B------:R-:W-:Y:S02]  /*4330*/  SHF.L.U32 R3, R29, 0x1f, RZ ;  /* 0x0000001f1d037819 */ /* 0x000fe400000006ff */
[----:B------:R-:W-:Y:S02]  /*4340*/  LEA R24, R30, UR7, 0x4 ;  /* 0x000000071e187c11 */ /* 0x000fe4000f8e20ff */
[----:B------:R-:W2:Y:S02]  /*4350*/  SYNCS.PHASECHK.TRANS64.TRYWAIT P0, [R0+URZ+0x80], R3 ;  /* 0x00008003000075a7 */ /* 0x000ea400080011ff */
[----:B--2---:R-:W-:Y:S05]  /*4360*/  @!P0 BRA `(.L_x_71) ;  /* 0x0000007800408947 */ /* 0x004fea0003800000 */
.L_x_155:
[----:B------:R-:W-:Y:S01]  /*4370*/  ISETP.GE.AND P0, PT, R72, 0x1, PT ;  /* 0x000000014800780c */ /* 0x000fe20003f06270 */
[----:B------:R-:W3:Y:S01]  /*4380*/  LDS.128 R24, [R24+0xe0] ;  /* 0x0000e00018187984 */ /* 0x000ee20000000c00 */
[----:B------:R-:W-:Y:S01]  /*4390*/  ISETP.NE.U32.AND P4, PT, RZ, UR4, PT ;  /* 0x00000004ff007c0c */ /* 0x000fe2000bf85070 */
[----:B--2---:R-:W-:Y:S01]  /*43a0*/  VIADD R0, R0, 0x90 ;  /* 0x0000009000007836 */ /* 0x004fe20000000000 */
[----:B------:R-:W-:Y:S01]  /*43b0*/  SHF.L.U32 R34, R31, 0x1f, RZ ;  /* 0x0000001f1f227819 */ /* 0x000fe200000006ff */
[----:B------:R-:W-:Y:S01]  /*43c0*/  USHF.L.U32 UR35, UR27, 0x7, URZ ;  /* 0x000000071b237899 */ /* 0x000fe200080006ff */
[----:B------:R-:W-:Y:S02]  /*43d0*/  ISETP.NE.AND.EX P4, PT, RZ, UR5, PT, P4 ;  /* 0x00000005ff007c0c */ /* 0x000fe4000bf85340 */
[----:B------:R-:W-:Y:S01]  /*43e0*/  PRMT R0, RZ, 0x654, R0 ;  /* 0x00000654ff007816 */ /* 0x000fe20000000000 */
[----:B------:R-:W-:Y:S01]  /*43f0*/  @!PT LDS RZ, [RZ] ;  /* 0x00000000fffff984 */ /* 0x000fe20000000800 */
[----:B------:R-:W-:Y:S01]  /*4400*/  @!PT LDS RZ, [RZ] ;  /* 0x00000000fffff984 */ /* 0x000fe20000000800 */
[----:B------:R-:W-:Y:S01]  /*4410*/  @!PT LDS RZ, [RZ] ;  /* 0x00000000fffff984 */ /* 0x000fe20000000800 */
[----:B------:R-:W-:Y:S01]  /*4420*/  @!PT LDS RZ, [RZ] ;  /* 0x00000000fffff984 */ /* 0x000fe20000000800 */
[----:B------:R2:W-:Y:S06]  /*4430*/  MEMBAR.ALL.CTA ;  /* 0x0000000000007992 */ /* 0x0005ec0000008000 */
[----:B--2---:R-:W2:Y:S02]  /*4440*/  FENCE.VIEW.ASYNC.S ;  /* 0x00000000000073c6 */ /* 0x004ea40000000000 */
[----:B--2---:R2:W-:Y:S01]  /*4450*/  SYNCS.ARRIVE.TRANS64.RED.A1T0 RZ, [R0+URZ], RZ ;  /* 0x000000ff00ff79a7 */ /* 0x0045e200081004ff */
[----:B---3--:R-:W-:Y:S11]  /*4460*/  LOP3.LUT P3, RZ, R26, 0x1, RZ, 0xc0, !PT ;  /* 0x000000011aff7812 */ /* 0x008ff6000786c0ff */
[----:B------:R-:W-:Y:S02]  /*4470*/  @!UPT UIADD3 URZ, UPT, UPT, URZ, URZ, URZ ;  /* 0x000000fffffff290 */ /* 0x000fe4000fffe0ff */
[----:B------:R-:W-:Y:S02]  /*4480*/  @P3 MOV R13, R24 ;  /* 0x00000018000d3202 */ /* 0x000fe40000000f00 */
[----:B------:R-:W-:Y:S01]  /*4490*/  @P3 LOP3.LUT R8, R25, 0xffff, RZ, 0xc0, !PT ;  /* 0x0000ffff19083812 */ /* 0x000fe200078ec0ff */
[----:B--2---:R-:W-:Y:S06]  /*44a0*/  @!P0 BRA `(.L_x_72) ;  /* 0x0000000000a48947 */ /* 0x004fec0003800000 */
[----:B-1----:R-:W-:Y:S01]  /*44b0*/  IMAD.HI.U32 R35, R22, R7, RZ ;  /* 0x0000000716237227 */ /* 0x002fe200078e00ff */
[----:B------:R-:W-:Y:S02]  /*44c0*/  ISETP.NE.AND P0, PT, R6, 0x1, PT ;  /* 0x000000010600780c */ /* 0x000fe40003f05270 */
[----:B------:R-:W-:Y:S01]  /*44d0*/  ISETP.NE.AND P2, PT, R72, 0x1, PT ;  /* 0x000000014800780c */ /* 0x000fe20003f45270 */
[----:B----4-:R-:W-:Y:S01]  /*44e0*/  IMAD.HI.U32 R36, R19, R16, RZ ;  /* 0x0000001013247227 */ /* 0x010fe200078e00ff */
[----:B------:R-:W-:Y:S02]  /*44f0*/  SHF.R.U32.HI R35, RZ, R18, R35 ;  /* 0x00000012ff237219 */ /* 0x000fe40000011623 */
[----:B------:R-:W-:Y:S01]  /*4500*/  ISETP.NE.AND P5, PT, R2, 0x1, PT ;  /* 0x000000010200780c */ /* 0x000fe20003fa5270 */
[----:B------:R-:W-:Y:S01]  /*4510*/  IMAD.HI.U32 R38, R13, R16, RZ ;  /* 0x000000100d267227 */ /* 0x000fe200078e00ff */
[----:B------:R-:W-:Y:S02]  /*4520*/  SHF.R.U32.HI R36, RZ, R17, R36 ;  /* 0x00000011ff247219 */ /* 0x000fe40000011624 */
[----:B------:R-:W-:Y:S01]  /*4530*/  SEL R3, R22, R35, !P0 ;  /* 0x0000002316037207 */ /* 0x000fe20004000000 */
[C---:B------:R-:W-:Y:S01]  /*4540*/  IMAD.HI.U32 R35, R8.reuse, R7, RZ ;  /* 0x0000000708237227 */ /* 0x040fe200078e00ff */
[----:B------:R-:W-:Y:S02]  /*4550*/  SEL R11, R19, R36, !P5 ;  /* 0x00000024130b7207 */ /* 0x000fe40006800000 */
[----:B------:R-:W-:Y:S01]  /*4560*/  SHF.R.U32.HI R38, RZ, R17, R38 ;  /* 0x00000011ff267219 */ /* 0x000fe20000011626 */
[----:B------:R-:W-:Y:S01]  /*4570*/  IMAD.HI.U32 R40, R3, R4, RZ ;  /* 0x0000000403287227 */ /* 0x000fe200078e00ff */
[----:B------:R-:W-:Y:S03]  /*4580*/  SHF.R.U32.HI R35, RZ, R18, R35 ;  /* 0x00000012ff237219 */ /* 0x000fe60000011623 */
[----:B------:R-:W-:Y:S01]  /*4590*/  IMAD.HI.U32 R36, R11, R4, RZ ;  /* 0x000000040b247227 */ /* 0x000fe200078e00ff */
[----:B------:R-:W-:Y:S02]  /*45a0*/  @P2 SHF.R.U32.HI R3, RZ, R5, R40 ;  /* 0x00000005ff032219 */ /* 0x000fe40000011628 */
[----:B------:R-:W-:Y:S02]  /*45b0*/  SEL R9, R8, R35, !P0 ;  /* 0x0000002308097207 */ /* 0x000fe40004000000 */
[----:B------:R-:W-:Y:S01]  /*45c0*/  @P2 SHF.R.U32.HI R11, RZ, R5, R36 ;  /* 0x00000005ff0b2219 */ /* 0x000fe20000011624 */
[C---:B------:R-:W-:Y:S01]  /*45d0*/  IMAD R10, R72.reuse, R3, RZ ;  /* 0x00000003480a7224 */ /* 0x040fe200078e02ff */
[----:B------:R-:W-:Y:S01]  /*45e0*/  SEL R3, R13, R38, !P5 ;  /* 0x000000260d037207 */ /* 0x000fe20006800000 */
[C---:B------:R-:W-:Y:S03]  /*45f0*/  IMAD.HI.U32 R14, R9.reuse, R4, RZ ;  /* 0x00000004090e7227 */ /* 0x040fe600078e00ff */
[----:B------:R-:W-:Y:S01]  /*4600*/  ISETP.GE.AND P0, PT, R9, R10, PT ;  /* 0x0000000a0900720c */ /* 0x000fe20003f06270 */
[C---:B------:R-:W-:Y:S01]  /*4610*/  IMAD R12, R72.reuse, R11, RZ ;  /* 0x0000000b480c7224 */ /* 0x040fe200078e02ff */
[-C--:B------:R-:W-:Y:S04]  /*4620*/  SHF.R.U32.HI R14, RZ, R5.reuse, R14 ;  /* 0x00000005ff0e7219 */ /* 0x080fe8000001160e */
[----:B------:R-:W-:Y:S02]  /*4630*/  ISETP.GE.OR P0, PT, R3, R12, P0 ;  /* 0x0000000c0300720c */ /* 0x000fe40000706670 */
[----:B------:R-:W-:Y:S05]  /*4640*/  SEL R15, R9, R14, !P2 ;  /* 0x0000000e090f7207 */ /* 0x000fea0005000000 */
[----:B------:R-:W-:Y:S04]  /*4650*/  IMAD.MOV R14, RZ, RZ, -R15 ;  /* 0x000000ffff0e7224 */ /* 0x000fe800078e0a0f */
[----:B------:R-:W-:Y:S02]  /*4660*/  IMAD R14, R72, R14, R9 ;  /* 0x0000000e480e7224 */ /* 0x000fe400078e0209 */
[C---:B------:R-:W-:Y:S05]  /*4670*/  @!P0 IMAD.HI.U32 R10, R3.reuse, R4, RZ ;  /* 0x00000004030a8227 */ /* 0x040fea00078e00ff */
[----:B------:R-:W-:Y:S04]  /*4680*/  @!P0 SHF.R.U32.HI R10, RZ, R5, R10 ;  /* 0x00000005ff0a8219 */ /* 0x000fe8000001160a */
[----:B------:R-:W-:Y:S01]  /*4690*/  @!P0 SEL R0, R3, R10, !P2 ;  /* 0x0000000a03008207 */ /* 0x000fe20005000000 */
[----:B------:R-:W-:Y:S03]  /*46a0*/  IMAD.MOV R10, RZ, RZ, -R3 ;  /* 0x000000ffff0a7224 */ /* 0x000fe600078e0a03 */
[----:B------:R-:W-:Y:S01]  /*46b0*/  @!P0 IADD3 R15, PT, PT, R15, -R0, RZ ;  /* 0x800000000f0f8210 */ /* 0x000fe20007ffe0ff */
[----:B------:R-:W-:Y:S01]  /*46c0*/  @!P0 IMAD R0, R11, R14, R0 ;  /* 0x0000000e0b008224 */ /* 0x000fe200078e0200 */
[----:B------:R-:W-:Y:S01]  /*46d0*/  IADD3 R11, PT, PT, -R9, RZ, RZ ;  /* 0x000000ff090b7210 */ /* 0x000fe20007ffe1ff */
[----:B------:R-:W-:Y:S02]  /*46e0*/  IMAD R13, R2, R10, R13 ;  /* 0x0000000a020d7224 */ /* 0x000fe400078e020d */
[----:B------:R-:W-:Y:S02]  /*46f0*/  @!P0 IMAD R9, R15, R72, R3 ;  /* 0x000000480f098224 */ /* 0x000fe400078e0203 */
[----:B------:R-:W-:Y:S02]  /*4700*/  @!P0 IMAD.MOV.U32 R3, RZ, RZ, R0 ;  /* 0x000000ffff038224 */ /* 0x000fe400078e0000 */
[----:B------:R-:W-:Y:S02]  /*4710*/  IMAD R8, R6, R11, R8 ;  /* 0x0000000b06087224 */ /* 0x000fe400078e0208 */
[----:B------:R-:W-:Y:S02]  /*4720*/  IMAD R13, R3, R2, R13 ;  /* 0x00000002030d7224 */ /* 0x000fe400078e020d */
[----:B------:R-:W-:Y:S02]  /*4730*/  IMAD R8, R9, R6, R8 ;  /* 0x0000000609087224 */ /* 0x000fe400078e0208 */
.L_x_72:
[----:B------:R-:W-:Y:S05]  /*4740*/  BRA.U UP1, `(.L_x_73) ;  /* 0x0000000101107547 */ /* 0x000fea000b800000 */
[----:B------:R-:W-:Y:S04]  /*4750*/  MOV R0, UR6 ;  /* 0x0000000600007c02 */ /* 0x000fe80008000f00 */
[----:B------:R-:W-:Y:S04]  /*4760*/  SHF.L.U32 R3, R0, 0x1f, RZ ;  /* 0x0000001f00037819 */ /* 0x000fe800000006ff */
[----:B------:R-:W2:Y:S02]  /*4770*/  SYNCS.PHASECHK.TRANS64.TRYWAIT P0, [UR7+0x78], R3 ;  /* 0x00007803ff0075a7 */ /* 0x000ea40008001107 */
[----:B--2---:R-:W-:Y:S05]  /*4780*/  @!P0 BRA `(.L_x_74) ;  /* 0x00000074004c8947 */ /* 0x004fea0003800000 */
.L_x_73:
[----:B------:R-:W-:Y:S05]  /*4790*/  BRA.U !UP3, `(.L_x_75) ;  /* 0x000000010b347547 */ /* 0x000fea000b800000 */
[----:B------:R-:W-:Y:S01]  /*47a0*/  UPLOP3.LUT UP0, UPT, UPT, UPT, UP2, 0x80, 0x8 ;  /* 0x000000000008789c */ /* 0x000fe20003f0f020 */
[----:B--2---:R-:W-:Y:S02]  /*47b0*/  HFMA2 R0, -RZ, RZ, 0, 5.9604644775390625e-08 ;  /* 0x00000001ff007431 */ /* 0x004fe400000001ff */
[----:B------:R-:W-:Y:S03]  /*47c0*/  IMAD.MOV.U32 R151, RZ, RZ, 0x1 ;  /* 0x00000001ff977424 */ /* 0x000fe600078e00ff */
[----:B------:R-:W-:Y:S05]  /*47d0*/  PLOP3.LUT P0, PT, PT, PT, UP0, 0x80, 0x8 ;  /* 0x000000000008781c */ /* 0x000fea0003f0f008 */
[----:B------:R-:W2:Y:S01]  /*47e0*/  @UP0 LDCU.64 UR10, c[0x0][0xc88] ;  /* 0x00019100ff0a07ac */ /* 0x000ea20008000a00 */
[----:B------:R-:W-:Y:S07]  /*47f0*/  @UP0 UIMAD UR8, UR44, UR4, URZ ;  /* 0x000000042c0802a4 */ /* 0x000fee000f8e02ff */
[----:B------:R-:W-:Y:S01]  /*4800*/  @!P0 PRMT R151, R0, 0x7610, R151 ;  /* 0x0000761000978816 */ /* 0x000fe20000000097 */
[----:B--2---:R-:W-:Y:S03]  /*4810*/  @UP0 UIMAD.WIDE UR10, UR8, 0x4, UR10 ;  /* 0x00000004080a08a5 */ /* 0x004fe6000f8e020a */
[----:B------:R-:W2:Y:S03]  /*4820*/  @!UP0 LDCU UR8, c[0x0][0xc80] ;  /* 0x00019000ff0887ac */ /* 0x000ea60008000800 */
[----:B------:R-:W-:Y:S01]  /*4830*/  IMAD.U32 R10, RZ, RZ, UR10 ;  /* 0x0000000aff0a7e24 */ /* 0x000fe2000f8e00ff */
[----:B------:R-:W-:Y:S05]  /*4840*/  MOV R11, UR11 ;  /* 0x0000000b000b7c02 */ /* 0x000fea0008000f00 */
[----:B-----5:R3:W5:Y:S02]  /*4850*/  @P0 LDG.E R83, desc[UR42][R10.64] ;  /* 0x0000002a0a530981 */ /* 0x020764000c1e1900 */
[----:B--23--:R-:W-:Y:S07]  /*4860*/  @!P0 IMAD.U32 R83, RZ, RZ, UR8 ;  /* 0x00000008ff538e24 */ /* 0x00cfee000f8e00ff */
.L_x_75:
[----:B-----5:R-:W-:Y:S01]  /*4870*/  @!P4 FSETP.EQ.AND P0, PT, R83, RZ, PT ;  /* 0x000000ff5300c20b */ /* 0x020fe20003f02000 */
[----:B------:R-:W-:Y:S01]  /*4880*/  @!UPT UIADD3 URZ, UPT, UPT, URZ, URZ, URZ ;  /* 0x000000fffffff290 */ /* 0x000fe2000fffe0ff */
[----:B------:R-:W-:Y:S11]  /*4890*/  @!P4 BRA `(.L_x_76) ;  /* 0x000000000014c947 */ /* 0x000ff60003800000 */
[----:B------:R-:W-:Y:S02]  /*48a0*/  LOP3.LUT P2, RZ, R151, 0xff, RZ, 0xc0, !PT ;  /* 0x000000ff97ff7812 */ /* 0x000fe4000784c0ff */
[----:B------:R-:W-:Y:S04]  /*48b0*/  PLOP3.LUT P0, PT, PT, PT, UP0, 0x80, 0x8 ;  /* 0x000000000008781c */ /* 0x000fe80003f0f008 */
[----:B------:R-:W-:Y:S07]  /*48c0*/  PLOP3.LUT P0, PT, P0, PT, PT, 0x8, 0x80 ;  /* 0x000000000080781c */ /* 0x000fee000070e170 */
[----:B------:R-:W-:Y:S11]  /*48d0*/  @P2 FSETP.EQ.AND P0, PT, R83, RZ, PT ;  /* 0x000000ff5300220b */ /* 0x000ff60003f02000 */
[----:B------:R-:W-:Y:S02]  /*48e0*/  @!UPT UIADD3 URZ, UPT, UPT, URZ, URZ, URZ ;  /* 0x000000fffffff290 */ /* 0x000fe4000fffe0ff */
.L_x_76:
[----:B------:R-:W3:Y:S01]  /*48f0*/  SYNCS.PHASECHK.TRANS64.TRYWAIT P5, [UR7+0x50], R34 ;  /* 0x00005022ff0075a7 */ /* 0x000ee200080a1107 */
[----:B------:R-:W-:Y:S02]  /*4900*/  LOP3.LUT R35, R28, 0x1, RZ, 0xc0, !PT ;  /* 0x000000011c237812 */ /* 0x000fe400078ec0ff */
[----:B------:R-:W-:Y:S04]  /*4910*/  ELECT P4, URZ, PT ;  /* 0x0000000000ff782f */ /* 0x000fe80003880000 */
[----:B------:R-:W-:Y:S04]  /*4920*/  PLOP3.LUT P4, PT, P0, P4, PT, 0xf2, 0x2f ;  /* 0x00000000002f781c */ /* 0x000fe80000789e72 */
[----:B------:R-:W-:Y:S09]  /*4930*/  ISETP.NE.AND P0, PT, R35, RZ, !P4 ;  /* 0x000000ff2300720c */ /* 0x000ff20006705270 */
[----:B-1----:R-:W-:Y:S05]  /*4940*/  @!P4 IADD3 R9, P2, PT, R32, 0x980, RZ ;  /* 0x000009802009c810 */ /* 0x002fea0007f5e0ff */
[----:B--2---:R-:W-:Y:S01]  /*4950*/  @!P4 IMAD.X R0, RZ, RZ, R33, P2 ;  /* 0x000000ffff00c224 */ /* 0x004fe200010e0621 */
[----:B---3--:R-:W-:Y:S07]  /*4960*/  @!P5 BRA `(.L_x_77) ;  /* 0x0000007000ecd947 */ /* 0x008fee0003800000 */
.L_x_158:
[----:B------:R-:W-:Y:S01]  /*4970*/  @!P4 R2UR UR9, R9 ;  /* 0x000000000909c2ca */ /* 0x000fe200000e0000 */
[----:B------:R-:W-:Y:S01]  /*4980*/  IMAD.SHL.U32 R20, R20, 0x100, RZ ;  /* 0x0000010014147824 */ /* 0x000fe200078e00ff */
[----:B------:R-:W-:Y:S01]  /*4990*/  @!P4 R2UR UR8, R0 ;  /* 0x000000000008c2ca */ /* 0x000fe200000e0000 */
[----:B------:R-:W-:Y:S01]  /*49a0*/  VOTEU.ALL UP1, P4 ;  /* 0x0000000000ff7886 */ /* 0x000fe20002020000 */
[----:B------:R-:W-:Y:S01]  /*49b0*/  UMOV UR36, UR44 ;  /* 0x0000002c00247c82 */ /* 0x000fe20008000000 */
[----:B------:R-:W-:Y:S01]  /*49c0*/  @!P4 VIADD R0, R20, 0xc0 ;  /* 0x000000c01400c836 */ /* 0x000fe20000000000 */
[----:B------:R-:W-:Y:S01]  /*49d0*/  UPRMT UR12, UR37, 0x654, UR33 ;  /* 0x00000654250c7896 */ /* 0x000fe20008000021 */
[----:B------:R-:W-:Y:S01]  /*49e0*/  @P0 IMAD.MOV R0, RZ, RZ, R20 ;  /* 0x000000ffff000224 */ /* 0x000fe200078e0214 */
[----:B------:R-:W-:Y:S01]  /*49f0*/  PLOP3.LUT P0, PT, P4, PT, PT, 0x8, 0x80 ;  /* 0x000000000080781c */ /* 0x000fe2000270e170 */
[----:B------:R-:W-:Y:S01]  /*4a00*/  @!UP1 UIADD3 UR32, UPT, UPT, UR7, 0x400, URZ ;  /* 0x0000040007209890 */ /* 0x000fe2000fffe0ff */
[----:B------:R-:W-:Y:S11]  /*4a10*/  VOTEU.ALL UP1, P4 ;  /* 0x0000000000ff7886 */ /* 0x000ff60002020000 */
[----:B------:R-:W-:Y:S01]  /*4a20*/  @P0 R2UR.BROADCAST UR34, R0 ;  /* 0x00000000002202ca */ /* 0x000fe200008e0000 */
[----:B------:R-:W-:Y:S01]  /*4a30*/  IMAD.U32 R10, RZ, RZ, UR9 ;  /* 0x00000009ff0a7e24 */ /* 0x000fe2000f8e00ff */
[----:B------:R-:W-:Y:S01]  /*4a40*/  UMOV UR9, 0x10000000 ;  /* 0x1000000000097882 */ /* 0x000fe20000000000 */
[----:B------:R-:W-:Y:S01]  /*4a50*/  IMAD.U32 R11, RZ, RZ, UR8 ;  /* 0x00000008ff0b7e24 */ /* 0x000fe2000f8e00ff */
[----:B------:R-:W-:Y:S01]  /*4a60*/  UMOV UR8, 0x0 ;  /* 0x0000000000087882 */ /* 0x000fe20000000000 */
[----:B------:R-:W-:Y:S01]  /*4a70*/  @!P4 IMAD.MOV.U32 R0, RZ, RZ, 0x4000 ;  /* 0x00004000ff00c424 */ /* 0x000fe200078e00ff */
[----:B------:R-:W-:Y:S02]  /*4a80*/  @!P4 R2UR UR10, R10 ;  /* 0x000000000a0ac2ca */ /* 0x000fe400000e0000 */
[----:B------:R-:W-:Y:S02]  /*4a90*/  @!P4 R2UR UR11, R11 ;  /* 0x000000000b0bc2ca */ /* 0x000fe400000e0000 */
[----:B------:R-:W-:Y:S11]  /*4aa0*/  @!P4 IADD3 R9, P0, PT, R32, 0x980, RZ ;  /* 0x000009802009c810 */ /* 0x000ff60007f1e0ff */
[----:B------:R2:W-:Y:S01]  /*4ab0*/  @!UP1 UTMALDG.3D [UR32], [UR10], desc[UR8] ;  /* 0x000008200a0095b4 */ /* 0x0005e20008011000 */
[----:B------:R3:W-:Y:S01]  /*4ac0*/  @!P4 SYNCS.ARRIVE.TRANS64.RED.A0TR RZ, [UR7+0x30], R0 ;  /* 0x00003000ffffc9a7 */ /* 0x0007e20008300407 */
[----:B------:R-:W-:Y:S01]  /*4ad0*/  SYNCS.ARRIVE.TRANS64.RED.A1T0 RZ, [UR12], RZ ;  /* 0x000000ffffff79a7 */ /* 0x000fe2000810040c */
[----:B---3--:R-:W-:Y:S01]  /*4ae0*/  @!P4 IMAD.X R0, RZ, RZ, R33, P0 ;  /* 0x000000ffff00c224 */ /* 0x008fe200000e0621 */
[----:B------:R-:W3:Y:S02]  /*4af0*/  SYNCS.PHASECHK.TRANS64.TRYWAIT P2, [UR7+0x58], R34 ;  /* 0x00005822ff0075a7 */ /* 0x000ee40008041107 */
[----:B--23--:R-:W-:Y:S05]  /*4b00*/  @!P2 BRA `(.L_x_78) ;  /* 0x00000070009ca947 */ /* 0x00cfea0003800000 */
.L_x_160:
[----:B------:R-:W-:Y:S01]  /*4b10*/  @!P4 R2UR UR8, R0 ;  /* 0x000000000008c2ca */ /* 0x000fe200000e0000 */
[----:B------:R-:W-:Y:S01]  /*4b20*/  @!P4 IMAD R0, R35, -0x40, R20 ;  /* 0xffffffc02300c824 */ /* 0x000fe200078e0214 */
[----:B------:R-:W-:Y:S01]  /*4b30*/  @!P4 R2UR UR9, R9 ;  /* 0x000000000909c2ca */ /* 0x000fe200000e0000 */
[----:B------:R-:W-:Y:S01]  /*4b40*/  VOTEU.ALL UP1, P4 ;  /* 0x0000000000ff7886 */ /* 0x000fe20002020000 */
[----:B------:R-:W-:Y:S01]  /*4b50*/  UMOV UR10, 0x0 ;  /* 0x00000000000a7882 */ /* 0x000fe20000000000 */
[----:B------:R-:W-:Y:S01]  /*4b60*/  UMOV UR11, 0x10000000 ;  /* 0x10000000000b7882 */ /* 0x000fe20000000000 */
[----:B------:R-:W-:Y:S01]  /*4b70*/  @!P4 R2UR UR26, R0 ;  /* 0x00000000001ac2ca */ /* 0x000fe200000e0000 */
[----:B------:R-:W-:Y:S01]  /*4b80*/  @!P4 IMAD.MOV.U32 R0, RZ, RZ, 0x4000 ;  /* 0x00004000ff00c424 */ /* 0x000fe200078e00ff */
[----:B------:R-:W-:Y:S01]  /*4b90*/  @!UP1 UIADD3 UR24, UPT, UPT, UR7, 0x4400, URZ ;  /* 0x0000440007189890 */ /* 0x000fe2000fffe0ff */
[----:B------:R-:W-:Y:S01]  /*4ba0*/  @!P4 IADD3 R9, P0, PT, R32, 0x980, RZ ;  /* 0x000009802009c810 */ /* 0x000fe20007f1e0ff */
[----:B------:R-:W-:Y:S01]  /*4bb0*/  UMOV UR27, UR35 ;  /* 0x00000023001b7c82 */ /* 0x000fe20008000000 */
[----:B------:R-:W-:Y:S02]  /*4bc0*/  UMOV UR28, UR44 ;  /* 0x0000002c001c7c82 */ /* 0x000fe40008000000 */
[----:B------:R-:W-:Y:S01]  /*4bd0*/  IMAD.U32 R11, RZ, RZ, UR8 ;  /* 0x00000008ff0b7e24 */ /* 0x000fe2000f8e00ff */
[----:B------:R-:W-:Y:S01]  /*4be0*/  UPRMT UR8, UR37, 0x654, UR25 ;  /* 0x0000065425087896 */ /* 0x000fe20008000019 */
[----:B------:R-:W-:Y:S03]  /*4bf0*/  IMAD.U32 R10, RZ, RZ, UR9 ;  /* 0x00000009ff0a7e24 */ /* 0x000fe6000f8e00ff */
[----:B------:R-:W-:Y:S01]  /*4c00*/  @!P4 R2UR UR15, R11 ;  /* 0x000000000b0fc2ca */ /* 0x000fe200000e0000 */
[----:B------:R-:W-:Y:S01]  /*4c10*/  @!UP1 UIADD3 UR26, UPT, UPT, UR26, 0x80, URZ ;  /* 0x000000801a1a9890 */ /* 0x000fe2000fffe0ff */
[----:B------:R-:W-:Y:S01]  /*4c20*/  @!P4 R2UR UR14, R10 ;  /* 0x000000000a0ec2ca */ /* 0x000fe200000e0000 */
[----:B------:R-:W-:Y:S11]  /*4c30*/  VOTEU.ALL UP1, P4 ;  /* 0x0000000000ff7886 */ /* 0x000ff60002020000 */
[----:B------:R-:W-:Y:S01]  /*4c40*/  @!UPT UIADD3 URZ, UPT, UPT, URZ, URZ, URZ ;  /* 0x000000fffffff290 */ /* 0x000fe2000fffe0ff */
[----:B------:R2:W-:Y:S01]  /*4c50*/  @!UP1 UTMALDG.3D [UR24], [UR14], desc[UR10] ;  /* 0x00000a180e0095b4 */ /* 0x0005e20008011000 */
[----:B------:R3:W-:Y:S01]  /*4c60*/  @!P4 SYNCS.ARRIVE.TRANS64.RED.A0TR RZ, [UR7+0x38], R0 ;  /* 0x00003800ffffc9a7 */ /* 0x0007e20008300407 */
[----:B------:R-:W-:Y:S01]  /*4c70*/  SYNCS.ARRIVE.TRANS64.RED.A1T0 RZ, [UR8], RZ ;  /* 0x000000ffffff79a7 */ /* 0x000fe20008100408 */
[----:B---3--:R-:W-:Y:S01]  /*4c80*/  @!P4 IMAD.X R0, RZ, RZ, R33, P0 ;  /* 0x000000ffff00c224 */ /* 0x008fe200000e0621 */
[----:B------:R-:W3:Y:S02]  /*4c90*/  SYNCS.PHASECHK.TRANS64.TRYWAIT P2, [UR7+0x60], R34 ;  /* 0x00006022ff0075a7 */ /* 0x000ee40008041107 */
[----:B--23--:R-:W-:Y:S05]  /*4ca0*/  @!P2 BRA `(.L_x_79) ;  /* 0x00000070004ca947 */ /* 0x00cfea0003800000 */
.L_x_162:
[----:B------:R-:W-:Y:S01]  /*4cb0*/  @!P4 R2UR UR8, R0 ;  /* 0x000000000008c2ca */ /* 0x000fe200000e0000 */
[----:B------:R-:W-:Y:S01]  /*4cc0*/  @!P4 IMAD R0, R35, 0x40, R20 ;  /* 0x000000402300c824 */ /* 0x000fe200078e0214 */
        /* <DEDUP_REMOVED lines=12> */
[----:B------:R-:W-:Y:S02]  /*4d90*/  IMAD.U32 R10, RZ, RZ, UR9 ;  /* 0x00000009ff0a7e24 */ /* 0x000fe4000f8e00ff */
[----:B------:R-:W-:Y:S01]  /*4da0*/  @!P4 IMAD.X R12, RZ, RZ, R33, P0 ;  /* 0x000000ffff0cc224 */ /* 0x000fe200000e0621 */
        /* <DEDUP_REMOVED lines=8> */
[----:B------:R-:W3:Y:S02]  /*4e30*/  SYNCS.PHASECHK.TRANS64.TRYWAIT P2, [UR7+0x68], R34 ;  /* 0x00006822ff0075a7 */ /* 0x000ee40008041107 */
[----:B--23--:R-:W-:Y:S05]  /*4e40*/  @!P2 BRA `(.L_x_80) ;  /* 0x0000006c00fca947 */ /* 0x00cfea0003800000 */
.L_x_164:
[----:B------:R-:W2:Y:S01]  /*4e50*/  LDC.64 R14, c[0x0][0xf10] ;  /* 0x0003c400ff0e7b82 */ /* 0x000ea20000000a00 */
[----:B------:R-:W-:Y:S01]  /*4e60*/  @!P4 R2UR UR9, R36 ;  /* 0x000000002409c2ca */ /* 0x000fe200000e0000 */
[----:B------:R-:W-:Y:S01]  /*4e70*/  UMOV UR14, 0x0 ;  /* 0x00000000000e7882 */ /* 0x000fe20000000000 */
[----:B------:R-:W-:Y:S01]  /*4e80*/  @!P4 R2UR UR8, R12 ;  /* 0x000000000c08c2ca */ /* 0x000fe200000e0000 */
[----:B------:R-:W-:Y:S01]  /*4e90*/  UMOV UR15, 0x10000000 ;  /* 0x10000000000f7882 */ /* 0x000fe20000000000 */
[----:B------:R-:W-:Y:S03]  /*4ea0*/  ISETP.NE.OR P0, PT, R35, RZ, P4 ;  /* 0x000000ff2300720c */ /* 0x000fe60002705670 */
[----:B------:R-:W3:Y:S01]  /*4eb0*/  LDC.64 R10, c[0x0][0xf18] ;  /* 0x0003c600ff0a7b82 */ /* 0x000ee20000000a00 */
[----:B------:R-:W-:Y:S01]  /*4ec0*/  @P3 SHF.R.U32.HI R23, RZ, 0x10, R25 ;  /* 0x00000010ff173819 */ /* 0x000fe20000011619 */
[----:B------:R-:W-:Y:S01]  /*4ed0*/  @!P4 VIADD R12, R20, 0xc0 ;  /* 0x000000c0140cc836 */ /* 0x000fe20000000000 */
[----:B------:R-:W-:Y:S01]  /*4ee0*/  LOP3.LUT R31, R31, 0x1, RZ, 0x3c, !PT ;  /* 0x000000011f1f7812 */ /* 0x000fe200078e3cff */
[----:B------:R-:W-:Y:S01]  /*4ef0*/  UMOV UR11, UR35 ;  /* 0x00000023000b7c82 */ /* 0x000fe20008000000 */
[----:B------:R-:W-:Y:S03]  /*4f00*/  UMOV UR12, UR44 ;  /* 0x0000002c000c7c82 */ /* 0x000fe60008000000 */
[----:B------:R-:W5:Y:S01]  /*4f10*/  @!P1 LDC R0, c[0x0][0xf20] ;  /* 0x0003c800ff009b82 */ /* 0x000f620000000800 */
[----:B------:R-:W-:Y:S01]  /*4f20*/  @P3 R2UR UR44, R23 ;  /* 0x00000000172c32ca */ /* 0x000fe200000e0000 */
[----:B-1----:R-:W-:Y:S01]  /*4f30*/  IMAD.U32 R34, RZ, RZ, UR9 ;  /* 0x00000009ff227e24 */ /* 0x002fe2000f8e00ff */
[----:B------:R-:W-:Y:S05]  /*4f40*/  VOTEU.ALL UP1, P4 ;  /* 0x0000000000ff7886 */ /* 0x000fea0002020000 */
[----:B------:R-:W1:Y:S01]  /*4f50*/  @!P1 LDC R3, c[0x0][0xf0c] ;  /* 0x0003c300ff039b82 */ /* 0x000e620000000800 */
[----:B------:R-:W-:Y:S01]  /*4f60*/  IMAD.U32 R35, RZ, RZ, UR8 ;  /* 0x00000008ff237e24 */ /* 0x000fe2000f8e00ff */
[----:B------:R-:W-:Y:S01]  /*4f70*/  @!P4 R2UR UR18, R34 ;  /* 0x000000002212c2ca */ /* 0x000fe200000e0000 */
[----:B------:R-:W-:Y:S01]  /*4f80*/  @!P0 IMAD.MOV R12, RZ, RZ, R20 ;  /* 0x000000ffff0c8224 */ /* 0x000fe200078e0214 */
[----:B------:R-:W-:Y:S01]  /*4f90*/  PLOP3.LUT P0, PT, P4, PT, PT, 0x8, 0x80 ;  /* 0x000000000080781c */ /* 0x000fe2000270e170 */
[----:B------:R-:W-:Y:S01]  /*4fa0*/  @!UP1 UIADD3 UR8, UPT, UPT, UR7, 0xc400, URZ ;  /* 0x0000c40007089890 */ /* 0x000fe2000fffe0ff */
[----:B------:R-:W-:Y:S01]  /*4fb0*/  @!P4 R2UR UR19, R35 ;  /* 0x000000002313c2ca */ /* 0x000fe200000e0000 */
[----:B------:R-:W-:Y:S10]  /*4fc0*/  @!UP1 UIADD3 UR9, UPT, UPT, UR7, 0x48, URZ ;  /* 0x0000004807099890 */ /* 0x000ff4000fffe0ff */
[----:B------:R-:W-:Y:S01]  /*4fd0*/  @P0 R2UR.BROADCAST UR10, R12 ;  /* 0x000000000c0a02ca */ /* 0x000fe200008e0000 */
[----:B------:R-:W-:Y:S01]  /*4fe0*/  VOTEU.ALL UP1, P4 ;  /* 0x0000000000ff7886 */ /* 0x000fe20002020000 */
[----:B------:R-:W-:Y:S02]  /*4ff0*/  VIADD R30, R30, 0x1 ;  /* 0x000000011e1e7836 */ /* 0x000fe40000000000 */
[----:B------:R-:W-:Y:S09]  /*5000*/  VIADD R28, R28, 0x1 ;  /* 0x000000011c1c7836 */ /* 0x000ff20000000000 */
[----:B------:R1:W-:Y:S01]  /*5010*/  @!UP1 UTMALDG.3D [UR8], [UR18], desc[UR14] ;  /* 0x00000e08120095b4 */ /* 0x0003e20008011000 */
[----:B------:R4:W-:Y:S01]  /*5020*/  @!P4 SYNCS.ARRIVE.TRANS64.RED.A0TR RZ, [UR7+0x48], R21 ;  /* 0x00004815ffffc9a7 */ /* 0x0009e20008300407 */
[----:B---3--:R-:W-:Y:S01]  /*5030*/  @!P1 ISETP.NE.AND P0, PT, R10, 0x1, PT ;  /* 0x000000010a00980c */ /* 0x008fe20003f05270 */
[----:B--2---:R-:W-:Y:S01]  /*5040*/  @!P1 IMAD.HI.U32 R14, R13, R14, RZ ;  /* 0x0000000e0d0e9227 */ /* 0x004fe200078e00ff */
[----:B-1----:R-:W-:Y:S01]  /*5050*/  @!P1 ISETP.NE.AND P2, PT, R3, 0x1, PT ;  /* 0x000000010300980c */ /* 0x002fe20003f45270 */
[----:B------:R-:W-:Y:S02]  /*5060*/  UPLOP3.LUT UP1, UPT, UPT, UPT, UPT, 0x80, 0x8 ;  /* 0x000000000008789c */ /* 0x000fe40003f2f070 */
[C---:B------:R-:W-:Y:S01]  /*5070*/  @!P1 IMAD.HI.U32 R11, R8.reuse, R11, RZ ;  /* 0x0000000b080b9227 */ /* 0x040fe200078e00ff */
[----:B------:R-:W-:Y:S04]  /*5080*/  @!P1 SHF.R.U32.HI R14, RZ, R15, R14 ;  /* 0x0000000fff0e9219 */ /* 0x000fe8000001160e */
[----:B-----5:R-:W-:Y:S02]  /*5090*/  @!P1 SHF.R.U32.HI R9, RZ, R0, R11 ;  /* 0x00000000ff099219 */ /* 0x020fe4000001160b */
[----:B------:R-:W-:Y:S02]  /*50a0*/  @!P1 SEL R14, R13, R14, !P2 ;  /* 0x0000000e0d0e9207 */ /* 0x000fe40005000000 */
[----:B------:R-:W-:Y:S01]  /*50b0*/  @!P1 SEL R9, R8, R9, !P0 ;  /* 0x0000000908099207 */ /* 0x000fe20004000000 */
[----:B------:R-:W-:Y:S01]  /*50c0*/  SYNCS.ARRIVE.TRANS64.RED.A1T0 RZ, [UR13], RZ ;  /* 0x000000ffffff79a7 */ /* 0x000fe2000810040d */
[C---:B------:R-:W-:Y:S03]  /*50d0*/  ISETP.NE.AND P0, PT, R30.reuse, 0x2, PT ;  /* 0x000000021e00780c */ /* 0x040fe60003f05270 */
[----:B------:R-:W-:Y:S01]  /*50e0*/  @!P1 IMAD.IADD R0, R9, 0x1, -R14 ;  /* 0x0000000109009824 */ /* 0x000fe200078e0a0e */
[----:B------:R-:W-:Y:S01]  /*50f0*/  SEL R30, R30, RZ, P0 ;  /* 0x000000ff1e1e7207 */ /* 0x000fe20000000000 */
[----:B------:R-:W-:Y:S02]  /*5100*/  @!P1 IMAD.IADD R9, R14, 0x1, -R9 ;  /* 0x000000010e099824 */ /* 0x000fe400078e0a09 */
[----:B------:R-:W-:Y:S02]  /*5110*/  @!P1 IMAD R13, R0, R3, R13 ;  /* 0x00000003000d9224 */ /* 0x000fe400078e020d */
[----:B------:R-:W-:Y:S02]  /*5120*/  @!P1 IMAD R8, R9, R10, R8 ;  /* 0x0000000a09089224 */ /* 0x000fe400078e0208 */
[----:B------:R-:W-:Y:S02]  /*5130*/  IMAD.IADD R12, R13, 0x1, R152 ;  /* 0x000000010d0c7824 */ /* 0x000fe400078e0298 */
[----:B------:R-:W-:Y:S03]  /*5140*/  IMAD.IADD R20, R8, 0x1, R150 ;  /* 0x0000000108147824 */ /* 0x000fe600078e0296 */
[----:B------:R-:W-:Y:S02]  /*5150*/  R2UR UR27, R12 ;  /* 0x000000000c1b72ca */ /* 0x000fe400000e0000 */
[----:B------:R-:W-:Y:S04]  /*5160*/  SEL R12, RZ, 0x1, P0 ;  /* 0x00000001ff0c7807 */ /* 0x000fe80000000000 */
[----:B------:R-:W-:Y:S01]  /*5170*/  LOP3.LUT R29, R29, R12, RZ, 0x3c, !PT ;  /* 0x0000000c1d1d7212 */ /* 0x000fe200078e3cff */
[----:B----4-:R-:W-:Y:S08]  /*5180*/  @P3 BRA `(.L_x_81) ;  /* 0xfffffff000643947 */ /* 0x010ff0000383ffff */
[----:B------:R-:W-:-:S04]  /*5190*/  SHF.L.U32 R3, R31, 0x1f, RZ ;  /* 0x0000001f1f037819 */ /* 0x000fc800000006ff */
[----:B------:R-:W1:Y:S02]  /*51a0*/  SYNCS.PHASECHK.TRANS64.TRYWAIT P0, [UR7+0x50], R3 ;  /* 0x00005003ff0075a7 */ /* 0x000e640008001107 */
[----:B-1----:R-:W-:Y:S05]  /*51b0*/  @!P0 BRA `(.L_x_82) ;  /* 0x0000006c00388947 */ /* 0x002fea0003800000 */
.L_x_166:
[----:B------:R-:W2:Y:S02]  /*51c0*/  SYNCS.PHASECHK.TRANS64.TRYWAIT P0, [UR7+0x58], R3 ;  /* 0x00005803ff0075a7 */ /* 0x000ea40008001107 */
[----:B--2---:R-:W-:Y:S05]  /*51d0*/  @!P0 BRA `(.L_x_83) ;  /* 0x0000006c00488947 */ /* 0x004fea0003800000 */
.L_x_168:
[----:B------:R-:W2:Y:S02]  /*51e0*/  SYNCS.PHASECHK.TRANS64.TRYWAIT P0, [UR7+0x60], R3 ;  /* 0x00006003ff0075a7 */ /* 0x000ea40008001107 */
[----:B--2---:R-:W-:Y:S05]  /*51f0*/  @!P0 BRA `(.L_x_84) ;  /* 0x0000006c00588947 */ /* 0x004fea0003800000 */
.L_x_170:
[----:B-1----:R-:W-:-:S07]  /*5200*/  MOV R0, UR7 ;  /* 0x0000000700007c02 */ /* 0x002fce0008000f00 */
.L_x_85:
[----:B-1----:R-:W-:-:S04]  /*5210*/  SHF.L.U32 R3, R31, 0x1f, RZ ;  /* 0x0000001f1f037819 */ /* 0x002fc800000006ff */
[----:B------:R1:W2:Y:S03]  /*5220*/  SYNCS.PHASECHK.TRANS64.TRYWAIT P0, [R0+URZ+0x68], R3 ;  /* 0x00006803000075a7 */ /* 0x0002a600080011ff */
[----:B--2---:R-:W-:Y:S05]  /*5230*/  @!P0 NANOSLEEP.SYNCS 0x989680 ;  /* 0x009896800000895d */ /* 0x004fea0003900000 */
[----:B------:R-:W2:Y:S02]  /*5240*/  @!P0 SYNCS.PHASECHK.TRANS64 P0, [R0+URZ+0x68], R3 ;  /* 0x00006803000085a7 */ /* 0x000ea400080010ff */
[----:B--2---:R-:W-:Y:S05]  /*5250*/  @P0 EXIT ;  /* 0x000000000000094d */ /* 0x004fea0003800000 */
[----:B------:R-:W-:Y:S05]  /*5260*/  BRA `(.L_x_85) ;  /* 0xfffffffc00e87947 */ /* 0x000fea000383ffff */
.L_x_70:
[----:B------:R-:W-:-:S06]  /*5270*/  UISETP.GE.AND UP1, UPT, UR8, 0x4, UPT ;  /* 0x000000040800788c */ /* 0x000fcc000bf26270 */
[----:B------:R-:W-:-:S13]  /*5280*/  PLOP3.LUT P0, PT, PT, PT, UP1, 0x80, 0x8 ;  /* 0x000000000008781c */ /* 0x000fda0003f0f018 */
[----:B------:R-:W-:Y:S05]  /*5290*/  @!P0 EXIT ;  /* 0x000000000000894d */ /* 0x000fea0003800000 */
[----:B------:R-:W-:Y:S01]  /*52a0*/  BAR.SYNC.DEFER_BLOCKING 0x6, 0xa0 ;  /* 0x0182800000007b1d */ /* 0x000fe20000010000 */
[C---:B------:R-:W-:Y:S01]  /*52b0*/  IMAD.SHL.U32 R5, R165.reuse, 0x40, RZ ;  /* 0x00000040a5057824 */ /* 0x040fe200078e00ff */
[C---:B------:R-:W-:Y:S01]  /*52c0*/  LOP3.LUT R157, R165.reuse, 0x1, RZ, 0xc0, !PT ;  /* 0x00000001a59d7812 */ /* 0x040fe200078ec0ff */
[C---:B------:R-:W-:Y:S02]  /*52d0*/  IMAD.U32 R2, R165.reuse, 0x10000, RZ ;  /* 0x00010000a5027824 */ /* 0x040fe400078e00ff */
[----:B------:R-:W-:Y:S01]  /*52e0*/  IMAD.SHL.U32 R156, R165, 0x8, RZ ;  /* 0x00000008a59c7824 */ /* 0x000fe200078e00ff */
[----:B------:R-:W-:Y:S02]  /*52f0*/  UMOV UR36, 0x400 ;  /* 0x0000040000247882 */ /* 0x000fe40000000000 */
[----:B------:R-:W1:Y:S01]  /*5300*/  LDC R155, c[0x0][0x370] ;  /* 0x0000dc00ff9b7b82 */ /* 0x000e620000000800 */
[----:B------:R-:W-:Y:S01]  /*5310*/  ULEA UR36, UR37, UR36, 0x18 ;  /* 0x0000002425247291 */ /* 0x000fe2000f8ec0ff */
[----:B------:R-:W-:Y:S01]  /*5320*/  ISETP.NE.U32.AND P0, PT, R157, 0x1, PT ;  /* 0x000000019d00780c */ /* 0x000fe20003f05070 */
[----:B------:R-:W-:Y:S01]  /*5330*/  IMAD.MOV.U32 R164, RZ, RZ, 0x2 ;  /* 0x00000002ffa47424 */ /* 0x000fe200078e00ff */
[----:B------:R-:W-:Y:S01]  /*5340*/  LOP3.LUT R7, R5, 0x1c0, RZ, 0xc0, !PT ;  /* 0x000001c005077812 */ /* 0x000fe200078ec0ff */
[----:B------:R-:W-:Y:S01]  /*5350*/  UIADD3 UR4, UPT, UPT, UR36, 0x400, URZ ;  /* 0x0000040024047890 */ /* 0x000fe2000fffe0ff */
[----:B------:R-:W-:Y:S01]  /*5360*/  LOP3.LUT R2, R2, 0x600000, RZ, 0xc0, !PT ;  /* 0x0060000002027812 */ /* 0x000fe200078ec0ff */
[----:B------:R-:W-:Y:S01]  /*5370*/  IMAD.MOV.U32 R163, RZ, RZ, 0x4 ;  /* 0x00000004ffa37424 */ /* 0x000fe200078e00ff */
[----:B------:R-:W2:Y:S01]  /*5380*/  LDC R74, c[0x0][0xf0c] ;  /* 0x0003c300ff4a7b82 */ /* 0x000ea20000000800 */
[----:B------:R-:W-:Y:S01]  /*5390*/  R2P PR, R165, 0x6 ;  /* 0x00000006a5007804 */ /* 0x000fe20000000000 */
[----:B------:R-:W-:Y:S01]  /*53a0*/  IMAD.MOV.U32 R162, RZ, RZ, 0x1 ;  /* 0x00000001ffa27424 */ /* 0x000fe200078e00ff */
[----:B------:R-:W-:Y:S01]  /*53b0*/  LOP3.LUT R156, R7, 0x38, R156, 0xf8, !PT ;  /* 0x00000038079c7812 */ /* 0x000fe200078ef89c */
[----:B------:R-:W-:Y:S01]  /*53c0*/  IMAD.MOV.U32 R79, RZ, RZ, RZ ;  /* 0x000000ffff4f7224 */ /* 0x000fe200078e00ff */
[----:B------:R-:W-:Y:S01]  /*53d0*/  P2R R0, PR, RZ, 0x1 ;  /* 0x00000001ff007803 */ /* 0x000fe20000000000 */
[----:B------:R-:W-:Y:S01]  /*53e0*/  IMAD.MOV.U32 R169, RZ, RZ, RZ ;  /* 0x000000ffffa97224 */ /* 0x000fe200078e00ff */
[----:B------:R-:W-:Y:S01]  /*53f0*/  LOP3.LUT R156, R156, 0x1e00, R5, 0xf8, !PT ;  /* 0x00001e009c9c7812 */ /* 0x000fe200078ef805 */
[----:B------:R-:W4:Y:S01]  /*5400*/  LDC R153, c[0x0][0xf20] ;  /* 0x0003c800ff997b82 */ /* 0x000f220000000800 */
[----:B------:R-:W3:Y:S01]  /*5410*/  LDS R3, [UR36+0x100] ;  /* 0x00010024ff037984 */ /* 0x000ee20008000800 */
[----:B------:R-:W-:Y:S01]  /*5420*/  LOP3.LUT R165, R165, 0x60, RZ, 0xc0, !PT ;  /* 0x00000060a5a57812 */ /* 0x000fe200078ec0ff */
[----:B------:R-:W-:Y:S01]  /*5430*/  IMAD.MOV.U32 R161, RZ, RZ, RZ ;  /* 0x000000ffffa17224 */ /* 0x000fe200078e00ff */
[----:B------:R-:W-:Y:S01]  /*5440*/  SEL R164, R164, 0xfffffffe, !P1 ;  /* 0xfffffffea4a47807 */ /* 0x000fe20004800000 */
[----:B------:R-:W-:Y:S01]  /*5450*/  IMAD.U32 R159, RZ, RZ, UR4 ;  /* 0x00000004ff9f7e24 */ /* 0x000fe2000f8e00ff */
[----:B------:R-:W-:Y:S01]  /*5460*/  SEL R163, R163, 0xfffffffc, !P2 ;  /* 0xfffffffca3a37807 */ /* 0x000fe20005000000 */
[----:B------:R-:W1:Y:S01]  /*5470*/  LDCU.64 UR52, c[0x0][0x348] ;  /* 0x00006900ff3477ac */ /* 0x000e620008000a00 */
[----:B------:R-:W1:Y:S01]  /*5480*/  LDC R73, c[0x0][0xf30] ;  /* 0x0003cc00ff497b82 */ /* 0x000e620000000800 */
[----:B------:R-:W1:Y:S01]  /*5490*/  LDCU.64 UR38, c[0x0][0xc88] ;  /* 0x00019100ff2677ac */ /* 0x000e620008000a00 */
[----:B------:R-:W1:Y:S06]  /*54a0*/  LDCU.64 UR40, c[0x0][0xc90] ;  /* 0x00019200ff2877ac */ /* 0x000e6c0008000a00 */
[----:B------:R-:W1:Y:S01]  /*54b0*/  LDC.64 R148, c[0x0][0xf10] ;  /* 0x0003c400ff947b82 */ /* 0x000e620000000a00 */
[----:B------:R-:W-:Y:S01]  /*54c0*/  UMOV UR45, URZ ;  /* 0x000000ff002d7c82 */ /* 0x000fe20008000000 */
[----:B------:R-:W-:-:S06]  /*54d0*/  UMOV UR47, URZ ;  /* 0x000000ff002f7c82 */ /* 0x000fcc0008000000 */
[----:B------:R-:W1:Y:S08]  /*54e0*/  LDC.64 R70, c[0x0][0xf18] ;  /* 0x0003c600ff467b82 */ /* 0x000e700000000a00 */
[----:B------:R-:W1:Y:S08]  /*54f0*/  LDC.64 R68, c[0x0][0xf28] ;  /* 0x0003ca00ff447b82 */ /* 0x000e700000000a00 */
[----:B------:R-:W1:Y:S01]  /*5500*/  LDC.64 R146, c[0x0][0xcb0] ;  /* 0x00032c00ff927b82 */ /* 0x000e620000000a00 */
[----:B---3--:R-:W-:-:S07]  /*5510*/  IMAD.IADD R2, R3, 0x1, R2 ;  /* 0x0000000103027824 */ /* 0x008fce00078e0202 */
[----:B------:R-:W3:Y:S08]  /*5520*/  LDC.64 R144, c[0x0][0xca8] ;  /* 0x00032a00ff907b82 */ /* 0x000ef00000000a00 */
[----:B--2-4-:R-:W1:Y:S02]  /*5530*/  LDC R154, c[0x0][0x374] ;  /* 0x0000dd00ff9a7b82 */ /* 0x014e640000000800 */
.L_x_130:
[----:B------:R-:W-:Y:S02]  /*5540*/  LEA R0, R169, UR36, 0x3 ;  /* 0x00000024a9007c11 */ /* 0x000fe4000f8e18ff */
[----:B------:R-:W-:Y:S02]  /*5550*/  SHF.L.U32 R3, R161, 0x1f, RZ ;  /* 0x0000001fa1037819 */ /* 0x000fe400000006ff */
[----:B-1----:R-:W-:Y:S02]  /*5560*/  LEA R16, R169, UR36, 0x4 ;  /* 0x00000024a9107c11 */ /* 0x002fe4000f8e20ff */
[----:B------:R-:W2:Y:S02]  /*5570*/  SYNCS.PHASECHK.TRANS64.TRYWAIT P0, [R0+URZ+0x80], R3 ;  /* 0x00008003000075a7 */ /* 0x000ea400080011ff */
[----:B--23--:R-:W-:Y:S05]  /*5580*/  @!P0 BRA `(.L_x_86) ;  /* 0x00000068008c8947 */ /* 0x00cfea0003800000 */
.L_x_171:
[----:B------:R-:W4:Y:S01]  /*5590*/  LDC.64 R14, c[0x0][0xf10] ;  /* 0x0003c400ff0e7b82 */ /* 0x000f220000000a00 */
[----:B------:R-:W3:Y:S01]  /*55a0*/  LDS.128 R16, [R16+0xe0] ;  /* 0x0000e00010107984 */ /* 0x000ee20000000c00 */
[----:B-1----:R-:W-:Y:S01]  /*55b0*/  ISETP.NE.AND P1, PT, R73, 0x1, PT ;  /* 0x000000014900780c */ /* 0x002fe20003f25270 */
[----:B--2---:R-:W-:Y:S01]  /*55c0*/  VIADD R0, R0, 0x90 ;  /* 0x0000009000007836 */ /* 0x004fe20000000000 */
[----:B------:R-:W-:Y:S04]  /*55d0*/  ISETP.GE.AND P0, PT, R72, 0x1, PT ;  /* 0x000000014800780c */ /* 0x000fe80003f06270 */
[----:B------:R-:W1:Y:S01]  /*55e0*/  LDC.64 R12, c[0x0][0xf18] ;  /* 0x0003c600ff0c7b82 */ /* 0x000e620000000a00 */
[----:B------:R-:W-:Y:S01]  /*55f0*/  PRMT R0, RZ, 0x654, R0 ;  /* 0x00000654ff007816 */ /* 0x000fe20000000000 */
[----:B------:R-:W-:Y:S01]  /*5600*/  @!PT LDS RZ, [RZ] ;  /* 0x00000000fffff984 */ /* 0x000fe20000000800 */
[----:B------:R-:W-:Y:S01]  /*5610*/  @!PT LDS RZ, [RZ] ;  /* 0x00000000fffff984 */ /* 0x000fe20000000800 */
[----:B------:R-:W-:Y:S01]  /*5620*/  @!PT LDS RZ, [RZ] ;  /* 0x00000000fffff984 */ /* 0x000fe20000000800 */
[----:B------:R-:W-:Y:S01]  /*5630*/  @!PT LDS RZ, [RZ] ;  /* 0x00000000fffff984 */ /* 0x000fe20000000800 */
[----:B------:R2:W-:Y:S06]  /*5640*/  MEMBAR.ALL.CTA ;  /* 0x0000000000007992 */ /* 0x0005ec0000008000 */
[----:B--2---:R-:W2:Y:S01]  /*5650*/  FENCE.VIEW.ASYNC.S ;  /* 0x00000000000073c6 */ /* 0x004ea20000000000 */
[----:B------:R-:W1:Y:S08]  /*5660*/  @!P1 LDC R11, c[0x0][0xf20] ;  /* 0x0003c800ff0b9b82 */ /* 0x000e700000000800 */
[----:B------:R-:W1:Y:S01]  /*5670*/  @!P1 LDC R10, c[0x0][0xf0c] ;  /* 0x0003c300ff0a9b82 */ /* 0x000e620000000800 */
[----:B--2---:R2:W-:Y:S01]  /*5680*/  SYNCS.ARRIVE.TRANS64.RED.A1T0 RZ, [R0+URZ], RZ ;  /* 0x000000ff00ff79a7 */ /* 0x0045e200081004ff */
[----:B---3--:R-:W-:Y:S04]  /*5690*/  LOP3.LUT P4, RZ, R18, 0x1, RZ, 0xc0, !PT ;  /* 0x0000000112ff7812 */ /* 0x008fe8000788c0ff */
[----:B------:R-:W-:Y:S09]  /*56a0*/  P2R R166, PR, RZ, 0x10 ;  /* 0x00000010ffa67803 */ /* 0x000ff20000000000 */
[----:B------:R-:W-:Y:S02]  /*56b0*/  @P4 MOV R77, R16 ;  /* 0x00000010004d4202 */ /* 0x000fe40000000f00 */
[----:B------:R-:W-:Y:S01]  /*56c0*/  @P4 LOP3.LUT R75, R17, 0xffff, RZ, 0xc0, !PT ;  /* 0x0000ffff114b4812 */ /* 0x000fe200078ec0ff */
[----:B--2-4-:R-:W-:Y:S06]  /*56d0*/  @!P0 BRA `(.L_x_87) ;  /* 0x0000000000a48947 */ /* 0x014fec0003800000 */
[----:B------:R-:W-:Y:S01]  /*56e0*/  IMAD.HI.U32 R24, R154, R71, RZ ;  /* 0x000000479a187227 */ /* 0x000fe200078e00ff */
[----:B------:R-:W-:Y:S02]  /*56f0*/  ISETP.NE.AND P0, PT, R70, 0x1, PT ;  /* 0x000000014600780c */ /* 0x000fe40003f05270 */
[----:B------:R-:W-:Y:S01]  /*5700*/  ISETP.NE.AND P2, PT, R72, 0x1, PT ;  /* 0x000000014800780c */ /* 0x000fe20003f45270 */
[-C--:B------:R-:W-:Y:S01]  /*5710*/  IMAD.HI.U32 R22, R155, R148.reuse, RZ ;  /* 0x000000949b167227 */ /* 0x080fe200078e00ff */
[----:B------:R-:W-:Y:S02]  /*5720*/  SHF.R.U32.HI R21, RZ, R153, R24 ;  /* 0x00000099ff157219 */ /* 0x000fe40000011618 */
[----:B------:R-:W-:Y:S01]  /*5730*/  ISETP.NE.AND P3, PT, R74, 0x1, PT ;  /* 0x000000014a00780c */ /* 0x000fe20003f65270 */
[----:B------:R-:W-:Y:S01]  /*5740*/  IMAD.HI.U32 R28, R75, R71, RZ ;  /* 0x000000474b1c7227 */ /* 0x000fe200078e00ff */
[----:B------:R-:W-:Y:S02]  /*5750*/  SHF.R.U32.HI R22, RZ, R149, R22 ;  /* 0x00000095ff167219 */ /* 0x000fe40000011616 */
[----:B------:R-:W-:Y:S01]  /*5760*/  SEL R3, R154, R21, !P0 ;  /* 0x000000159a037207 */ /* 0x000fe20004000000 */
[----:B------:R-:W-:Y:S01]  /*5770*/  IMAD.HI.U32 R26, R77, R148, RZ ;  /* 0x000000944d1a7227 */ /* 0x000fe200078e00ff */
[----:B------:R-:W-:Y:S03]  /*5780*/  SEL R7, R155, R22, !P3 ;  /* 0x000000169b077207 */ /* 0x000fe60005800000 */
[-C--:B------:R-:W-:Y:S01]  /*5790*/  IMAD.HI.U32 R22, R3, R68.reuse, RZ ;  /* 0x0000004403167227 */ /* 0x080fe200078e00ff */
[----:B------:R-:W-:Y:S03]  /*57a0*/  SHF.R.U32.HI R26, RZ, R149, R26 ;  /* 0x00000095ff1a7219 */ /* 0x000fe6000001161a */
[----:B------:R-:W-:Y:S01]  /*57b0*/  IMAD.HI.U32 R24, R7, R68, RZ ;  /* 0x0000004407187227 */ /* 0x000fe200078e00ff */
[----:B------:R-:W-:Y:S02]  /*57c0*/  @P2 SHF.R.U32.HI R3, RZ, R69, R22 ;  /* 0x00000045ff032219 */ /* 0x000fe40000011616 */
[----:B------:R-:W-:Y:S02]  /*57d0*/  SHF.R.U32.HI R22, RZ, R153, R28 ;  /* 0x00000099ff167219 */ /* 0x000fe4000001161c */
[----:B------:R-:W-:Y:S01]  /*57e0*/  @P2 SHF.R.U32.HI R7, RZ, R69, R24 ;  /* 0x00000045ff072219 */ /* 0x000fe20000011618 */
[C---:B------:R-:W-:Y:S01]  /*57f0*/  IMAD R4, R72.reuse, R3, RZ ;  /* 0x0000000348047224 */ /* 0x040fe200078e02ff */
[----:B------:R-:W-:Y:S02]  /*5800*/  SEL R5, R75, R22, !P0 ;  /* 0x000000164b057207 */ /* 0x000fe40004000000 */
[----:B------:R-:W-:Y:S01]  /*5810*/  SEL R3, R77, R26, !P3 ;  /* 0x0000001a4d037207 */ /* 0x000fe20005800000 */
[----:B------:R-:W-:Y:S01]  /*5820*/  IMAD R6, R72, R7, RZ ;  /* 0x0000000748067224 */ /* 0x000fe200078e02ff */
[C---:B------:R-:W-:Y:S01]  /*5830*/  ISETP.GE.AND P0, PT, R5.reuse, R4, PT ;  /* 0x000000040500720c */ /* 0x040fe20003f06270 */
[----:B------:R-:W-:Y:S03]  /*5840*/  IMAD.HI.U32 R8, R5, R68, RZ ;  /* 0x0000004405087227 */ /* 0x000fe600078e00ff */
[----:B------:R-:W-:Y:S01]  /*5850*/  ISETP.GE.OR P0, PT, R3, R6, P0 ;  /* 0x000000060300720c */ /* 0x000fe20000706670 */
[----:B------:R-:W-:Y:S01]  /*5860*/  IMAD.MOV R6, RZ, RZ, -R3 ;  /* 0x000000ffff067224 */ /* 0x000fe200078e0a03 */
[-C--:B------:R-:W-:Y:S03]  /*5870*/  SHF.R.U32.HI R8, RZ, R69.reuse, R8 ;  /* 0x00000045ff087219 */ /* 0x080fe60000011608 */
[----:B------:R-:W-:Y:S01]  /*5880*/  IMAD R77, R74, R6, R77 ;  /* 0x000000064a4d7224 */ /* 0x000fe200078e024d */
[----:B------:R-:W-:Y:S05]  /*5890*/  SEL R9, R5, R8, !P2 ;  /* 0x0000000805097207 */ /* 0x000fea0005000000 */
[----:B------:R-:W-:Y:S02]  /*58a0*/  IMAD.MOV R8, RZ, RZ, -R9 ;  /* 0x000000ffff087224 */ /* 0x000fe400078e0a09 */
[C---:B------:R-:W-:Y:S04]  /*58b0*/  @!P0 IMAD.HI.U32 R4, R3.reuse, R68, RZ ;  /* 0x0000004403048227 */ /* 0x040fe800078e00ff */
[----:B------:R-:W-:Y:S01]  /*58c0*/  IMAD R8, R72, R8, R5 ;  /* 0x0000000848087224 */ /* 0x000fe200078e0205 */
[----:B------:R-:W-:Y:S04]  /*58d0*/  @!P0 SHF.R.U32.HI R4, RZ, R69, R4 ;  /* 0x00000045ff048219 */ /* 0x000fe80000011604 */
[----:B------:R-:W-:Y:S02]  /*58e0*/  @!P0 SEL R0, R3, R4, !P2 ;  /* 0x0000000403008207 */ /* 0x000fe40005000000 */
[----:B------:R-:W-:Y:S02]  /*58f0*/  IADD3 R4, PT, PT, -R5, RZ, RZ ;  /* 0x000000ff05047210 */ /* 0x000fe40007ffe1ff */
[----:B------:R-:W-:Y:S01]  /*5900*/  @!P0 IADD3 R9, PT, PT, R9, -R0, RZ ;  /* 0x8000000009098210 */ /* 0x000fe20007ffe0ff */
[----:B------:R-:W-:Y:S02]  /*5910*/  @!P0 IMAD R0, R7, R8, R0 ;  /* 0x0000000807008224 */ /* 0x000fe400078e0200 */
[----:B------:R-:W-:Y:S02]  /*5920*/  IMAD R75, R70, R4, R75 ;  /* 0x00000004464b7224 */ /* 0x000fe400078e024b */
[----:B------:R-:W-:Y:S02]  /*5930*/  @!P0 IMAD R5, R9, R72, R3 ;  /* 0x0000004809058224 */ /* 0x000fe400078e0203 */
[----:B------:R-:W-:Y:S04]  /*5940*/  @!P0 IMAD.MOV.U32 R3, RZ, RZ, R0 ;  /* 0x000000ffff038224 */ /* 0x000fe800078e0000 */
[----:B------:R-:W-:Y:S02]  /*5950*/  IMAD R77, R3, R74, R77 ;  /* 0x0000004a034d7224 */ /* 0x000fe400078e024d */
[----:B------:R-:W-:Y:S07]  /*5960*/  IMAD R75, R5, R70, R75 ;  /* 0x00000046054b7224 */ /* 0x000fee00078e024b */
.L_x_87:
[----:B-1----:R-:W-:Y:S01]  /*5970*/  @!P1 IMAD.HI.U32 R4, R75, R13, RZ ;  /* 0x0000000d4b049227 */ /* 0x002fe200078e00ff */
[----:B------:R-:W-:Y:S01]  /*5980*/  @!P1 ISETP.NE.AND P0, PT, R12, 0x1, PT ;  /* 0x000000010c00980c */ /* 0x000fe20003f05270 */
[----:B------:R-:W-:Y:S01]  /*5990*/  USHF.L.U32 UR50, UR27, 0x7, URZ ;  /* 0x000000071b327899 */ /* 0x000fe200080006ff */
[----:B------:R-:W-:Y:S01]  /*59a0*/  @!P1 ISETP.NE.AND P2, PT, R10, 0x1, PT ;  /* 0x000000010a00980c */ /* 0x000fe20003f45270 */
[----:B------:R-:W-:Y:S01]  /*59b0*/  @!P1 IMAD.HI.U32 R0, R77, R14, RZ ;  /* 0x0000000e4d009227 */ /* 0x000fe200078e00ff */
[----:B------:R-:W-:Y:S01]  /*59c0*/  @!P1 SHF.R.U32.HI R4, RZ, R11, R4 ;  /* 0x0000000bff049219 */ /* 0x000fe20000011604 */
[----:B------:R-:W-:Y:S01]  /*59d0*/  BSSY.RECONVERGENT B6, `(.L_x_88) ;  /* 0x000002c000067945 */ /* 0x000fe20003800200 */
[----:B------:R-:W-:Y:S01]  /*59e0*/  @P4 SHF.R.U32.HI R160, RZ, 0x10, R17 ;  /* 0x00000010ffa04819 */ /* 0x000fe20000011611 */
[----:B------:R-:W-:Y:S01]  /*59f0*/  VIADD R169, R169, 0x1 ;  /* 0x00000001a9a97836 */ /* 0x000fe20000000000 */
[----:B------:R-:W-:Y:S01]  /*5a00*/  @!P1 SEL R3, R75, R4, !P0 ;  /* 0x000000044b039207 */ /* 0x000fe20004000000 */
[----:B------:R-:W-:Y:S01]  /*5a10*/  IMAD.SHL.U32 R168, R20, 0x100, RZ ;  /* 0x0000010014a87824 */ /* 0x000fe200078e00ff */
[----:B------:R-:W-:Y:S02]  /*5a20*/  @!P1 SHF.R.U32.HI R0, RZ, R15, R0 ;  /* 0x0000000fff009219 */ /* 0x000fe40000011600 */
[----:B------:R-:W-:Y:S02]  /*5a30*/  LOP3.LUT P0, RZ, R159, 0x3f0, RZ, 0xc0, !PT ;  /* 0x000003f09fff7812 */ /* 0x000fe4000780c0ff */
[----:B------:R-:W-:Y:S05]  /*5a40*/  @!P1 SEL R4, R77, R0, !P2 ;  /* 0x000000004d049207 */ /* 0x000fea0005000000 */
[----:B------:R-:W-:Y:S02]  /*5a50*/  @!P1 IMAD.IADD R0, R3, 0x1, -R4 ;  /* 0x0000000103009824 */ /* 0x000fe400078e0a04 */
[----:B------:R-:W-:Y:S02]  /*5a60*/  @!P1 IMAD.IADD R3, R4, 0x1, -R3 ;  /* 0x0000000104039824 */ /* 0x000fe400078e0a03 */
[----:B------:R-:W-:Y:S02]  /*5a70*/  @!P1 IMAD R77, R0, R10, R77 ;  /* 0x0000000a004d9224 */ /* 0x000fe400078e024d */
[----:B------:R-:W-:Y:S01]  /*5a80*/  @!P1 IMAD R75, R3, R12, R75 ;  /* 0x0000000c034b9224 */ /* 0x000fe200078e024b */
[----:B------:R-:W-:Y:S06]  /*5a90*/  @!P0 BRA `(.L_x_89) ;  /* 0x00000000007c8947 */ /* 0x000fec0003800000 */
[----:B------:R-:W1:Y:S01]  /*5aa0*/  LDCU.64 UR8, c[0x4][0x80] ;  /* 0x01001000ff0877ac */ /* 0x000e620008000a00 */
[----:B------:R-:W-:Y:S01]  /*5ab0*/  MOV R16, 0x0 ;  /* 0x0000000000107802 */ /* 0x000fe20000000f00 */
[----:B------:R-:W-:Y:S02]  /*5ac0*/  HFMA2 R12, -RZ, RZ, 0, 5.9604644775390625e-08 ;  /* 0x00000001ff0c7431 */ /* 0x000fe400000001ff */
[----:B------:R-:W-:Y:S01]  /*5ad0*/  IMAD.MOV.U32 R8, RZ, RZ, 0x70 ;  /* 0x00000070ff087424 */ /* 0x000fe200078e00ff */
[----:B------:R2:W3:Y:S01]  /*5ae0*/  LDC.64 R14, c[0x4][R16] ;  /* 0x01000000100e7b82 */ /* 0x0004e20000000a00 */
[----:B------:R-:W4:Y:S01]  /*5af0*/  LDCU.64 UR6, c[0x4][0x88] ;  /* 0x01001100ff0677ac */ /* 0x000f220008000a00 */
[----:B------:R-:W-:Y:S01]  /*5b00*/  IMAD.MOV.U32 R13, RZ, RZ, RZ ;  /* 0x000000ffff0d7224 */ /* 0x000fe200078e00ff */
[----:B------:R-:W2:Y:S01]  /*5b10*/  LDCU.64 UR4, c[0x4][0x8] ;  /* 0x01000100ff0477ac */ /* 0x000ea20008000a00 */
[----:B-1----:R-:W-:Y:S01]  /*5b20*/  MOV R5, UR9 ;  /* 0x0000000900057c02 */ /* 0x002fe20008000f00 */
[----:B------:R-:W-:Y:S01]  /*5b30*/  IMAD.U32 R4, RZ, RZ, UR8 ;  /* 0x00000008ff047e24 */ /* 0x000fe2000f8e00ff */
[----:B----4-:R-:W-:Y:S01]  /*5b40*/  MOV R7, UR7 ;  /* 0x0000000700077c02 */ /* 0x010fe20008000f00 */
[----:B------:R-:W-:Y:S01]  /*5b50*/  IMAD.U32 R6, RZ, RZ, UR6 ;  /* 0x00000006ff067e24 */ /* 0x000fe2000f8e00ff */
[----:B--2---:R-:W-:Y:S01]  /*5b60*/  MOV R11, UR5 ;  /* 0x00000005000b7c02 */ /* 0x004fe20008000f00 */
[----:B------:R-:W-:Y:S02]  /*5b70*/  IMAD.U32 R10, RZ, RZ, UR4 ;  /* 0x00000004ff0a7e24 */ /* 0x000fe4000f8e00ff */
[----:B------:R-:W-:Y:S07]  /*5b80*/  LEPC R20, `(.L_x_90) ;  /* 0x000000001014794e */ /* 0x000fee0000000000 */
[----:B---3-5:R-:W-:Y:S05]  /*5b90*/  CALL.ABS.NOINC R14 ;  /* 0x000000000e007343 */ /* 0x028fea0003c00000 */
.L_x_90:
[----:B------:R-:W1:Y:S01]  /*5ba0*/  LDCU.64 UR8, c[0x4][0x80] ;  /* 0x01001000ff0877ac */ /* 0x000e620008000a00 */
[----:B------:R-:W2:Y:S01]  /*5bb0*/  LDC.64 R16, c[0x4][R16] ;  /* 0x0100000010107b82 */ /* 0x000ea20000000a00 */
[----:B------:R-:W-:Y:S02]  /*5bc0*/  HFMA2 R12, -RZ, RZ, 0, 5.9604644775390625e-08 ;  /* 0x00000001ff0c7431 */ /* 0x000fe400000001ff */
[----:B------:R-:W-:Y:S02]  /*5bd0*/  IMAD.MOV.U32 R8, RZ, RZ, 0x70 ;  /* 0x00000070ff087424 */ /* 0x000fe400078e00ff */
[----:B------:R-:W-:Y:S01]  /*5be0*/  IMAD.MOV.U32 R13, RZ, RZ, RZ ;  /* 0x000000ffff0d7224 */ /* 0x000fe200078e00ff */
[----:B------:R-:W3:Y:S01]  /*5bf0*/  LDCU.64 UR6, c[0x4][0x88] ;  /* 0x01001100ff0677ac */ /* 0x000ee20008000a00 */
[----:B------:R-:W4:Y:S01]  /*5c00*/  LDCU.64 UR4, c[0x4][0x8] ;  /* 0x01000100ff0477ac */ /* 0x000f220008000a00 */
[----:B-1----:R-:W-:Y:S02]  /*5c10*/  MOV R4, UR8 ;  /* 0x0000000800047c02 */ /* 0x002fe40008000f00 */
[----:B------:R-:W-:Y:S02]  /*5c20*/  MOV R5, UR9 ;  /* 0x0000000900057c02 */ /* 0x000fe40008000f00 */
[----:B---3--:R-:W-:Y:S01]  /*5c30*/  MOV R7, UR7 ;  /* 0x0000000700077c02 */ /* 0x008fe20008000f00 */
[----:B------:R-:W-:Y:S01]  /*5c40*/  IMAD.U32 R6, RZ, RZ, UR6 ;  /* 0x00000006ff067e24 */ /* 0x000fe2000f8e00ff */
[----:B----4-:R-:W-:Y:S01]  /*5c50*/  MOV R11, UR5 ;  /* 0x00000005000b7c02 */ /* 0x010fe20008000f00 */
[----:B------:R-:W-:Y:S02]  /*5c60*/  IMAD.U32 R10, RZ, RZ, UR4 ;  /* 0x00000004ff0a7e24 */ /* 0x000fe4000f8e00ff */
[----:B------:R-:W-:Y:S07]  /*5c70*/  LEPC R20, `(.L_x_89) ;  /* 0x000000001014794e */ /* 0x000fee0000000000 */
[----:B--2---:R-:W-:Y:S05]  /*5c80*/  CALL.ABS.NOINC R16 ;  /* 0x0000000010007343 */ /* 0x004fea0003c00000 */
.L_x_89:
[----:B------:R-:W-:Y:S05]  /*5c90*/  BSYNC.RECONVERGENT B6 ;  /* 0x0000000000067941 */ /* 0x000fea0003800200 */
.L_x_88:
[----:B------:R-:W-:Y:S01]  /*5ca0*/  ISETP.NE.U32.AND P4, PT, R146, RZ, PT ;  /* 0x000000ff9200720c */ /* 0x000fe20003f85070 */
[----:B------:R-:W-:Y:S01]  /*5cb0*/  UISETP.NE.AND UP2, UPT, UR46, URZ, UPT ;  /* 0x000000ff2e00728c */ /* 0x000fe2000bf45270 */
[----:B------:R-:W-:Y:S01]  /*5cc0*/  ISETP.NE.U32.AND P2, PT, RZ, UR38, PT ;  /* 0x00000026ff007c0c */ /* 0x000fe2000bf45070 */
[----:B------:R-:W-:Y:S01]  /*5cd0*/  UISETP.NE.U32.AND UP1, UPT, UR40, URZ, UPT ;  /* 0x000000ff2800728c */ /* 0x000fe2000bf25070 */
[----:B------:R-:W-:Y:S01]  /*5ce0*/  ISETP.NE.AND.EX P4, PT, R147, RZ, PT, P4 ;  /* 0x000000ff9300720c */ /* 0x000fe20003f85340 */
[----:B------:R-:W-:Y:S01]  /*5cf0*/  UPLOP3.LUT UP0, UPT, UPT, UPT, UPT, 0x40, 0x4 ;  /* 0x000000000004789c */ /* 0x000fe20003f0e870 */
[----:B------:R-:W-:Y:S01]  /*5d00*/  ISETP.NE.AND.EX P2, PT, RZ, UR39, PT, P2 ;  /* 0x00000027ff007c0c */ /* 0x000fe2000bf45320 */
[----:B------:R-:W-:Y:S01]  /*5d10*/  UISETP.NE.AND.EX UP1, UPT, UR41, URZ, UPT, UP1 ;  /* 0x000000ff2900728c */ /* 0x000fe2000bf25310 */
[----:B------:R-:W-:Y:S04]  /*5d20*/  PLOP3.LUT P1, PT, PT, PT, UP2, 0x80, 0x8 ;  /* 0x000000000008781c */ /* 0x000fe80003f2f028 */
[----:B------:R-:W-:Y:S06]  /*5d30*/  @UP2 UPLOP3.LUT UP0, UPT, UPT, UPT, UP1, 0x80, 0x8 ;  /* 0x000000000008289c */ /* 0x000fec0003f0f010 */
[----:B------:R-:W-:Y:S01]  /*5d40*/  PLOP3.LUT P0, PT, PT, PT, UP0, 0x80, 0x8 ;  /* 0x000000000008781c */ /* 0x000fe20003f0f008 */
[----:B------:R-:W-:Y:S01]  /*5d50*/  @!UPT UIADD3 URZ, UPT, UPT, URZ, URZ, URZ ;  /* 0x000000fffffff290 */ /* 0x000fe2000fffe0ff */
[----:B------:R-:W-:Y:S11]  /*5d60*/  BRA.U !UP1, `(.L_x_91) ;  /* 0x0000000109387547 */ /* 0x000ff6000b800000 */
[----:B------:R-:W-:Y:S01]  /*5d70*/  UISETP.NE.U32.AND UP0, UPT, UR38, URZ, UPT ;  /* 0x000000ff2600728c */ /* 0x000fe2000bf05070 */
[----:B------:R-:W-:Y:S02]  /*5d80*/  HFMA2 R0, -RZ, RZ, 0, 5.9604644775390625e-08 ;  /* 0x00000001ff007431 */ /* 0x000fe400000001ff */
[----:B------:R-:W-:Y:S01]  /*5d90*/  IMAD.MOV.U32 R151, RZ, RZ, 0x1 ;  /* 0x00000001ff977424 */ /* 0x000fe200078e00ff */
[----:B------:R-:W-:Y:S06]  /*5da0*/  UISETP.NE.AND.EX UP0, UPT, UR39, URZ, UPT, UP0 ;  /* 0x000000ff2700728c */ /* 0x000fec000bf05300 */
[----:B------:R-:W-:Y:S05]  /*5db0*/  PLOP3.LUT P3, PT, PT, PT, UP0, 0x80, 0x8 ;  /* 0x000000000008781c */ /* 0x000fea0003f6f008 */
[----:B------:R-:W1:Y:S01]  /*5dc0*/  @UP0 LDCU.64 UR6, c[0x0][0xc88] ;  /* 0x00019100ff0607ac */ /* 0x000e620008000a00 */
[----:B------:R-:W-:Y:S07]  /*5dd0*/  @UP0 UIMAD UR4, UR44, UR40, URZ ;  /* 0x000000282c0402a4 */ /* 0x000fee000f8e02ff */
[----:B------:R-:W-:Y:S01]  /*5de0*/  @!P3 PRMT R151, R0, 0x7610, R151 ;  /* 0x000076100097b816 */ /* 0x000fe20000000097 */
[----:B-1----:R-:W-:Y:S03]  /*5df0*/  @UP0 UIMAD.WIDE UR6, UR4, 0x4, UR6 ;  /* 0x00000004040608a5 */ /* 0x002fe6000f8e0206 */
[----:B------:R-:W1:Y:S03]  /*5e00*/  @!UP0 LDCU UR4, c[0x0][0xc80] ;  /* 0x00019000ff0487ac */ /* 0x000e660008000800 */
[----:B------:R-:W-:Y:S01]  /*5e10*/  IMAD.U32 R4, RZ, RZ, UR6 ;  /* 0x00000006ff047e24 */ /* 0x000fe2000f8e00ff */
[----:B------:R-:W-:Y:S05]  /*5e20*/  MOV R5, UR7 ;  /* 0x0000000700057c02 */ /* 0x000fea0008000f00 */
[----:B-----5:R2:W5:Y:S02]  /*5e30*/  @P3 LDG.E R83, desc[UR42][R4.64] ;  /* 0x0000002a04533981 */ /* 0x020564000c1e1900 */
[----:B-12---:R-:W-:Y:S02]  /*5e40*/  @!P3 IMAD.U32 R83, RZ, RZ, UR4 ;  /* 0x00000004ff53be24 */ /* 0x006fe4000f8e00ff */
.L_x_91:
[----:B------:R-:W-:Y:S05]  /*5e50*/  @!P4 BRA `(.L_x_92) ;  /* 0x000000000020c947 */ /* 0x000fea0003800000 */
[----:B------:R-:W-:Y:S04]  /*5e60*/  ISETP.NE.U32.AND P3, PT, R144, RZ, PT ;  /* 0x000000ff9000720c */ /* 0x000fe80003f65070 */
[----:B------:R-:W-:Y:S11]  /*5e70*/  ISETP.NE.AND.EX P3, PT, R145, RZ, PT, P3 ;  /* 0x000000ff9100720c */ /* 0x000ff60003f65330 */
[----:B------:R-:W-:Y:S02]  /*5e80*/  @!UPT UIADD3 URZ, UPT, UPT, URZ, URZ, URZ ;  /* 0x000000fffffff290 */ /* 0x000fe4000fffe0ff */
[----:B------:R-:W1:Y:S01]  /*5e90*/  @P3 LDC.64 R4, c[0x0][0xca8] ;  /* 0x00032a00ff043b82 */ /* 0x000e620000000a00 */
[----:B------:R-:W-:Y:S04]  /*5ea0*/  @P3 IMAD R0, R146, UR44, RZ ;  /* 0x0000002c92003c24 */ /* 0x000fe8000f8e02ff */
[----:B-1----:R-:W-:Y:S05]  /*5eb0*/  @P3 IMAD.WIDE R4, R0, 0x4, R4 ;  /* 0x0000000400043825 */ /* 0x002fea00078e0204 */
[----:B-----5:R1:W5:Y:S02]  /*5ec0*/  @P3 LDG.E R76, desc[UR42][R4.64] ;  /* 0x0000002a044c3981 */ /* 0x020364000c1e1900 */
[----:B-1----:R-:W2:Y:S02]  /*5ed0*/  @!P3 LDC R76, c[0x0][0xca0] ;  /* 0x00032800ff4cbb82 */ /* 0x002ea40000000800 */
.L_x_92:
[----:B-----5:R-:W-:Y:S01]  /*5ee0*/  FSETP.NEU.AND P3, PT, R83, RZ, PT ;  /* 0x000000ff5300720b */ /* 0x020fe20003f6d000 */
[----:B------:R-:W-:Y:S01]  /*5ef0*/  IMAD.SHL.U32 R178, R156, 0x2, RZ ;  /* 0x000000029cb27824 */ /* 0x000fe200078e00ff */
[----:B------:R-:W-:Y:S01]  /*5f00*/  SEL R5, RZ, 0xffffffff, P2 ;  /* 0xffffffffff057807 */ /* 0x000fe20001000000 */
[----:B------:R-:W-:Y:S01]  /*5f10*/  IMAD.SHL.U32 R86, R163, 0x10, RZ ;  /* 0x00000010a3567824 */ /* 0x000fe200078e00ff */
[----:B------:R-:W-:Y:S01]  /*5f20*/  @P1 LOP3.LUT P2, RZ, R151, 0xff, RZ, 0xc0, !PT ;  /* 0x000000ff97ff1812 */ /* 0x000fe2000784c0ff */
[----:B------:R-:W-:Y:S01]  /*5f30*/  VIADD R177, R178, UR36 ;  /* 0x00000024b2b17c36 */ /* 0x000fe20008000000 */
[----:B------:R-:W-:Y:S01]  /*5f40*/  @P1 SEL R0, RZ, 0xffffffff, P3 ;  /* 0xffffffffff001807 */ /* 0x000fe20001800000 */
[----:B------:R-:W-:Y:S01]  /*5f50*/  IMAD.MOV.U32 R98, RZ, RZ, -0x10 ;  /* 0xfffffff0ff627424 */ /* 0x000fe200078e00ff */
[----:B------:R-:W-:Y:S01]  /*5f60*/  LOP3.LUT R162, R162, 0x1, RZ, 0x3c, !PT ;  /* 0x00000001a2a27812 */ /* 0x000fe200078e3cff */
[----:B------:R-:W-:Y:S01]  /*5f70*/  IMAD.SHL.U32 R96, R164, 0x10, RZ ;  /* 0x00000010a4607824 */ /* 0x000fe200078e00ff */
[----:B------:R-:W-:Y:S01]  /*5f80*/  @P0 SEL R0, R5, R0, !P2 ;  /* 0x0000000005000207 */ /* 0x000fe20005000000 */
[----:B------:R-:W-:Y:S01]  /*5f90*/  IMAD.IADD R173, R177, 0x1, R86 ;  /* 0x00000001b1ad7824 */ /* 0x000fe200078e0256 */
[----:B------:R-:W-:Y:S01]  /*5fa0*/  SHF.L.U32 R3, R79, 0x1f, RZ ;  /* 0x0000001f4f037819 */ /* 0x000fe200000006ff */
[----:B------:R-:W-:Y:S01]  /*5fb0*/  IMAD.IADD R176, R177, 0x1, R96 ;  /* 0x00000001b1b07824 */ /* 0x000fe200078e0260 */
[----:B------:R-:W-:Y:S01]  /*5fc0*/  @P1 LOP3.LUT R0, R0, 0x1, RZ, 0xc0, !PT ;  /* 0x0000000100001812 */ /* 0x000fe200078ec0ff */
[--C-:B------:R-:W-:Y:S01]  /*5fd0*/  IMAD.IADD R171, R96, 0x1, R173.reuse ;  /* 0x0000000160ab7824 */ /* 0x100fe200078e02ad */
[----:B------:R-:W-:Y:S01]  /*5fe0*/  PLOP3.LUT P0, PT, PT, PT, UP1, 0x80, 0x8 ;  /* 0x000000000008781c */ /* 0x000fe20003f0f018 */
[----:B------:R-:W-:Y:S01]  /*5ff0*/  BSSY B1, `(.L_x_93) ;  /* 0x000004b000017945 */ /* 0x000fe20003800000 */
[----:B------:R-:W-:Y:S01]  /*6000*/  ISETP.NE.U32.OR P4, PT, R0, 0x1, !P1 ;  /* 0x000000010000780c */ /* 0x000fe20004f85470 */
[----:B------:R-:W-:Y:S01]  /*6010*/  IMAD.MOV.U32 R99, RZ, RZ, 0x1 ;  /* 0x00000001ff637424 */ /* 0x000fe200078e00ff */
[----:B------:R-:W-:Y:S01]  /*6020*/  SEL R0, RZ, 0xffffffff, P3 ;  /* 0xffffffffff007807 */ /* 0x000fe20001800000 */
[----:B------:R-:W-:Y:S01]  /*6030*/  IMAD R78, R79, 0xc0, R2 ;  /* 0x000000c04f4e7824 */ /* 0x000fe200078e0202 */
[----:B------:R-:W-:Y:S01]  /*6040*/  LOP3.LUT P3, R167, R151, 0xff, RZ, 0xc0, !PT ;  /* 0x000000ff97a77812 */ /* 0x000fe2000786c0ff */
[----:B------:R-:W-:Y:S01]  /*6050*/  IMAD.MOV.U32 R97, RZ, RZ, RZ ;  /* 0x000000ffff617224 */ /* 0x000fe200078e00ff */
[----:B------:R-:W-:Y:S02]  /*6060*/  P2R R174, PR, RZ, 0x10 ;  /* 0x00000010ffae7803 */ /* 0x000fe40000000000 */
[----:B------:R-:W-:Y:S02]  /*6070*/  CS2R R142, SRZ ;  /* 0x00000000008e7805 */ /* 0x000fe4000001ff00 */
[----:B------:R-:W-:Y:S02]  /*6080*/  CS2R R140, SRZ ;  /* 0x00000000008c7805 */ /* 0x000fe4000001ff00 */
[----:B------:R-:W-:Y:S02]  /*6090*/  CS2R R134, SRZ ;  /* 0x0000000000867805 */ /* 0x000fe4000001ff00 */
[----:B------:R-:W-:Y:S02]  /*60a0*/  CS2R R132, SRZ ;  /* 0x0000000000847805 */ /* 0x000fe4000001ff00 */
[----:B------:R-:W-:Y:S02]  /*60b0*/  @P0 SEL R0, R5, R0, !P3 ;  /* 0x0000000005000207 */ /* 0x000fe40005800000 */
[----:B------:R-:W-:Y:S02]  /*60c0*/  CS2R R126, SRZ ;  /* 0x00000000007e7805 */ /* 0x000fe4000001ff00 */
[----:B------:R-:W-:Y:S02]  /*60d0*/  @P4 SHF.L.U32 R4, R162, 0x1f, RZ ;  /* 0x0000001fa2044819 */ /* 0x000fe400000006ff */
[----:B------:R-:W-:Y:S02]  /*60e0*/  CS2R R124, SRZ ;  /* 0x00000000007c7805 */ /* 0x000fe4000001ff00 */
[----:B------:R-:W-:Y:S02]  /*60f0*/  LOP3.LUT R0, R0, 0x1, RZ, 0xc0, !PT ;  /* 0x0000000100007812 */ /* 0x000fe400078ec0ff */
[----:B------:R-:W-:Y:S01]  /*6100*/  CS2R R118, SRZ ;  /* 0x0000000000767805 */ /* 0x000fe2000001ff00 */
[----:B------:R-:W1:Y:S01]  /*6110*/  @P4 SYNCS.PHASECHK.TRANS64.TRYWAIT P2, [UR36+0x30], R4 ;  /* 0x00003004ff0045a7 */ /* 0x000e620008041124 */
[----:B------:R-:W-:Y:S02]  /*6120*/  ISETP.NE.AND P0, PT, R79, RZ, PT ;  /* 0x000000ff4f00720c */ /* 0x000fe40003f05270 */
[----:B------:R-:W-:Y:S02]  /*6130*/  CS2R R116, SRZ ;  /* 0x0000000000747805 */ /* 0x000fe4000001ff00 */
[----:B------:R-:W-:Y:S02]  /*6140*/  ISETP.NE.U32.AND P3, PT, R0, 0x1, PT ;  /* 0x000000010000780c */ /* 0x000fe40003f65070 */
[----:B------:R-:W-:Y:S02]  /*6150*/  CS2R R110, SRZ ;  /* 0x00000000006e7805 */ /* 0x000fe4000001ff00 */
[----:B------:R-:W-:Y:S02]  /*6160*/  CS2R R108, SRZ ;  /* 0x00000000006c7805 */ /* 0x000fe4000001ff00 */
[----:B------:R-:W-:Y:S02]  /*6170*/  CS2R R102, SRZ ;  /* 0x0000000000667805 */ /* 0x000fe4000001ff00 */
[----:B------:R-:W-:Y:S02]  /*6180*/  P2R R104, PR, RZ, 0x8 ;  /* 0x00000008ff687803 */ /* 0x000fe40000000000 */
[----:B------:R-:W-:Y:S02]  /*6190*/  CS2R R100, SRZ ;  /* 0x0000000000647805 */ /* 0x000fe4000001ff00 */
[----:B------:R-:W-:Y:S02]  /*61a0*/  ISETP.NE.U32.AND P3, PT, R157, 0x1, PT ;  /* 0x000000019d00780c */ /* 0x000fe40003f65070 */
[----:B------:R-:W-:Y:S02]  /*61b0*/  CS2R R94, SRZ ;  /* 0x00000000005e7805 */ /* 0x000fe4000001ff00 */
[----:B------:R-:W-:Y:S02]  /*61c0*/  CS2R R92, SRZ ;  /* 0x00000000005c7805 */ /* 0x000fe4000001ff00 */
[----:B------:R-:W-:Y:S02]  /*61d0*/  CS2R R90, SRZ ;  /* 0x00000000005a7805 */ /* 0x000fe4000001ff00 */
[----:B------:R-:W-:Y:S02]  /*61e0*/  SEL R98, R98, 0x10, !P3 ;  /* 0x0000001062627807 */ /* 0x000fe40005800000 */
[----:B------:R-:W-:Y:S02]  /*61f0*/  CS2R R88, SRZ ;  /* 0x0000000000587805 */ /* 0x000fe4000001ff00 */
[----:B------:R-:W-:Y:S01]  /*6200*/  SEL R81, RZ, 0xc0, P0 ;  /* 0x000000c0ff517807 */ /* 0x000fe20000000000 */
[----:B------:R3:W4:Y:S01]  /*6210*/  SYNCS.PHASECHK.TRANS64.TRYWAIT P1, [UR36+0xa0], R3 ;  /* 0x0000a003ff0075a7 */ /* 0x0007220008021124 */
[----:B------:R-:W-:Y:S02]  /*6220*/  IMAD.IADD R177, R177, 0x1, R98 ;  /* 0x00000001b1b17824 */ /* 0x000fe400078e0262 */
[C---:B------:R-:W-:Y:S02]  /*6230*/  IMAD.IADD R175, R98.reuse, 0x1, R176 ;  /* 0x0000000162af7824 */ /* 0x040fe400078e02b0 */
[C---:B------:R-:W-:Y:S02]  /*6240*/  IMAD.IADD R172, R98.reuse, 0x1, R173 ;  /* 0x0000000162ac7824 */ /* 0x040fe400078e02ad */
[----:B------:R-:W-:Y:S01]  /*6250*/  IMAD.IADD R170, R98, 0x1, R171 ;  /* 0x0000000162aa7824 */ /* 0x000fe200078e02ab */
[----:B-1----:R-:W-:Y:S01]  /*6260*/  @P4 SEL R99, RZ, 0x1, !P2 ;  /* 0x00000001ff634807 */ /* 0x002fe20005000000 */
[----:B---3--:R-:W-:Y:S06]  /*6270*/  @!P4 BRA `(.L_x_94) ;  /* 0x000000000088c947 */ /* 0x008fec0003800000 */
[----:B------:R-:W-:Y:S01]  /*6280*/  IMAD.MOV.U32 R143, RZ, RZ, RZ ;  /* 0x000000ffff8f7224 */ /* 0x000fe200078e00ff */
[----:B------:R-:W-:Y:S01]  /*6290*/  ISETP.NE.AND P0, PT, R99, RZ, PT ;  /* 0x000000ff6300720c */ /* 0x000fe20003f05270 */
[----:B------:R-:W-:Y:S01]  /*62a0*/  BSSY B0, `(.L_x_95) ;  /* 0x0000014000007945 */ /* 0x000fe20003800000 */
[----:B------:R-:W-:Y:S02]  /*62b0*/  CS2R R90, SRZ ;  /* 0x00000000005a7805 */ /* 0x000fe4000001ff00 */
        /* <DEDUP_REMOVED lines=13> */
[----:B------:R-:W-:Y:S01]  /*6390*/  CS2R R140, SRZ ;  /* 0x00000000008c7805 */ /* 0x000fe2000001ff00 */
[----:B------:R-:W-:Y:S06]  /*63a0*/  @P0 BRA `(.L_x_96) ;  /* 0x00000000000c0947 */ /* 0x000fec0003800000 */
[----:B------:R-:W-:Y:S04]  /*63b0*/  SHF.L.U32 R5, R162, 0x1f, RZ ;  /* 0x0000001fa2057819 */ /* 0x000fe800000006ff */
[----:B------:R-:W1:Y:S02]  /*63c0*/  SYNCS.PHASECHK.TRANS64.TRYWAIT P0, [UR36+0x30], R5 ;  /* 0x00003005ff0075a7 */ /* 0x000e640008001124 */
[----:B-1----:R-:W-:Y:S05]  /*63d0*/  @!P0 BRA `(.L_x_97) ;  /* 0x0000005c000c8947 */ /* 0x002fea0003800000 */
.L_x_96:
[----:B------:R-:W-:Y:S05]  /*63e0*/  BSYNC B0 ;  /* 0x0000000000007941 */ /* 0x000fea0003800000 */
.L_x_95:
[----:B------:R-:W-:Y:S01]  /*63f0*/  ISETP.NE.AND P0, PT, R104, RZ, PT ;  /* 0x000000ff6800720c */ /* 0x000fe20003f05270 */
[----:B------:R-:W-:Y:S11]  /*6400*/  HFMA2 R97, -RZ, RZ, 0, 5.9604644775390625e-08 ;  /* 0x00000001ff617431 */ /* 0x000ff600000001ff */
[----:B------:R-:W-:Y:S01]  /*6410*/  @!UPT UIADD3 URZ, UPT, UPT, URZ, URZ, URZ ;  /* 0x000000fffffff290 */ /* 0x000fe2000fffe0ff */
[----:B------:R3:W1:Y:S04]  /*6420*/  @P0 LDS.128 R88, [R178+UR36+0x400] ;  /* 0x00040024b2580984 */ /* 0x0006680008000c00 */
[----:B------:R3:W1:Y:S04]  /*6430*/  @P0 LDS.128 R92, [R177+0x400] ;  /* 0x00040000b15c0984 */ /* 0x0006680000000c00 */
[----:B------:R3:W1:Y:S04]  /*6440*/  @P0 LDS.128 R100, [R176+0x400] ;  /* 0x00040000b0640984 */ /* 0x0006680000000c00 */
[----:B------:R3:W1:Y:S04]  /*6450*/  @P0 LDS.128 R108, [R175+0x400] ;  /* 0x00040000af6c0984 */ /* 0x0006680000000c00 */
[----:B------:R3:W1:Y:S04]  /*6460*/  @P0 LDS.128 R116, [R173+0x400] ;  /* 0x00040000ad740984 */ /* 0x0006680000000c00 */
[----:B------:R3:W1:Y:S04]  /*6470*/  @P0 LDS.128 R124, [R172+0x400] ;  /* 0x00040000ac7c0984 */ /* 0x0006680000000c00 */
[----:B------:R3:W1:Y:S04]  /*6480*/  @P0 LDS.128 R132, [R171+0x400] ;  /* 0x00040000ab840984 */ /* 0x0006680000000c00 */
[----:B------:R3:W1:Y:S02]  /*6490*/  @P0 LDS.128 R140, [R170+0x400] ;  /* 0x00040000aa8c0984 */ /* 0x0006640000000c00 */
.L_x_94:
[----:B------:R-:W-:Y:S05]  /*64a0*/  BSYNC B1 ;  /* 0x0000000000017941 */ /* 0x000fea0003800000 */
.L_x_93:
[----:B------:R-:W-:Y:S05]  /*64b0*/  IMAD.IADD R64, R78, 0x1, R81 ;  /* 0x000000014e407824 */ /* 0x000fea00078e0251 */
[----:B-1----:R-:W-:Y:S04]  /*64c0*/  SHF.R.U32.HI R5, RZ, 0x15, R64 ;  /* 0x00000015ff057819 */ /* 0x002fe80000011640 */
[----:B------:R-:W-:Y:S01]  /*64d0*/  LOP3.LUT P0, RZ, R5, 0x3, R158, 0x48, !PT ;  /* 0x0000000305ff7812 */ /* 0x000fe2000780489e */
[----:B------:R-:W-:Y:S01]  /*64e0*/  @!UPT UIADD3 URZ, UPT, UPT, URZ, URZ, URZ ;  /* 0x000000fffffff290 */ /* 0x000fe2000fffe0ff */
[----:B----4-:R-:W-:Y:S11]  /*64f0*/  @P1 BRA `(.L_x_98) ;  /* 0x0000000000081947 */ /* 0x010ff60003800000 */
[----:B------:R-:W1:Y:S02]  /*6500*/  SYNCS.PHASECHK.TRANS64.TRYWAIT P1, [UR36+0xa0], R3 ;  /* 0x0000a003ff0075a7 */ /* 0x000e640008021124 */
[----:B-1----:R-:W-:Y:S05]  /*6510*/  @!P1 BRA `(.L_x_99) ;  /* 0x0000005800d49947 */ /* 0x002fea0003800000 */
.L_x_98:
[----:B------:R-:W-:Y:S05]  /*6520*/  @!P0 BRA `(.L_x_100) ;  /* 0x0000000000408947 */ /* 0x000fea0003800000 */
[----:B------:R-:W4:Y:S01]  /*6530*/  LDCU.64 UR8, c[0x4][0x70] ;  /* 0x01000e00ff0877ac */ /* 0x000f220008000a00 */
[----:B------:R-:W-:Y:S01]  /*6540*/  MOV R15, 0x0 ;  /* 0x00000000000f7802 */ /* 0x000fe20000000f00 */
[----:B------:R-:W-:Y:S02]  /*6550*/  HFMA2 R12, -RZ, RZ, 0, 5.9604644775390625e-08 ;  /* 0x00000001ff0c7431 */ /* 0x000fe400000001ff */
[----:B------:R-:W-:Y:S02]  /*6560*/  IMAD.MOV.U32 R8, RZ, RZ, 0x192 ;  /* 0x00000192ff087424 */ /* 0x000fe400078e00ff */
[----:B------:R-:W-:Y:S01]  /*6570*/  IMAD.MOV.U32 R13, RZ, RZ, RZ ;  /* 0x000000ffff0d7224 */ /* 0x000fe200078e00ff */
[----:B------:R-:W5:Y:S01]  /*6580*/  LDCU.64 UR6, c[0x4][0x78] ;  /* 0x01000f00ff0677ac */ /* 0x000f620008000a00 */
[----:B------:R-:W1:Y:S01]  /*6590*/  LDC.64 R14, c[0x4][R15] ;  /* 0x010000000f0e7b82 */ /* 0x000e620000000a00 */
[----:B------:R-:W2:Y:S01]  /*65a0*/  LDCU.64 UR4, c[0x4][0x10] ;  /* 0x01000200ff0477ac */ /* 0x000ea20008000a00 */
[----:B----4-:R-:W-:Y:S01]  /*65b0*/  MOV R5, UR9 ;  /* 0x0000000900057c02 */ /* 0x010fe20008000f00 */
[----:B------:R-:W-:Y:S01]  /*65c0*/  IMAD.U32 R4, RZ, RZ, UR8 ;  /* 0x00000008ff047e24 */ /* 0x000fe2000f8e00ff */
[----:B-----5:R-:W-:Y:S01]  /*65d0*/  MOV R7, UR7 ;  /* 0x0000000700077c02 */ /* 0x020fe20008000f00 */
[----:B------:R-:W-:Y:S01]  /*65e0*/  IMAD.U32 R6, RZ, RZ, UR6 ;  /* 0x00000006ff067e24 */ /* 0x000fe2000f8e00ff */
[----:B--2---:R-:W-:Y:S01]  /*65f0*/  MOV R11, UR5 ;  /* 0x00000005000b7c02 */ /* 0x004fe20008000f00 */
[----:B------:R-:W-:Y:S02]  /*6600*/  IMAD.U32 R10, RZ, RZ, UR4 ;  /* 0x00000004ff0a7e24 */ /* 0x000fe4000f8e00ff */
[----:B------:R-:W-:Y:S07]  /*6610*/  LEPC R20, `(.L_x_100) ;  /* 0x000000001014794e */ /* 0x000fee0000000000 */
[----:B-1-3--:R-:W-:Y:S05]  /*6620*/  CALL.ABS.NOINC R14 ;  /* 0x000000000e007343 */ /* 0x00afea0003c00000 */
.L_x_100:
[----:B------:R-:W-:Y:S01]  /*6630*/  SHF.L.U32 R80, R88, 0x10, RZ ;  /* 0x0000001058507819 */ /* 0x000fe200000006ff */
[----:B------:R-:W-:Y:S05]  /*6640*/  WARPSYNC.ALL ;  /* 0x0000000000007948 */ /* 0x000fea0003800000 */
[----:B------:R-:W-:Y:S01]  /*6650*/  R2UR UR4, R64 ;  /* 0x00000000400472ca */ /* 0x000fe200000e0000 */
[----:B------:R-:W-:Y:S01]  /*6660*/  UIADD3 UR5, UPT, UPT, UR36, 0xa8, URZ ;  /* 0x000000a824057890 */ /* 0x000fe2000fffe0ff */
[----:B------:R-:W-:Y:S01]  /*6670*/  LOP3.LUT R82, R88, 0xffff0000, RZ, 0xc0, !PT ;  /* 0xffff000058527812 */ /* 0x000fe200078ec0ff */
[----:B------:R-:W-:Y:S01]  /*6680*/  BSSY.RECONVERGENT B0, `(.L_x_101) ;  /* 0x0000100000007945 */ /* 0x000fe20003800200 */
[----:B------:R-:W-:Y:S01]  /*6690*/  SHF.L.U32 R85, R89, 0x10, RZ ;  /* 0x0000001059557819 */ /* 0x000fe200000006ff */
[----:B------:R-:W-:Y:S01]  /*66a0*/  UPRMT UR5, UR37, 0x654, UR5 ;  /* 0x0000065425057896 */ /* 0x000fe20008000005 */
[----:B------:R-:W-:Y:S02]  /*66b0*/  SHF.L.U32 R87, R92, 0x10, RZ ;  /* 0x000000105c577819 */ /* 0x000fe400000006ff */
[----:B------:R-:W-:Y:S02]  /*66c0*/  LOP3.LUT R84, R103, 0xffff0000, RZ, 0xc0, !PT ;  /* 0xffff000067547812 */ /* 0x000fe400078ec0ff */
[----:B------:R-:W-:Y:S03]  /*66d0*/  ISETP.NE.AND P0, PT, R165, RZ, PT ;  /* 0x000000ffa500720c */ /* 0x000fe60003f05270 */
[----:B------:R-:W4:Y:S01]  /*66e0*/  LDTM.x64 R4, tmem[UR4] ;  /* 0x00000004000479ee */ /* 0x000f220008340000 */
[----:B------:R-:W-:Y:S01]  /*66f0*/  NOP ;  /* 0x0000000000007918 */ /* 0x000fe20000000000 */
[----:B----4-:R-:W-:Y:S01]  /*6700*/  SYNCS.ARRIVE.TRANS64.RED.A1T0 RZ, [UR5], RZ ;  /* 0x000000ffffff79a7 */ /* 0x010fe20008100405 */
[C---:B-12---:R-:W-:Y:S01]  /*6710*/  FMUL R0, R76.reuse, R4 ;  /* 0x000000044c007220 */ /* 0x046fe20000400000 */
[C---:B------:R-:W-:Y:S01]  /*6720*/  FMUL R3, R76.reuse, R5 ;  /* 0x000000054c037220 */ /* 0x040fe20000400000 */
[C---:B------:R-:W-:Y:S01]  /*6730*/  FMUL R6, R76.reuse, R6 ;  /* 0x000000064c067220 */ /* 0x040fe20000400000 */
[----:B------:R-:W-:Y:S01]  /*6740*/  FMUL R7, R76, R7 ;  /* 0x000000074c077220 */ /* 0x000fe20000400000 */
[----:B------:R-:W-:Y:S01]  /*6750*/  FFMA R0, R83, R80, R0 ;  /* 0x0000005053007223 */ /* 0x000fe20000000000 */
[----:B------:R-:W-:Y:S01]  /*6760*/  LOP3.LUT R80, R89, 0xffff0000, RZ, 0xc0, !PT ;  /* 0xffff000059507812 */ /* 0x000fe200078ec0ff */
[C---:B------:R-:W-:Y:S01]  /*6770*/  FFMA R3, R83.reuse, R82, R3 ;  /* 0x0000005253037223 */ /* 0x040fe20000000003 */
[C---:B------:R-:W-:Y:S01]  /*6780*/  SHF.L.U32 R82, R90.reuse, 0x10, RZ ;  /* 0x000000105a527819 */ /* 0x040fe200000006ff */
[----:B------:R-:W-:Y:S01]  /*6790*/  FFMA R6, R83, R85, R6 ;  /* 0x0000005553067223 */ /* 0x000fe20000000006 */
[----:B------:R-:W-:Y:S01]  /*67a0*/  SHF.L.U32 R85, R91, 0x10, RZ ;  /* 0x000000105b557819 */ /* 0x000fe200000006ff */
[----:B------:R-:W-:Y:S01]  /*67b0*/  FFMA R7, R83, R80, R7 ;  /* 0x0000005053077223 */ /* 0x000fe20000000007 */
[----:B------:R-:W-:Y:S01]  /*67c0*/  LOP3.LUT R80, R90, 0xffff0000, RZ, 0xc0, !PT ;  /* 0xffff00005a507812 */ /* 0x000fe200078ec0ff */
[C---:B------:R-:W-:Y:S01]  /*67d0*/  FMUL R4, R76.reuse, R8 ;  /* 0x000000084c047220 */ /* 0x040fe20000400000 */
[----:B------:R-:W-:Y:S01]  /*67e0*/  F2FP.BF16.F32.PACK_AB R112, R3, R0 ;  /* 0x000000000370723e */ /* 0x000fe200000010ff */
[C---:B------:R-:W-:Y:S01]  /*67f0*/  FMUL R5, R76.reuse, R9 ;  /* 0x000000094c057220 */ /* 0x040fe20000400000 */
[----:B------:R-:W-:Y:S01]  /*6800*/  F2FP.BF16.F32.PACK_AB R113, R7, R6 ;  /* 0x000000060771723e */ /* 0x000fe200000010ff */
[----:B------:R-:W-:Y:S01]  /*6810*/  FFMA R4, R83, R82, R4 ;  /* 0x0000005253047223 */ /* 0x000fe20000000004 */
[----:B------:R-:W-:Y:S01]  /*6820*/  LOP3.LUT R82, R91, 0xffff0000, RZ, 0xc0, !PT ;  /* 0xffff00005b527812 */ /* 0x000fe200078ec0ff */
[----:B------:R-:W-:Y:S01]  /*6830*/  FMUL R10, R76, R10 ;  /* 0x0000000a4c0a7220 */ /* 0x000fe20000400000 */
[----:B------:R-:W-:Y:S01]  /*6840*/  FFMA R5, R83, R80, R5 ;  /* 0x0000005053057223 */ /* 0x000fe20000000005 */
[----:B------:R-:W-:Y:S01]  /*6850*/  LOP3.LUT R80, R92, 0xffff0000, RZ, 0xc0, !PT ;  /* 0xffff00005c507812 */ /* 0x000fe200078ec0ff */
[C---:B------:R-:W-:Y:S01]  /*6860*/  FMUL R11, R76.reuse, R11 ;  /* 0x0000000b4c0b7220 */ /* 0x040fe20000400000 */
[C---:B------:R-:W-:Y:S01]  /*6870*/  FMUL R8, R76.reuse, R12 ;  /* 0x0000000c4c087220 */ /* 0x040fe20000400000 */
[----:B------:R-:W-:Y:S01]  /*6880*/  FMUL R9, R76, R13 ;  /* 0x0000000d4c097220 */ /* 0x000fe20000400000 */
[----:B------:R-:W-:Y:S01]  /*6890*/  F2FP.BF16.F32.PACK_AB R114, R5, R4 ;  /* 0x000000040572723e */ /* 0x000fe200000010ff */
[C---:B------:R-:W-:Y:S01]  /*68a0*/  FFMA R10, R83.reuse, R85, R10 ;  /* 0x00000055530a7223 */ /* 0x040fe2000000000a */
[----:B------:R-:W-:Y:S01]  /*68b0*/  SHF.L.U32 R85, R94, 0x10, RZ ;  /* 0x000000105e557819 */ /* 0x000fe200000006ff */
[----:B------:R-:W-:Y:S01]  /*68c0*/  FFMA R11, R83, R82, R11 ;  /* 0x00000052530b7223 */ /* 0x000fe2000000000b */
[----:B------:R-:W-:Y:S01]  /*68d0*/  SHF.L.U32 R82, R93, 0x10, RZ ;  /* 0x000000105d527819 */ /* 0x000fe200000006ff */
[----:B------:R-:W-:Y:S01]  /*68e0*/  FFMA R8, R83, R87, R8 ;  /* 0x0000005753087223 */ /* 0x000fe20000000008 */
[----:B------:R-:W-:Y:S01]  /*68f0*/  SHF.L.U32 R87, R95, 0x10, RZ ;  /* 0x000000105f577819 */ /* 0x000fe200000006ff */
[----:B------:R-:W-:Y:S01]  /*6900*/  FFMA R9, R83, R80, R9 ;  /* 0x0000005053097223 */ /* 0x000fe20000000009 */
[----:B------:R-:W-:Y:S01]  /*6910*/  LOP3.LUT R80, R93, 0xffff0000, RZ, 0xc0, !PT ;  /* 0xffff00005d507812 */ /* 0x000fe200078ec0ff */
[C---:B------:R-:W-:Y:S01]  /*6920*/  FMUL R14, R76.reuse, R14 ;  /* 0x0000000e4c0e7220 */ /* 0x040fe20000400000 */
[----:B------:R-:W-:Y:S01]  /*6930*/  F2FP.BF16.F32.PACK_AB R115, R11, R10 ;  /* 0x0000000a0b73723e */ /* 0x000fe200000010ff */
[----:B------:R-:W-:Y:S01]  /*6940*/  FMUL R15, R76, R15 ;  /* 0x0000000f4c0f7220 */ /* 0x000fe20000400000 */
[----:B------:R-:W-:Y:S01]  /*6950*/  F2FP.BF16.F32.PACK_AB R120, R9, R8 ;  /* 0x000000080978723e */ /* 0x000fe200000010ff */
[C---:B------:R-:W-:Y:S01]  /*6960*/  FFMA R14, R83.reuse, R82, R14 ;  /* 0x00000052530e7223 */ /* 0x040fe2000000000e */
[----:B------:R-:W-:Y:S01]  /*6970*/  LOP3.LUT R82, R94, 0xffff0000, RZ, 0xc0, !PT ;  /* 0xffff00005e527812 */ /* 0x000fe200078ec0ff */
[C---:B------:R-:W-:Y:S01]  /*6980*/  FMUL R12, R76.reuse, R16 ;  /* 0x000000104c0c7220 */ /* 0x040fe20000400000 */
        /* <DEDUP_REMOVED lines=8> */
[C---:B------:R-:W-:Y:S01]  /*6a10*/  FFMA R13, R83.reuse, R82, R13 ;  /* 0x00000052530d7223 */ /* 0x040fe2000000000d */
[C---:B------:R-:W-:Y:S01]  /*6a20*/  LOP3.LUT R82, R100.reuse, 0xffff0000, RZ, 0xc0, !PT ;  /* 0xffff000064527812 */ /* 0x040fe200078ec0ff */
[----:B------:R-:W-:Y:S01]  /*6a30*/  FFMA R18, R83, R87, R18 ;  /* 0x0000005753127223 */ /* 0x000fe20000000012 */
[----:B------:R-:W-:Y:S01]  /*6a40*/  SHF.L.U32 R87, R103, 0x10, RZ ;  /* 0x0000001067577819 */ /* 0x000fe200000006ff */
[----:B------:R-:W-:Y:S01]  /*6a50*/  FFMA R19, R83, R80, R19 ;  /* 0x0000005053137223 */ /* 0x000fe20000000013 */
[----:B------:R-:W-:Y:S01]  /*6a60*/  SHF.L.U32 R80, R100, 0x10, RZ ;  /* 0x0000001064507819 */ /* 0x000fe200000006ff */
[C---:B------:R-:W-:Y:S01]  /*6a70*/  FMUL R16, R76.reuse, R20 ;  /* 0x000000144c107220 */ /* 0x040fe20000400000 */
[----:B------:R-:W-:Y:S01]  /*6a80*/  F2FP.BF16.F32.PACK_AB R122, R13, R12 ;  /* 0x0000000c0d7a723e */ /* 0x000fe200000010ff */
[C---:B------:R-:W-:Y:S01]  /*6a90*/  FMUL R17, R76.reuse, R21 ;  /* 0x000000154c117220 */ /* 0x040fe20000400000 */
[----:B------:R-:W-:Y:S01]  /*6aa0*/  F2FP.BF16.F32.PACK_AB R123, R19, R18 ;  /* 0x00000012137b723e */ /* 0x000fe200000010ff */
[----:B------:R-:W-:Y:S01]  /*6ab0*/  FFMA R16, R83, R80, R16 ;  /* 0x0000005053107223 */ /* 0x000fe20000000010 */
[----:B------:R-:W-:Y:S01]  /*6ac0*/  SHF.L.U32 R80, R101, 0x10, RZ ;  /* 0x0000001065507819 */ /* 0x000fe200000006ff */
[----:B------:R-:W-:Y:S01]  /*6ad0*/  FMUL R22, R76, R22 ;  /* 0x000000164c167220 */ /* 0x000fe20000400000 */
[C---:B------:R-:W-:Y:S01]  /*6ae0*/  FFMA R17, R83.reuse, R82, R17 ;  /* 0x0000005253117223 */ /* 0x040fe20000000011 */
[----:B------:R-:W-:Y:S01]  /*6af0*/  LOP3.LUT R82, R102, 0xffff0000, RZ, 0xc0, !PT ;  /* 0xffff000066527812 */ /* 0x000fe200078ec0ff */
[C---:B------:R-:W-:Y:S01]  /*6b00*/  FMUL R23, R76.reuse, R23 ;  /* 0x000000174c177220 */ /* 0x040fe20000400000 */
[----:B------:R-:W-:Y:S01]  /*6b10*/  FFMA R22, R83, R80, R22 ;  /* 0x0000005053167223 */ /* 0x000fe20000000016 */
[----:B------:R-:W-:Y:S01]  /*6b20*/  LOP3.LUT R80, R101, 0xffff0000, RZ, 0xc0, !PT ;  /* 0xffff000065507812 */ /* 0x000fe200078ec0ff */
[C---:B------:R-:W-:Y:S01]  /*6b30*/  FMUL R20, R76.reuse, R24 ;  /* 0x000000184c147220 */ /* 0x040fe20000400000 */
[----:B------:R-:W-:Y:S01]  /*6b40*/  F2FP.BF16.F32.PACK_AB R128, R17, R16 ;  /* 0x000000101180723e */ /* 0x000fe200000010ff */
[C---:B------:R-:W-:Y:S01]  /*6b50*/  FMUL R21, R76.reuse, R25 ;  /* 0x000000194c157220 */ /* 0x040fe20000400000 */
[----:B------:R-:W-:Y:S01]  /*6b60*/  FMUL R26, R76, R26 ;  /* 0x0000001a4c1a7220 */ /* 0x000fe20000400000 */
[C---:B------:R-:W-:Y:S01]  /*6b70*/  FFMA R23, R83.reuse, R80, R23 ;  /* 0x0000005053177223 */ /* 0x040fe20000000017 */
[----:B------:R-:W-:Y:S01]  /*6b80*/  SHF.L.U32 R80, R108, 0x10, RZ ;  /* 0x000000106c507819 */ /* 0x000fe200000006ff */
[C---:B------:R-:W-:Y:S01]  /*6b90*/  FMUL R27, R76.reuse, R27 ;  /* 0x0000001b4c1b7220 */ /* 0x040fe20000400000 */
[----:B------:R-:W-:Y:S01]  /*6ba0*/  FFMA R20, R83, R85, R20 ;  /* 0x0000005553147223 */ /* 0x000fe20000000014 */
[----:B------:R-:W-:Y:S01]  /*6bb0*/  SHF.L.U32 R85, R109, 0x10, RZ ;  /* 0x000000106d557819 */ /* 0x000fe200000006ff */
[----:B------:R-:W-:Y:S01]  /*6bc0*/  FMUL R24, R76, R28 ;  /* 0x0000001c4c187220 */ /* 0x000fe20000400000 */
[----:B------:R-:W-:Y:S01]  /*6bd0*/  F2FP.BF16.F32.PACK_AB R129, R23, R22 ;  /* 0x000000161781723e */ /* 0x000fe200000010ff */
[C---:B------:R-:W-:Y:S01]  /*6be0*/  FFMA R21, R83.reuse, R82, R21 ;  /* 0x0000005253157223 */ /* 0x040fe20000000015 */
[----:B------:R-:W-:Y:S01]  /*6bf0*/  LOP3.LUT R82, R108, 0xffff0000, RZ, 0xc0, !PT ;  /* 0xffff00006c527812 */ /* 0x000fe200078ec0ff */
[----:B------:R-:W-:Y:S01]  /*6c00*/  FFMA R26, R83, R87, R26 ;  /* 0x00000057531a7223 */ /* 0x000fe2000000001a */
[----:B------:R-:W-:Y:S01]  /*6c10*/  SHF.L.U32 R87, R111, 0x10, RZ ;  /* 0x000000106f577819 */ /* 0x000fe200000006ff */
[----:B------:R-:W-:Y:S01]  /*6c20*/  FFMA R27, R83, R84, R27 ;  /* 0x00000054531b7223 */ /* 0x000fe2000000001b */
[----:B------:R-:W-:Y:S01]  /*6c30*/  F2FP.BF16.F32.PACK_AB R130, R21, R20 ;  /* 0x000000141582723e */ /* 0x000fe200000010ff */
[----:B------:R-:W-:Y:S01]  /*6c40*/  FFMA R24, R83, R80, R24 ;  /* 0x0000005053187223 */ /* 0x000fe20000000018 */
[----:B------:R-:W-:Y:S01]  /*6c50*/  LOP3.LUT R80, R109, 0xffff0000, RZ, 0xc0, !PT ;  /* 0xffff00006d507812 */ /* 0x000fe200078ec0ff */
[C---:B------:R-:W-:Y:S01]  /*6c60*/  FMUL R25, R76.reuse, R29 ;  /* 0x0000001d4c197220 */ /* 0x040fe20000400000 */
[----:B------:R-:W-:Y:S01]  /*6c70*/  F2FP.BF16.F32.PACK_AB R131, R27, R26 ;  /* 0x0000001a1b83723e */ /* 0x000fe200000010ff */
[C---:B------:R-:W-:Y:S01]  /*6c80*/  FMUL R30, R76.reuse, R30 ;  /* 0x0000001e4c1e7220 */ /* 0x040fe20000400000 */
[----:B------:R-:W-:Y:S01]  /*6c90*/  LOP3.LUT R84, R143, 0xffff0000, RZ, 0xc0, !PT ;  /* 0xffff00008f547812 */ /* 0x000fe200078ec0ff */
[----:B------:R-:W-:Y:S01]  /*6ca0*/  FMUL R31, R76, R31 ;  /* 0x0000001f4c1f7220 */ /* 0x000fe20000400000 */
[----:B------:R-:W-:Y:S01]  /*6cb0*/  FFMA R25, R83, R82, R25 ;  /* 0x0000005253197223 */ /* 0x000fe20000000019 */
[----:B------:R-:W-:Y:S01]  /*6cc0*/  LOP3.LUT R82, R111, 0xffff0000, RZ, 0xc0, !PT ;  /* 0xffff00006f527812 */ /* 0x000fe200078ec0ff */
[C---:B------:R-:W-:Y:S01]  /*6cd0*/  FFMA R30, R83.reuse, R85, R30 ;  /* 0x00000055531e7223 */ /* 0x040fe2000000001e */
[C---:B------:R-:W-:Y:S01]  /*6ce0*/  SHF.L.U32 R85, R110.reuse, 0x10, RZ ;  /* 0x000000106e557819 */ /* 0x040fe200000006ff */
[C---:B------:R-:W-:Y:S01]  /*6cf0*/  FFMA R31, R83.reuse, R80, R31 ;  /* 0x00000050531f7223 */ /* 0x040fe2000000001f */
[----:B------:R-:W-:Y:S01]  /*6d00*/  LOP3.LUT R80, R110, 0xffff0000, RZ, 0xc0, !PT ;  /* 0xffff00006e507812 */ /* 0x000fe200078ec0ff */
[C---:B------:R-:W-:Y:S01]  /*6d10*/  FMUL R28, R76.reuse, R32 ;  /* 0x000000204c1c7220 */ /* 0x040fe20000400000 */
[C---:B------:R-:W-:Y:S01]  /*6d20*/  FMUL R29, R76.reuse, R33 ;  /* 0x000000214c1d7220 */ /* 0x040fe20000400000 */
[C---:B------:R-:W-:Y:S01]  /*6d30*/  FMUL R34, R76.reuse, R34 ;  /* 0x000000224c227220 */ /* 0x040fe20000400000 */
[----:B------:R-:W-:Y:S01]  /*6d40*/  FMUL R35, R76, R35 ;  /* 0x000000234c237220 */ /* 0x000fe20000400000 */
[----:B------:R-:W-:Y:S01]  /*6d50*/  FFMA R28, R83, R85, R28 ;  /* 0x00000055531c7223 */ /* 0x000fe2000000001c */
[----:B------:R-:W-:Y:S01]  /*6d60*/  SHF.L.U32 R85, R117, 0x10, RZ ;  /* 0x0000001075557819 */ /* 0x000fe200000006ff */
[C---:B------:R-:W-:Y:S01]  /*6d70*/  FFMA R29, R83.reuse, R80, R29 ;  /* 0x00000050531d7223 */ /* 0x040fe2000000001d */
[C---:B------:R-:W-:Y:S01]  /*6d80*/  SHF.L.U32 R80, R116.reuse, 0x10, RZ ;  /* 0x0000001074507819 */ /* 0x040fe200000006ff */
[----:B------:R-:W-:Y:S01]  /*6d90*/  FFMA R34, R83, R87, R34 ;  /* 0x0000005753227223 */ /* 0x000fe20000000022 */
[----:B------:R-:W-:Y:S01]  /*6da0*/  SHF.L.U32 R87, R119, 0x10, RZ ;  /* 0x0000001077577819 */ /* 0x000fe200000006ff */
[C---:B------:R-:W-:Y:S01]  /*6db0*/  FFMA R35, R83.reuse, R82, R35 ;  /* 0x0000005253237223 */ /* 0x040fe20000000023 */
[----:B------:R-:W-:Y:S01]  /*6dc0*/  LOP3.LUT R82, R116, 0xffff0000, RZ, 0xc0, !PT ;  /* 0xffff000074527812 */ /* 0x000fe200078ec0ff */
[C---:B------:R-:W-:Y:S01]  /*6dd0*/  FMUL R32, R76.reuse, R36 ;  /* 0x000000244c207220 */ /* 0x040fe20000400000 */
[C---:B------:R-:W-:Y:S01]  /*6de0*/  FMUL R33, R76.reuse, R37 ;  /* 0x000000254c217220 */ /* 0x040fe20000400000 */
[----:B------:R-:W-:Y:S01]  /*6df0*/  FMUL R38, R76, R38 ;  /* 0x000000264c267220 */ /* 0x000fe20000400000 */
[----:B------:R1:W-:Y:S01]  /*6e00*/  STS.128 [R178+UR36+0x400], R112 ;  /* 0x00040070b2007988 */ /* 0x0003e20008000c24 */
[----:B------:R-:W-:Y:S01]  /*6e10*/  FFMA R32, R83, R80, R32 ;  /* 0x0000005053207223 */ /* 0x000fe20000000020 */
[----:B------:R-:W-:Y:S01]  /*6e20*/  LOP3.LUT R80, R117, 0xffff0000, RZ, 0xc0, !PT ;  /* 0xffff000075507812 */ /* 0x000fe200078ec0ff */
[C---:B------:R-:W-:Y:S01]  /*6e30*/  FFMA R33, R83.reuse, R82, R33 ;  /* 0x0000005253217223 */ /* 0x040fe20000000021 */
[----:B------:R-:W-:Y:S01]  /*6e40*/  LOP3.LUT R82, R118, 0xffff0000, RZ, 0xc0, !PT ;  /* 0xffff000076527812 */ /* 0x000fe200078ec0ff */
[----:B------:R-:W-:Y:S01]  /*6e50*/  FMUL R39, R76, R39 ;  /* 0x000000274c277220 */ /* 0x000fe20000400000 */
[C---:B------:R-:W-:Y:S01]  /*6e60*/  FFMA R38, R83.reuse, R85, R38 ;  /* 0x0000005553267223 */ /* 0x040fe20000000026 */
[----:B------:R-:W-:Y:S01]  /*6e70*/  SHF.L.U32 R85, R118, 0x10, RZ ;  /* 0x0000001076557819 */ /* 0x000fe200000006ff */
[C---:B------:R-:W-:Y:S01]  /*6e80*/  FMUL R36, R76.reuse, R40 ;  /* 0x000000284c247220 */ /* 0x040fe20000400000 */
[----:B------:R-:W-:Y:S01]  /*6e90*/  FFMA R39, R83, R80, R39 ;  /* 0x0000005053277223 */ /* 0x000fe20000000027 */
[----:B------:R-:W-:Y:S01]  /*6ea0*/  LOP3.LUT R80, R119, 0xffff0000, RZ, 0xc0, !PT ;  /* 0xffff000077507812 */ /* 0x000fe200078ec0ff */
[C---:B------:R-:W-:Y:S01]  /*6eb0*/  FMUL R37, R76.reuse, R41 ;  /* 0x000000294c257220 */ /* 0x040fe20000400000 */
[C---:B------:R-:W-:Y:S01]  /*6ec0*/  FMUL R42, R76.reuse, R42 ;  /* 0x0000002a4c2a7220 */ /* 0x040fe20000400000 */
[----:B------:R-:W-:Y:S01]  /*6ed0*/  FMUL R43, R76, R43 ;  /* 0x0000002b4c2b7220 */ /* 0x000fe20000400000 */
[C---:B------:R-:W-:Y:S01]  /*6ee0*/  FFMA R36, R83.reuse, R85, R36 ;  /* 0x0000005553247223 */ /* 0x040fe20000000024 */
[C---:B------:R-:W-:Y:S01]  /*6ef0*/  SHF.L.U32 R85, R124.reuse, 0x10, RZ ;  /* 0x000000107c557819 */ /* 0x040fe200000006ff */
[----:B------:R2:W-:Y:S01]  /*6f00*/  STS.128 [R177+0x400], R120 ;  /* 0x00040078b1007388 */ /* 0x0005e20000000c00 */
[----:B------:R-:W-:Y:S01]  /*6f10*/  FFMA R37, R83, R82, R37 ;  /* 0x0000005253257223 */ /* 0x000fe20000000025 */
[----:B------:R-:W-:Y:S01]  /*6f20*/  LOP3.LUT R82, R125, 0xffff0000, RZ, 0xc0, !PT ;  /* 0xffff00007d527812 */ /* 0x000fe200078ec0ff */
[----:B------:R-:W-:Y:S01]  /*6f30*/  FFMA R42, R83, R87, R42 ;  /* 0x00000057532a7223 */ /* 0x000fe2000000002a */
[----:B------:R-:W-:Y:S01]  /*6f40*/  SHF.L.U32 R87, R125, 0x10, RZ ;  /* 0x000000107d577819 */ /* 0x000fe200000006ff */
        /* <DEDUP_REMOVED lines=8> */
[----:B------:R4:W-:Y:S01]  /*6fd0*/  STS.128 [R176+0x400], R128 ;  /* 0x00040080b0007388 */ /* 0x0009e20000000c00 */
[C---:B------:R-:W-:Y:S01]  /*6fe0*/  FFMA R41, R83.reuse, R80, R41 ;  /* 0x0000005053297223 */ /* 0x040fe20000000029 */
[C---:B------:R-:W-:Y:S01]  /*6ff0*/  SHF.L.U32 R80, R126.reuse, 0x10, RZ ;  /* 0x000000107e507819 */ /* 0x040fe200000006ff */
[----:B------:R-:W-:Y:S01]  /*7000*/  FFMA R46, R83, R87, R46 ;  /* 0x00000057532e7223 */ /* 0x000fe2000000002e */
[----:B------:R-:W-:Y:S01]  /*7010*/  SHF.L.U32 R87, R133, 0x10, RZ ;  /* 0x0000001085577819 */ /* 0x000fe200000006ff */
[----:B------:R-:W-:Y:S01]  /*7020*/  FFMA R47, R83, R82, R47 ;  /* 0x00000052532f7223 */ /* 0x000fe2000000002f */
[----:B------:R-:W-:Y:S01]  /*7030*/  LOP3.LUT R82, R126, 0xffff0000, RZ, 0xc0, !PT ;  /* 0xffff00007e527812 */ /* 0x000fe200078ec0ff */
[C---:B------:R-:W-:Y:S01]  /*7040*/  FMUL R44, R76.reuse, R48 ;  /* 0x000000304c2c7220 */ /* 0x040fe20000400000 */
[----:B-1----:R-:W-:Y:S01]  /*7050*/  F2FP.BF16.F32.PACK_AB R112, R25, R24 ;  /* 0x000000181970723e */ /* 0x002fe200000010ff */
[C---:B------:R-:W-:Y:S01]  /*7060*/  FMUL R45, R76.reuse, R49 ;  /* 0x000000314c2d7220 */ /* 0x040fe20000400000 */
[----:B------:R-:W-:Y:S01]  /*7070*/  F2FP.BF16.F32.PACK_AB R113, R31, R30 ;  /* 0x0000001e1f71723e */ /* 0x000fe200000010ff */
[----:B------:R-:W-:Y:S01]  /*7080*/  FMUL R50, R76, R50 ;  /* 0x000000324c327220 */ /* 0x000fe20000400000 */
[----:B------:R-:W-:Y:S01]  /*7090*/  F2FP.BF16.F32.PACK_AB R114, R29, R28 ;  /* 0x0000001c1d72723e */ /* 0x000fe200000010ff */
[----:B------:R-:W-:Y:S01]  /*70a0*/  FFMA R44, R83, R80, R44 ;  /* 0x00000050532c7223 */ /* 0x000fe2000000002c */
[----:B------:R-:W-:Y:S01]  /*70b0*/  LOP3.LUT R80, R127, 0xffff0000, RZ, 0xc0, !PT ;  /* 0xffff00007f507812 */ /* 0x000fe200078ec0ff */
[----:B------:R-:W-:Y:S01]  /*70c0*/  FFMA R45, R83, R82, R45 ;  /* 0x00000052532d7223 */ /* 0x000fe2000000002d */
[----:B------:R-:W-:Y:S01]  /*70d0*/  LOP3.LUT R82, R132, 0xffff0000, RZ, 0xc0, !PT ;  /* 0xffff000084527812 */ /* 0x000fe200078ec0ff */
[----:B------:R-:W-:Y:S01]  /*70e0*/  FMUL R51, R76, R51 ;  /* 0x000000334c337220 */ /* 0x000fe20000400000 */
[----:B------:R-:W-:Y:S01]  /*70f0*/  F2FP.BF16.F32.PACK_AB R115, R35, R34 ;  /* 0x000000222373723e */ /* 0x000fe200000010ff */
[----:B------:R-:W-:Y:S01]  /*7100*/  FFMA R50, R83, R85, R50 ;  /* 0x0000005553327223 */ /* 0x000fe20000000032 */
[----:B------:R-:W-:Y:S01]  /*7110*/  SHF.L.U32 R85, R132, 0x10, RZ ;  /* 0x0000001084557819 */ /* 0x000fe200000006ff */
[C---:B------:R-:W-:Y:S01]  /*7120*/  FMUL R48, R76.reuse, R52 ;  /* 0x000000344c307220 */ /* 0x040fe20000400000 */
[----:B--2---:R-:W-:Y:S01]  /*7130*/  F2FP.BF16.F32.PACK_AB R120, R33, R32 ;  /* 0x000000202178723e */ /* 0x004fe200000010ff */
[----:B------:R-:W-:Y:S01]  /*7140*/  FFMA R51, R83, R80, R51 ;  /* 0x0000005053337223 */ /* 0x000fe20000000033 */
[----:B------:R-:W-:Y:S01]  /*7150*/  LOP3.LUT R80, R133, 0xffff0000, RZ, 0xc0, !PT ;  /* 0xffff000085507812 */ /* 0x000fe200078ec0ff */
[----:B------:R1:W-:Y:S01]  /*7160*/  STS.128 [R175+0x400], R112 ;  /* 0x00040070af007388 */ /* 0x0003e20000000c00 */
[----:B------:R-:W-:Y:S01]  /*7170*/  F2FP.BF16.F32.PACK_AB R121, R39, R38 ;  /* 0x000000262779723e */ /* 0x000fe200000010ff */
[C---:B------:R-:W-:Y:S01]  /*7180*/  FMUL R49, R76.reuse, R53 ;  /* 0x000000354c317220 */ /* 0x040fe20000400000 */
[----:B------:R-:W-:Y:S01]  /*7190*/  F2FP.BF16.F32.PACK_AB R122, R37, R36 ;  /* 0x00000024257a723e */ /* 0x000fe200000010ff */
[C---:B------:R-:W-:Y:S01]  /*71a0*/  FMUL R54, R76.reuse, R54 ;  /* 0x000000364c367220 */ /* 0x040fe20000400000 */
[----:B------:R-:W-:Y:S01]  /*71b0*/  F2FP.BF16.F32.PACK_AB R123, R43, R42 ;  /* 0x0000002a2b7b723e */ /* 0x000fe200000010ff */
[----:B------:R-:W-:Y:S01]  /*71c0*/  FMUL R55, R76, R55 ;  /* 0x000000374c377220 */ /* 0x000fe20000400000 */
[----:B----4-:R-:W-:Y:S01]  /*71d0*/  F2FP.BF16.F32.PACK_AB R128, R41, R40 ;  /* 0x000000282980723e */ /* 0x010fe200000010ff */
[C---:B------:R-:W-:Y:S01]  /*71e0*/  FFMA R48, R83.reuse, R85, R48 ;  /* 0x0000005553307223 */ /* 0x040fe20000000030 */
[C---:B------:R-:W-:Y:S01]  /*71f0*/  FFMA R49, R83.reuse, R82, R49 ;  /* 0x0000005253317223 */ /* 0x040fe20000000031 */
[----:B------:R1:W-:Y:S01]  /*7200*/  STS.128 [R173+0x400], R120 ;  /* 0x00040078ad007388 */ /* 0x0003e20000000c00 */
[C---:B------:R-:W-:Y:S01]  /*7210*/  SHF.L.U32 R85, R134.reuse, 0x10, RZ ;  /* 0x0000001086557819 */ /* 0x040fe200000006ff */
[----:B------:R-:W-:Y:S01]  /*7220*/  FFMA R54, R83, R87, R54 ;  /* 0x0000005753367223 */ /* 0x000fe20000000036 */
[----:B------:R-:W-:Y:S01]  /*7230*/  SHF.L.U32 R87, R135, 0x10, RZ ;  /* 0x0000001087577819 */ /* 0x000fe200000006ff */
[----:B------:R-:W-:Y:S01]  /*7240*/  FFMA R55, R83, R80, R55 ;  /* 0x0000005053377223 */ /* 0x000fe20000000037 */
[----:B------:R-:W-:Y:S01]  /*7250*/  LOP3.LUT R80, R134, 0xffff0000, RZ, 0xc0, !PT ;  /* 0xffff000086507812 */ /* 0x000fe200078ec0ff */
[C---:B------:R-:W-:Y:S01]  /*7260*/  FMUL R52, R76.reuse, R56 ;  /* 0x000000384c347220 */ /* 0x040fe20000400000 */
[----:B------:R-:W-:Y:S01]  /*7270*/  LOP3.LUT R82, R135, 0xffff0000, RZ, 0xc0, !PT ;  /* 0xffff000087527812 */ /* 0x000fe200078ec0ff */
[C---:B------:R-:W-:Y:S01]  /*7280*/  FMUL R53, R76.reuse, R57 ;  /* 0x000000394c357220 */ /* 0x040fe20000400000 */
[C---:B------:R-:W-:Y:S01]  /*7290*/  FMUL R58, R76.reuse, R58 ;  /* 0x0000003a4c3a7220 */ /* 0x040fe20000400000 */
[----:B------:R-:W-:Y:S01]  /*72a0*/  FMUL R59, R76, R59 ;  /* 0x0000003b4c3b7220 */ /* 0x000fe20000400000 */
[C---:B------:R-:W-:Y:S01]  /*72b0*/  FFMA R52, R83.reuse, R85, R52 ;  /* 0x0000005553347223 */ /* 0x040fe20000000034 */
[C---:B------:R-:W-:Y:S01]  /*72c0*/  FFMA R53, R83.reuse, R80, R53 ;  /* 0x0000005053357223 */ /* 0x040fe20000000035 */
[C---:B------:R-:W-:Y:S01]  /*72d0*/  FFMA R58, R83.reuse, R87, R58 ;  /* 0x00000057533a7223 */ /* 0x040fe2000000003a */
[----:B------:R-:W-:Y:S01]  /*72e0*/  FFMA R59, R83, R82, R59 ;  /* 0x00000052533b7223 */ /* 0x000fe2000000003b */
[----:B------:R-:W-:Y:S01]  /*72f0*/  SHF.L.U32 R80, R140, 0x10, RZ ;  /* 0x000000108c507819 */ /* 0x000fe200000006ff */
[----:B------:R-:W-:Y:S01]  /*7300*/  FMUL R56, R76, R60 ;  /* 0x0000003c4c387220 */ /* 0x000fe20000400000 */
[----:B------:R-:W-:Y:S01]  /*7310*/  LOP3.LUT R82, R140, 0xffff0000, RZ, 0xc0, !PT ;  /* 0xffff00008c527812 */ /* 0x000fe200078ec0ff */
[C---:B------:R-:W-:Y:S01]  /*7320*/  FMUL R57, R76.reuse, R61 ;  /* 0x0000003d4c397220 */ /* 0x040fe20000400000 */
[----:B------:R-:W-:Y:S01]  /*7330*/  SHF.L.U32 R85, R141, 0x10, RZ ;  /* 0x000000108d557819 */ /* 0x000fe200000006ff */
[C---:B------:R-:W-:Y:S01]  /*7340*/  FMUL R62, R76.reuse, R62 ;  /* 0x0000003e4c3e7220 */ /* 0x040fe20000400000 */
[----:B------:R-:W-:Y:S01]  /*7350*/  F2FP.BF16.F32.PACK_AB R129, R47, R46 ;  /* 0x0000002e2f81723e */ /* 0x000fe200000010ff */
[----:B------:R-:W-:Y:S01]  /*7360*/  FFMA R56, R83, R80, R56 ;  /* 0x0000005053387223 */ /* 0x000fe20000000038 */
[----:B------:R-:W-:Y:S01]  /*7370*/  F2FP.BF16.F32.PACK_AB R130, R45, R44 ;  /* 0x0000002c2d82723e */ /* 0x000fe200000010ff */
[----:B------:R-:W-:Y:S01]  /*7380*/  FFMA R57, R83, R82, R57 ;  /* 0x0000005253397223 */ /* 0x000fe20000000039 */
[----:B------:R-:W-:Y:S01]  /*7390*/  F2FP.BF16.F32.PACK_AB R131, R51, R50 ;  /* 0x000000323383723e */ /* 0x000fe200000010ff */
[----:B------:R-:W-:Y:S01]  /*73a0*/  FFMA R62, R83, R85, R62 ;  /* 0x00000055533e7223 */ /* 0x000fe2000000003e */
[----:B------:R-:W-:Y:S01]  /*73b0*/  LOP3.LUT R80, R141, 0xffff0000, RZ, 0xc0, !PT ;  /* 0xffff00008d507812 */ /* 0x000fe200078ec0ff */
[----:B------:R-:W-:Y:S01]  /*73c0*/  FMUL R63, R76, R63 ;  /* 0x0000003f4c3f7220 */ /* 0x000fe20000400000 */
[----:B------:R-:W-:Y:S01]  /*73d0*/  SHF.L.U32 R85, R142, 0x10, RZ ;  /* 0x000000108e557819 */ /* 0x000fe200000006ff */
[----:B------:R1:W-:Y:S01]  /*73e0*/  STS.128 [R172+0x400], R128 ;  /* 0x00040080ac007388 */ /* 0x0003e20000000c00 */
[----:B------:R-:W-:Y:S01]  /*73f0*/  FMUL R60, R76, R64 ;  /* 0x000000404c3c7220 */ /* 0x000fe20000400000 */
[----:B------:R-:W-:Y:S01]  /*7400*/  LOP3.LUT R82, R142, 0xffff0000, RZ, 0xc0, !PT ;  /* 0xffff00008e527812 */ /* 0x000fe200078ec0ff */
[C---:B------:R-:W-:Y:S01]  /*7410*/  FMUL R61, R76.reuse, R65 ;  /* 0x000000414c3d7220 */ /* 0x040fe20000400000 */
[----:B------:R-:W-:Y:S01]  /*7420*/  SHF.L.U32 R87, R143, 0x10, RZ ;  /* 0x000000108f577819 */ /* 0x000fe200000006ff */
[C---:B------:R-:W-:Y:S01]  /*7430*/  FMUL R66, R76.reuse, R66 ;  /* 0x000000424c427220 */ /* 0x040fe20000400000 */
[----:B------:R-:W-:Y:S01]  /*7440*/  FFMA R63, R83, R80, R63 ;  /* 0x00000050533f7223 */ /* 0x000fe2000000003f */
[----:B------:R-:W-:Y:S01]  /*7450*/  FMUL R67, R76, R67 ;  /* 0x000000434c437220 */ /* 0x000fe20000400000 */
[----:B------:R-:W-:Y:S01]  /*7460*/  F2FP.BF16.F32.PACK_AB R136, R49, R48 ;  /* 0x000000303188723e */ /* 0x000fe200000010ff */
[----:B------:R-:W-:Y:S01]  /*7470*/  FFMA R60, R83, R85, R60 ;  /* 0x00000055533c7223 */ /* 0x000fe2000000003c */
[----:B------:R-:W-:Y:S01]  /*7480*/  F2FP.BF16.F32.PACK_AB R137, R55, R54 ;  /* 0x000000363789723e */ /* 0x000fe200000010ff */
[----:B------:R-:W-:Y:S01]  /*7490*/  FFMA R61, R83, R82, R61 ;  /* 0x00000052533d7223 */ /* 0x000fe2000000003d */
[----:B------:R-:W-:Y:S01]  /*74a0*/  F2FP.BF16.F32.PACK_AB R138, R53, R52 ;  /* 0x00000034358a723e */ /* 0x000fe200000010ff */
[----:B------:R-:W-:Y:S01]  /*74b0*/  FFMA R66, R83, R87, R66 ;  /* 0x0000005753427223 */ /* 0x000fe20000000042 */
[----:B------:R-:W-:Y:S01]  /*74c0*/  F2FP.BF16.F32.PACK_AB R139, R59, R58 ;  /* 0x0000003a3b8b723e */ /* 0x000fe200000010ff */
[----:B------:R-:W-:Y:S01]  /*74d0*/  FFMA R67, R83, R84, R67 ;  /* 0x0000005453437223 */ /* 0x000fe20000000043 */
[----:B------:R-:W-:Y:S02]  /*74e0*/  F2FP.BF16.F32.PACK_AB R180, R57, R56 ;  /* 0x0000003839b4723e */ /* 0x000fe400000010ff */
[----:B------:R-:W-:Y:S01]  /*74f0*/  F2FP.BF16.F32.PACK_AB R181, R63, R62 ;  /* 0x0000003e3fb5723e */ /* 0x000fe200000010ff */
[----:B------:R1:W-:Y:S01]  /*7500*/  STS.128 [R171+0x400], R136 ;  /* 0x00040088ab007388 */ /* 0x0003e20000000c00 */
[----:B------:R-:W-:Y:S02]  /*7510*/  F2FP.BF16.F32.PACK_AB R182, R61, R60 ;  /* 0x0000003c3db6723e */ /* 0x000fe400000010ff */
[----:B------:R-:W-:Y:S05]  /*7520*/  F2FP.BF16.F32.PACK_AB R183, R67, R66 ;  /* 0x0000004243b7723e */ /* 0x000fea00000010ff */
[----:B------:R1:W-:Y:S01]  /*7530*/  STS.128 [R170+0x400], R180 ;  /* 0x000400b4aa007388 */ /* 0x0003e20000000c00 */
[----:B------:R-:W-:Y:S01]  /*7540*/  @!PT LDS RZ, [RZ] ;  /* 0x00000000fffff984 */ /* 0x000fe20000000800 */
[----:B------:R-:W-:Y:S01]  /*7550*/  @!PT LDS RZ, [RZ] ;  /* 0x00000000fffff984 */ /* 0x000fe20000000800 */
[----:B------:R-:W-:Y:S01]  /*7560*/  @!PT LDS RZ, [RZ] ;  /* 0x00000000fffff984 */ /* 0x000fe20000000800 */
[----:B------:R-:W-:Y:S01]  /*7570*/  @!PT LDS RZ, [RZ] ;  /* 0x00000000fffff984 */ /* 0x000fe20000000800 */
[----:B------:R2:W-:Y:S07]  /*7580*/  MEMBAR.ALL.CTA ;  /* 0x0000000000007992 */ /* 0x0005ee0000008000 */
[----:B--2---:R-:W2:Y:S02]  /*7590*/  FENCE.VIEW.ASYNC.S ;  /* 0x00000000000073c6 */ /* 0x004ea40000000000 */
[----:B--2---:R-:W-:Y:S06]  /*75a0*/  BAR.SYNC.DEFER_BLOCKING 0x1, 0x80 ;  /* 0x0042000000007b1d */ /* 0x004fec0000010000 */
[----:B------:R-:W-:Y:S05]  /*75b0*/  @P0 BRA `(.L_x_102) ;  /* 0x0000000000300947 */ /* 0x000fea0003800000 */
[----:B------:R-:W-:Y:S01]  /*75c0*/  UIADD3 UR6, UPT, UPT, UR36, 0x400, URZ ;  /* 0x0000040024067890 */ /* 0x000fe2000fffe0ff */
[----:B------:R-:W-:Y:S01]  /*75d0*/  IMAD.IADD R0, R168, 0x1, R81 ;  /* 0x00000001a8007824 */ /* 0x000fe200078e0251 */
[----:B------:R-:W-:Y:S01]  /*75e0*/  UIADD3 UR4, UP0, UPT, UR52, 0xa80, URZ ;  /* 0x00000a8034047890 */ /* 0x000fe2000ff1e0ff */
[----:B------:R-:W-:Y:S03]  /*75f0*/  UMOV UR51, UR44 ;  /* 0x0000002c00337c82 */ /* 0x000fe60008000000 */
[----:B------:R-:W-:Y:S01]  /*7600*/  IMAD.U32 R159, RZ, RZ, UR6 ;  /* 0x00000006ff9f7e24 */ /* 0x000fe2000f8e00ff */
[----:B------:R-:W-:Y:S01]  /*7610*/  R2UR UR49, R0 ;  /* 0x00000000003172ca */ /* 0x000fe200000e0000 */
[----:B------:R-:W-:Y:S03]  /*7620*/  UIADD3.X UR5, UPT, UPT, URZ, UR53, URZ, UP0, !UPT ;  /* 0x00000035ff057290 */ /* 0x000fe600087fe4ff */
[----:B------:R-:W-:Y:S11]  /*7630*/  R2UR UR48, R159 ;  /* 0x000000009f3072ca */ /* 0x000ff600000e0000 */
[----:B------:R-:W-:Y:S02]  /*7640*/  @!UPT UIADD3 URZ, UPT, UPT, URZ, URZ, URZ ;  /* 0x000000fffffff290 */ /* 0x000fe4000fffe0ff */
[----:B------:R2:W-:Y:S01]  /*7650*/  UTMASTG.3D [UR48], [UR4] ;  /* 0x00000030040073b5 */ /* 0x0005e20008010000 */
[----:B------:R0:W-:Y:S01]  /*7660*/  UTMACMDFLUSH ;  /* 0x00000000000079b7 */ /* 0x0001e20000000000 */
[----:B--2---:R-:W-:Y:S04]  /*7670*/  DEPBAR.LE SB0, 0x1 ;  /* 0x000080400000791a */ /* 0x004fe80000000000 */
.L_x_102:
[----:B------:R-:W-:Y:S05]  /*7680*/  BSYNC.RECONVERGENT B0 ;  /* 0x0000000000007941 */ /* 0x000fea0003800200 */
.L_x_101:
[----:B------:R-:W-:Y:S01]  /*7690*/  BAR.SYNC.DEFER_BLOCKING 0x1, 0x80 ;  /* 0x0042000000007b1d */ /* 0x000fe20000010000 */
[----:B------:R-:W-:Y:S01]  /*76a0*/  ISETP.NE.AND P2, PT, R174, RZ, PT ;  /* 0x000000ffae00720c */ /* 0x000fe20003f45270 */
[----:B------:R-:W-:Y:S01]  /*76b0*/  UISETP.NE.AND UP0, UPT, UR45, URZ, UPT ;  /* 0x000000ff2d00728c */ /* 0x000fe2000bf05270 */
[----:B------:R-:W-:Y:S11]  /*76c0*/  LEA R3, R97, UR36, 0x3 ;  /* 0x0000002461037c11 */ /* 0x000ff6000f8e18ff */
[----:B------:R-:W-:Y:S01]  /*76d0*/  @P2 SHF.L.U32 R4, R162, 0x1f, RZ ;  /* 0x0000001fa2042819 */ /* 0x000fe200000006ff */
[----:B------:R-:W-:Y:S06]  /*76e0*/  BRA.U !UP0, `(.L_x_103) ;  /* 0x0000000108247547 */ /* 0x000fec000b800000 */
[----:B------:R-:W-:Y:S01]  /*76f0*/  IMAD.U32 R5, RZ, RZ, UR47 ;  /* 0x0000002fff057e24 */ /* 0x000fe2000f8e00ff */
[----:B------:R-:W-:Y:S01]  /*7700*/  MOV R0, UR37 ;  /* 0x0000002500007c02 */ /* 0x000fe20008000f00 */
[----:B------:R-:W-:Y:S03]  /*7710*/  UIADD3 UR47, UPT, UPT, UR47, 0x1, URZ ;  /* 0x000000012f2f7890 */ /* 0x000fe6000fffe0ff */
[----:B------:R-:W-:Y:S01]  /*7720*/  @P2 LEA R5, R5, UR36, 0x3 ;  /* 0x0000002405052c11 */ /* 0x000fe2000f8e18ff */
[----:B------:R-:W-:Y:S04]  /*7730*/  UISETP.NE.AND UP0, UPT, UR47, 0x4, UPT ;  /* 0x000000042f00788c */ /* 0x000fe8000bf05270 */
[----:B------:R-:W-:Y:S01]  /*7740*/  @P2 VIADD R5, R5, 0x50 ;  /* 0x0000005005052836 */ /* 0x000fe20000000000 */
[----:B------:R-:W-:Y:S04]  /*7750*/  USEL UR47, UR47, URZ, UP0 ;  /* 0x000000ff2f2f7287 */ /* 0x000fe80008000000 */
[----:B------:R-:W-:Y:S04]  /*7760*/  @P2 PRMT R0, R0, 0x654, R5 ;  /* 0x0000065400002816 */ /* 0x000fe80000000005 */
[----:B------:R2:W-:Y:S04]  /*7770*/  @P2 SYNCS.ARRIVE.TRANS64.RED.A1T0 RZ, [R0+URZ], RZ ;  /* 0x000000ff00ff29a7 */ /* 0x0005e800081004ff */
.L_x_103:
[----:B------:R-:W4:Y:S01]  /*7780*/  @P2 SYNCS.PHASECHK.TRANS64.TRYWAIT P1, [R3+URZ+0x30], R4 ;  /* 0x00003004030025a7 */ /* 0x000f2200080211ff */
[----:B------:R-:W-:Y:S01]  /*7790*/  ISETP.NE.AND P0, PT, R79, RZ, PT ;  /* 0x000000ff4f00720c */ /* 0x000fe20003f05270 */
[----:B--2---:R-:W-:Y:S01]  /*77a0*/  IMAD.MOV.U32 R0, RZ, RZ, 0x80 ;  /* 0x00000080ff007424 */ /* 0x004fe200078e00ff */
[----:B------:R-:W-:Y:S04]  /*77b0*/  BSSY B1, `(.L_x_104) ;  /* 0x0000020000017945 */ /* 0x000fe80003800000 */
[----:B------:R-:W-:Y:S02]  /*77c0*/  SEL R81, R0, 0x40, !P0 ;  /* 0x0000004000517807 */ /* 0x000fe40004000000 */
[----:B----4-:R-:W-:Y:S01]  /*77d0*/  @P2 SEL R99, RZ, 0x1, !P1 ;  /* 0x00000001ff632807 */ /* 0x010fe20004800000 */
[----:B------:R-:W-:Y:S06]  /*77e0*/  @!P2 BRA `(.L_x_105) ;  /* 0x000000000070a947 */ /* 0x000fec0003800000 */
[----:B------:R-:W-:Y:S01]  /*77f0*/  ISETP.NE.AND P2, PT, R104, RZ, PT ;  /* 0x000000ff6800720c */ /* 0x000fe20003f45270 */
[----:B------:R-:W-:Y:S01]  /*7800*/  BSSY B0, `(.L_x_106) ;  /* 0x000000b000007945 */ /* 0x000fe20003800000 */
[----:B------:R-:W-:Y:S11]  /*7810*/  ISETP.NE.AND P0, PT, R99, RZ, PT ;  /* 0x000000ff6300720c */ /* 0x000ff60003f05270 */
[----:B------:R-:W-:Y:S05]  /*7820*/  @P2 IMAD R6, R97, 0x4000, R178 ;  /* 0x0000400061062824 */ /* 0x000fea00078e02b2 */
[----:B------:R-:W-:Y:S04]  /*7830*/  @P2 IADD3 R9, PT, PT, R6, UR36, RZ ;  /* 0x0000002406092c10 */ /* 0x000fe8000fffe0ff */
[----:B------:R-:W-:Y:S01]  /*7840*/  @P2 IADD3 R7, PT, PT, R96, R9, RZ ;  /* 0x0000000960072210 */ /* 0x000fe20007ffe0ff */
[--C-:B------:R-:W-:Y:S02]  /*7850*/  @P2 IMAD.IADD R5, R86, 0x1, R9.reuse ;  /* 0x0000000156052824 */ /* 0x100fe400078e0209 */
[----:B------:R-:W-:Y:S01]  /*7860*/  @P2 IMAD.IADD R4, R98, 0x1, R9 ;  /* 0x0000000162042824 */ /* 0x000fe200078e0209 */
[----:B------:R-:W-:Y:S06]  /*7870*/  @P0 BRA `(.L_x_107) ;  /* 0x00000000000c0947 */ /* 0x000fec0003800000 */
[----:B------:R-:W-:Y:S04]  /*7880*/  SHF.L.U32 R0, R162, 0x1f, RZ ;  /* 0x0000001fa2007819 */ /* 0x000fe800000006ff */
[----:B------:R-:W2:Y:S02]  /*7890*/  SYNCS.PHASECHK.TRANS64.TRYWAIT P0, [R3+URZ+0x30], R0 ;  /* 0x00003000030075a7 */ /* 0x000ea400080011ff */
[----:B--2---:R-:W-:Y:S05]  /*78a0*/  @!P0 BRA `(.L_x_108) ;  /* 0x0000004800088947 */ /* 0x004fea0003800000 */
.L_x_107:
[----:B------:R-:W-:Y:S05]  /*78b0*/  BSYNC B0 ;  /* 0x0000000000007941 */ /* 0x000fea0003800000 */
.L_x_106:
[----:B------:R-:W-:Y:S01]  /*78c0*/  ISETP.NE.AND P0, PT, R104, RZ, PT ;  /* 0x000000ff6800720c */ /* 0x000fe20003f05270 */
[----:B------:R-:W-:Y:S11]  /*78d0*/  VIADD R97, R97, 0x1 ;  /* 0x0000000161617836 */ /* 0x000ff60000000000 */
[----:B------:R-:W-:Y:S01]  /*78e0*/  @!UPT UIADD3 URZ, UPT, UPT, URZ, URZ, URZ ;  /* 0x000000fffffff290 */ /* 0x000fe2000fffe0ff */
[----:B------:R4:W1:Y:S01]  /*78f0*/  @P0 LDS.128 R88, [R6+UR36+0x400] ;  /* 0x0004002406580984 */ /* 0x0008620008000c00 */
[--C-:B--2---:R-:W-:Y:S01]  /*7900*/  @P0 IMAD.IADD R3, R96, 0x1, R5.reuse ;  /* 0x0000000160030824 */ /* 0x104fe200078e0205 */
[C---:B------:R-:W-:Y:S01]  /*7910*/  @P0 IADD3 R0, PT, PT, R98.reuse, R7, RZ ;  /* 0x0000000762000210 */ /* 0x040fe20007ffe0ff */
[C---:B------:R-:W-:Y:S01]  /*7920*/  @P0 IMAD.IADD R8, R98.reuse, 0x1, R5 ;  /* 0x0000000162080824 */ /* 0x040fe200078e0205 */
[----:B------:R4:W2:Y:S02]  /*7930*/  @P0 LDS.128 R92, [R4+0x400] ;  /* 0x00040000045c0984 */ /* 0x0008a40000000c00 */
[----:B------:R-:W-:Y:S02]  /*7940*/  @P0 IADD3 R9, PT, PT, R98, R3, RZ ;  /* 0x0000000362090210 */ /* 0x000fe40007ffe0ff */
[----:B------:R4:W1:Y:S04]  /*7950*/  @P0 LDS.128 R100, [R7+0x400] ;  /* 0x0004000007640984 */ /* 0x0008680000000c00 */
[----:B------:R4:W1:Y:S04]  /*7960*/  @P0 LDS.128 R108, [R0+0x400] ;  /* 0x00040000006c0984 */ /* 0x0008680000000c00 */
[----:B------:R4:W1:Y:S04]  /*7970*/  @P0 LDS.128 R116, [R5+0x400] ;  /* 0x0004000005740984 */ /* 0x0008680000000c00 */
[----:B------:R4:W1:Y:S04]  /*7980*/  @P0 LDS.128 R124, [R8+0x400] ;  /* 0x00040000087c0984 */ /* 0x0008680000000c00 */
[----:B------:R4:W1:Y:S04]  /*7990*/  @P0 LDS.128 R132, [R3+0x400] ;  /* 0x0004000003840984 */ /* 0x0008680000000c00 */
[----:B------:R4:W1:Y:S02]  /*79a0*/  @P0 LDS.128 R140, [R9+0x400] ;  /* 0x00040000098c0984 */ /* 0x0008640000000c00 */
.L_x_105:
[----:B------:R-:W-:Y:S05]  /*79b0*/  BSYNC B1 ;  /* 0x0000000000017941 */ /* 0x000fea0003800000 */
.L_x_104:
[----:B------:R-:W-:Y:S05]  /*79c0*/  IMAD.IADD R64, R78, 0x1, R81 ;  /* 0x000000014e407824 */ /* 0x000fea00078e0251 */
[----:B----4-:R-:W-:Y:S04]  /*79d0*/  SHF.R.U32.HI R3, RZ, 0x15, R64 ;  /* 0x00000015ff037819 */ /* 0x010fe80000011640 */
[----:B------:R-:W-:Y:S11]  /*79e0*/  LOP3.LUT P0, RZ, R3, 0x3, R158, 0x48, !PT ;  /* 0x0000000303ff7812 */ /* 0x000ff6000780489e */
[----:B------:R-:W-:Y:S02]  /*79f0*/  @!UPT UIADD3 URZ, UPT, UPT, URZ, URZ, URZ ;  /* 0x000000fffffff290 */ /* 0x000fe4000fffe0ff */
        /* <DEDUP_REMOVED lines=17> */
.L_x_109:
[----:B------:R-:W-:Y:S01]  /*7b10*/  ISETP.NE.AND P6, PT, R174, RZ, PT ;  /* 0x000000ffae00720c */ /* 0x000fe20003fc5270 */
[----:B------:R-:W-:Y:S05]  /*7b20*/  WARPSYNC.ALL ;  /* 0x0000000000007948 */ /* 0x000fea0003800000 */
[----:B------:R-:W-:Y:S01]  /*7b30*/  R2UR UR4, R64 ;  /* 0x00000000400472ca */ /* 0x000fe200000e0000 */
[----:B------:R-:W-:Y:S01]  /*7b40*/  BSSY.RECONVERGENT B0, `(.L_x_110) ;  /* 0x0000104000007945 */ /* 0x000fe20003800200 */
[----:B------:R-:W-:Y:S02]  /*7b50*/  MOV R0, UR47 ;  /* 0x0000002f00007c02 */ /* 0x000fe40008000f00 */
[----:B------:R-:W-:Y:S02]  /*7b60*/  MOV R105, UR37 ;  /* 0x0000002500697c02 */ /* 0x000fe40008000f00 */
[----:B-1----:R-:W-:Y:S02]  /*7b70*/  SHF.L.U32 R80, R88, 0x10, RZ ;  /* 0x0000001058507819 */ /* 0x002fe400000006ff */
[----:B------:R-:W-:Y:S02]  /*7b80*/  @P6 LEA R0, R0, UR36, 0x3 ;  /* 0x0000002400006c11 */ /* 0x000fe4000f8e18ff */
[----:B------:R-:W-:Y:S02]  /*7b90*/  LOP3.LUT R82, R88, 0xffff0000, RZ, 0xc0, !PT ;  /* 0xffff000058527812 */ /* 0x000fe400078ec0ff */
[----:B------:R-:W-:Y:S01]  /*7ba0*/  @P6 IADD3 R0, PT, PT, R0, 0x50, RZ ;  /* 0x0000005000006810 */ /* 0x000fe20007ffe0ff */
[----:B------:R-:W1:Y:S01]  /*7bb0*/  LDTM.x64 R4, tmem[UR4] ;  /* 0x00000004000479ee */ /* 0x000e620008340000 */
[----:B------:R-:W-:Y:S02]  /*7bc0*/  SHF.L.U32 R85, R89, 0x10, RZ ;  /* 0x0000001059557819 */ /* 0x000fe400000006ff */
[----:B------:R-:W-:Y:S02]  /*7bd0*/  @P6 PRMT R105, R105, 0x654, R0 ;  /* 0x0000065469696816 */ /* 0x000fe40000000000 */
[----:B------:R-:W-:Y:S02]  /*7be0*/  LOP3.LUT R84, R89, 0xffff0000, RZ, 0xc0, !PT ;  /* 0xffff000059547812 */ /* 0x000fe400078ec0ff */
[----:B------:R-:W-:Y:S02]  /*7bf0*/  SHF.L.U32 R87, R90, 0x10, RZ ;  /* 0x000000105a577819 */ /* 0x000fe400000006ff */
[----:B------:R-:W-:Y:S01]  /*7c00*/  ISETP.NE.AND P0, PT, R165, RZ, PT ;  /* 0x000000ffa500720c */ /* 0x000fe20003f05270 */
[C---:B-1----:R-:W-:Y:S01]  /*7c10*/  FMUL R0, R76.reuse, R4 ;  /* 0x000000044c007220 */ /* 0x042fe20000400000 */
[C---:B------:R-:W-:Y:S01]  /*7c20*/  FMUL R3, R76.reuse, R5 ;  /* 0x000000054c037220 */ /* 0x040fe20000400000 */
[C---:B------:R-:W-:Y:S01]  /*7c30*/  FMUL R6, R76.reuse, R6 ;  /* 0x000000064c067220 */ /* 0x040fe20000400000 */
[----:B------:R-:W-:Y:S01]  /*7c40*/  FMUL R7, R76, R7 ;  /* 0x000000074c077220 */ /* 0x000fe20000400000 */
[C---:B------:R-:W-:Y:S01]  /*7c50*/  FFMA R0, R83.reuse, R80, R0 ;  /* 0x0000005053007223 */ /* 0x040fe20000000000 */
[----:B------:R-:W-:Y:S01]  /*7c60*/  LOP3.LUT R80, R90, 0xffff0000, RZ, 0xc0, !PT ;  /* 0xffff00005a507812 */ /* 0x000fe200078ec0ff */
[----:B------:R-:W-:Y:S01]  /*7c70*/  FFMA R3, R83, R82, R3 ;  /* 0x0000005253037223 */ /* 0x000fe20000000003 */
[----:B------:R-:W-:Y:S01]  /*7c80*/  LOP3.LUT R82, R103, 0xffff0000, RZ, 0xc0, !PT ;  /* 0xffff000067527812 */ /* 0x000fe200078ec0ff */
[C---:B------:R-:W-:Y:S01]  /*7c90*/  FMUL R4, R76.reuse, R8 ;  /* 0x000000084c047220 */ /* 0x040fe20000400000 */
[C---:B------:R-:W-:Y:S01]  /*7ca0*/  FMUL R5, R76.reuse, R9 ;  /* 0x000000094c057220 */ /* 0x040fe20000400000 */
[----:B------:R-:W-:Y:S01]  /*7cb0*/  FFMA R6, R83, R85, R6 ;  /* 0x0000005553067223 */ /* 0x000fe20000000006 */
[----:B------:R-:W-:Y:S01]  /*7cc0*/  F2FP.BF16.F32.PACK_AB R112, R3, R0 ;  /* 0x000000000370723e */ /* 0x000fe200000010ff */
[----:B------:R-:W-:Y:S01]  /*7cd0*/  FFMA R7, R83, R84, R7 ;  /* 0x0000005453077223 */ /* 0x000fe20000000007 */
[----:B------:R-:W-:Y:S01]  /*7ce0*/  SHF.L.U32 R3, R91, 0x10, RZ ;  /* 0x000000105b037819 */ /* 0x000fe200000006ff */
[----:B------:R-:W-:Y:S01]  /*7cf0*/  FFMA R4, R83, R87, R4 ;  /* 0x0000005753047223 */ /* 0x000fe20000000004 */
[----:B------:R-:W-:Y:S01]  /*7d00*/  LOP3.LUT R0, R91, 0xffff0000, RZ, 0xc0, !PT ;  /* 0xffff00005b007812 */ /* 0x000fe200078ec0ff */
[----:B------:R-:W-:Y:S01]  /*7d10*/  FMUL R10, R76, R10 ;  /* 0x0000000a4c0a7220 */ /* 0x000fe20000400000 */
[C---:B--2---:R-:W-:Y:S01]  /*7d20*/  SHF.L.U32 R85, R92.reuse, 0x10, RZ ;  /* 0x000000105c557819 */ /* 0x044fe200000006ff */
[----:B------:R-:W-:Y:S01]  /*7d30*/  FFMA R5, R83, R80, R5 ;  /* 0x0000005053057223 */ /* 0x000fe20000000005 */
[----:B------:R-:W-:Y:S01]  /*7d40*/  LOP3.LUT R80, R92, 0xffff0000, RZ, 0xc0, !PT ;  /* 0xffff00005c507812 */ /* 0x000fe200078ec0ff */
[C---:B------:R-:W-:Y:S01]  /*7d50*/  FMUL R11, R76.reuse, R11 ;  /* 0x0000000b4c0b7220 */ /* 0x040fe20000400000 */
[----:B------:R-:W-:Y:S01]  /*7d60*/  F2FP.BF16.F32.PACK_AB R113, R7, R6 ;  /* 0x000000060771723e */ /* 0x000fe200000010ff */
[C---:B------:R-:W-:Y:S01]  /*7d70*/  FMUL R8, R76.reuse, R12 ;  /* 0x0000000c4c087220 */ /* 0x040fe20000400000 */
[----:B------:R-:W-:Y:S01]  /*7d80*/  F2FP.BF16.F32.PACK_AB R114, R5, R4 ;  /* 0x000000040572723e */ /* 0x000fe200000010ff */
[----:B------:R-:W-:Y:S01]  /*7d90*/  FMUL R9, R76, R13 ;  /* 0x0000000d4c097220 */ /* 0x000fe20000400000 */
[C---:B------:R-:W-:Y:S01]  /*7da0*/  FFMA R10, R83.reuse, R3, R10 ;  /* 0x00000003530a7223 */ /* 0x040fe2000000000a */
[----:B------:R-:W-:Y:S01]  /*7db0*/  SHF.L.U32 R3, R94, 0x10, RZ ;  /* 0x000000105e037819 */ /* 0x000fe200000006ff */
[----:B------:R-:W-:Y:S01]  /*7dc0*/  FFMA R11, R83, R0, R11 ;  /* 0x00000000530b7223 */ /* 0x000fe2000000000b */
[----:B------:R-:W-:Y:S01]  /*7dd0*/  SHF.L.U32 R0, R93, 0x10, RZ ;  /* 0x000000105d007819 */ /* 0x000fe200000006ff */
[C---:B------:R-:W-:Y:S01]  /*7de0*/  FFMA R8, R83.reuse, R85, R8 ;  /* 0x0000005553087223 */ /* 0x040fe20000000008 */
[----:B------:R-:W-:Y:S01]  /*7df0*/  SHF.L.U32 R85, R100, 0x10, RZ ;  /* 0x0000001064557819 */ /* 0x000fe200000006ff */
        /* <DEDUP_REMOVED lines=8> */
[----:B------:R-:W-:Y:S01]  /*7e80*/  LOP3.LUT R0, R94, 0xffff0000, RZ, 0xc0, !PT ;  /* 0xffff00005e007812 */ /* 0x000fe200078ec0ff */
[----:B------:R-:W-:Y:S01]  /*7e90*/  FFMA R15, R83, R80, R15 ;  /* 0x00000050530f7223 */ /* 0x000fe2000000000f */
[----:B------:R-:W-:Y:S01]  /*7ea0*/  LOP3.LUT R80, R95, 0xffff0000, RZ, 0xc0, !PT ;  /* 0xffff00005f507812 */ /* 0x000fe200078ec0ff */
[----:B------:R-:W-:Y:S01]  /*7eb0*/  FFMA R12, R83, R3, R12 ;  /* 0x00000003530c7223 */ /* 0x000fe2000000000c */
[----:B------:R-:W-:Y:S01]  /*7ec0*/  SHF.L.U32 R3, R95, 0x10, RZ ;  /* 0x000000105f037819 */ /* 0x000fe200000006ff */
[C---:B------:R-:W-:Y:S01]  /*7ed0*/  FMUL R13, R76.reuse, R17 ;  /* 0x000000114c0d7220 */ /* 0x040fe20000400000 */
[----:B------:R-:W-:Y:S01]  /*7ee0*/  F2FP.BF16.F32.PACK_AB R121, R15, R14 ;  /* 0x0000000e0f79723e */ /* 0x000fe200000010ff */
[C---:B------:R-:W-:Y:S01]  /*7ef0*/  FMUL R18, R76.reuse, R18 ;  /* 0x000000124c127220 */ /* 0x040fe20000400000 */
[----:B------:R-:W-:Y:S01]  /*7f00*/  FMUL R19, R76, R19 ;  /* 0x000000134c137220 */ /* 0x000fe20000400000 */
[C---:B------:R-:W-:Y:S01]  /*7f10*/  FFMA R13, R83.reuse, R0, R13 ;  /* 0x00000000530d7223 */ /* 0x040fe2000000000d */
[----:B------:R-:W-:Y:S01]  /*7f20*/  LOP3.LUT R0, R100, 0xffff0000, RZ, 0xc0, !PT ;  /* 0xffff000064007812 */ /* 0x000fe200078ec0ff */
[C---:B------:R-:W-:Y:S01]  /*7f30*/  FMUL R16, R76.reuse, R20 ;  /* 0x000000144c107220 */ /* 0x040fe20000400000 */
[----:B------:R-:W-:Y:S01]  /*7f40*/  FFMA R18, R83, R3, R18 ;  /* 0x0000000353127223 */ /* 0x000fe20000000012 */
[----:B------:R-:W-:Y:S01]  /*7f50*/  SHF.L.U32 R3, R101, 0x10, RZ ;  /* 0x0000001065037819 */ /* 0x000fe200000006ff */
[----:B------:R-:W-:Y:S01]  /*7f60*/  FMUL R17, R76, R21 ;  /* 0x000000154c117220 */ /* 0x000fe20000400000 */
[----:B------:R-:W-:Y:S01]  /*7f70*/  F2FP.BF16.F32.PACK_AB R122, R13, R12 ;  /* 0x0000000c0d7a723e */ /* 0x000fe200000010ff */
[C---:B------:R-:W-:Y:S01]  /*7f80*/  FFMA R19, R83.reuse, R80, R19 ;  /* 0x0000005053137223 */ /* 0x040fe20000000013 */
[----:B------:R-:W-:Y:S01]  /*7f90*/  LOP3.LUT R80, R102, 0xffff0000, RZ, 0xc0, !PT ;  /* 0xffff000066507812 */ /* 0x000fe200078ec0ff */
[----:B------:R-:W-:Y:S01]  /*7fa0*/  FMUL R22, R76, R22 ;  /* 0x000000164c167220 */ /* 0x000fe20000400000 */
[----:B------:R-:W-:Y:S01]  /*7fb0*/  FFMA R16, R83, R85, R16 ;  /* 0x0000005553107223 */ /* 0x000fe20000000010 */
[----:B------:R-:W-:Y:S01]  /*7fc0*/  SHF.L.U32 R85, R103, 0x10, RZ ;  /* 0x0000001067557819 */ /* 0x000fe200000006ff */
[----:B------:R-:W-:Y:S01]  /*7fd0*/  FFMA R17, R83, R0, R17 ;  /* 0x0000000053117223 */ /* 0x000fe20000000011 */
[----:B------:R-:W-:Y:S01]  /*7fe0*/  LOP3.LUT R0, R101, 0xffff0000, RZ, 0xc0, !PT ;  /* 0xffff000065007812 */ /* 0x000fe200078ec0ff */
[----:B------:R-:W-:Y:S01]  /*7ff0*/  FFMA R22, R83, R3, R22 ;  /* 0x0000000353167223 */ /* 0x000fe20000000016 */
[----:B------:R-:W-:Y:S01]  /*8000*/  SHF.L.U32 R3, R102, 0x10, RZ ;  /* 0x0000001066037819 */ /* 0x000fe200000006ff */
[C---:B------:R-:W-:Y:S01]  /*8010*/  FMUL R23, R76.reuse, R23 ;  /* 0x000000174c177220 */ /* 0x040fe20000400000 */
[----:B------:R-:W-:Y:S01]  /*8020*/  F2FP.BF16.F32.PACK_AB R123, R19, R18 ;  /* 0x00000012137b723e */ /* 0x000fe200000010ff */
[C---:B------:R-:W-:Y:S01]  /*8030*/  FMUL R20, R76.reuse, R24 ;  /* 0x000000184c147220 */ /* 0x040fe20000400000 */
[----:B------:R-:W-:Y:S01]  /*8040*/  F2FP.BF16.F32.PACK_AB R128, R17, R16 ;  /* 0x000000101180723e */ /* 0x000fe200000010ff */
[----:B------:R-:W-:Y:S01]  /*8050*/  FMUL R21, R76, R25 ;  /* 0x000000194c157220 */ /* 0x000fe20000400000 */
[C---:B------:R-:W-:Y:S01]  /*8060*/  FFMA R23, R83.reuse, R0, R23 ;  /* 0x0000000053177223 */ /* 0x040fe20000000017 */
[----:B------:R-:W-:Y:S01]  /*8070*/  SHF.L.U32 R0, R108, 0x10, RZ ;  /* 0x000000106c007819 */ /* 0x000fe200000006ff */
[C---:B------:R-:W-:Y:S01]  /*8080*/  FMUL R26, R76.reuse, R26 ;  /* 0x0000001a4c1a7220 */ /* 0x040fe20000400000 */
[----:B------:R-:W-:Y:S01]  /*8090*/  FMUL R27, R76, R27 ;  /* 0x0000001b4c1b7220 */ /* 0x000fe20000400000 */
        /* <DEDUP_REMOVED lines=14> */
[----:B------:R-:W-:Y:S01]  /*8180*/  FMUL R30, R76, R30 ;  /* 0x0000001e4c1e7220 */ /* 0x000fe20000400000 */
[----:B------:R-:W-:Y:S01]  /*8190*/  F2FP.BF16.F32.PACK_AB R131, R27, R26 ;  /* 0x0000001a1b83723e */ /* 0x000fe200000010ff */
[C---:B------:R-:W-:Y:S01]  /*81a0*/  FFMA R25, R83.reuse, R80, R25 ;  /* 0x0000005053197223 */ /* 0x040fe20000000019 */
[----:B------:R-:W-:Y:S01]  /*81b0*/  LOP3.LUT R80, R110, 0xffff0000, RZ, 0xc0, !PT ;  /* 0xffff00006e507812 */ /* 0x000fe200078ec0ff */
        /* <DEDUP_REMOVED lines=36> */
[----:B------:R1:W-:Y:S01]  /*8400*/  STS.128 [R178+UR36+0x4400], R112 ;  /* 0x00440070b2007988 */ /* 0x0003e20008000c24 */
        /* <DEDUP_REMOVED lines=12> */
[----:B------:R2:W-:Y:S01]  /*84d0*/  STS.128 [R177+0x4400], R120 ;  /* 0x00440078b1007388 */ /* 0x0005e20000000c00 */
        /* <DEDUP_REMOVED lines=12> */
[----:B------:R4:W-:Y:S01]  /*85a0*/  STS.128 [R176+0x4400], R128 ;  /* 0x00440080b0007388 */ /* 0x0009e20000000c00 */
[----:B------:R-:W-:Y:S01]  /*85b0*/  FMUL R51, R76, R51 ;  /* 0x000000334c337220 */ /* 0x000fe20000400000 */
[C---:B------:R-:W-:Y:S01]  /*85c0*/  FFMA R44, R83.reuse, R3, R44 ;  /* 0x00000003532c7223 */ /* 0x040fe2000000002c */
[C---:B------:R-:W-:Y:S01]  /*85d0*/  SHF.L.U32 R3, R132.reuse, 0x10, RZ ;  /* 0x0000001084037819 */ /* 0x040fe200000006ff */
[----:B------:R-:W-:Y:S01]  /*85e0*/  FFMA R45, R83, R80, R45 ;  /* 0x00000050532d7223 */ /* 0x000fe2000000002d */
[----:B------:R-:W-:Y:S01]  /*85f0*/  LOP3.LUT R80, R133, 0xffff0000, RZ, 0xc0, !PT ;  /* 0xffff000085507812 */ /* 0x000fe200078ec0ff */
        /* <DEDUP_REMOVED lines=8> */
[C---:B------:R-:W-:Y:S01]  /*8680*/  FMUL R54, R76.reuse, R54 ;  /* 0x000000364c367220 */ /* 0x040fe20000400000 */
[----:B------:R-:W-:Y:S01]  /*8690*/  F2FP.BF16.F32.PACK_AB R114, R37, R36 ;  /* 0x000000242572723e */ /* 0x000fe200000010ff */
[----:B------:R1:W-:Y:S01]  /*86a0*/  STS.128 [R175+0x4400], R136 ;  /* 0x00440088af007388 */ /* 0x0003e20000000c00 */
[----:B------:R-:W-:Y:S01]  /*86b0*/  F2FP.BF16.F32.PACK_AB R115, R43, R42 ;  /* 0x0000002a2b73723e */ /* 0x000fe200000010ff */
[----:B------:R-:W-:Y:S01]  /*86c0*/  FMUL R55, R76, R55 ;  /* 0x000000374c377220 */ /* 0x000fe20000400000 */
[----:B--2---:R-:W-:Y:S01]  /*86d0*/  F2FP.BF16.F32.PACK_AB R120, R41, R40 ;  /* 0x000000282978723e */ /* 0x004fe200000010ff */
[----:B------:R-:W-:Y:S01]  /*86e0*/  FFMA R48, R83, R3, R48 ;  /* 0x0000000353307223 */ /* 0x000fe20000000030 */
[----:B------:R-:W-:Y:S01]  /*86f0*/  SHF.L.U32 R3, R135, 0x10, RZ ;  /* 0x0000001087037819 */ /* 0x000fe200000006ff */
[----:B------:R-:W-:Y:S01]  /*8700*/  FFMA R49, R83, R0, R49 ;  /* 0x0000000053317223 */ /* 0x000fe20000000031 */
[C---:B------:R-:W-:Y:S01]  /*8710*/  SHF.L.U32 R0, R134.reuse, 0x10, RZ ;  /* 0x0000001086007819 */ /* 0x040fe200000006ff */
[----:B------:R2:W-:Y:S01]  /*8720*/  STS.128 [R173+0x4400], R112 ;  /* 0x00440070ad007388 */ /* 0x0005e20000000c00 */
[----:B------:R-:W-:Y:S01]  /*8730*/  F2FP.BF16.F32.PACK_AB R121, R47, R46 ;  /* 0x0000002e2f79723e */ /* 0x000fe200000010ff */
[----:B------:R-:W-:Y:S01]  /*8740*/  FFMA R54, R83, R85, R54 ;  /* 0x0000005553367223 */ /* 0x000fe20000000036 */
[----:B------:R-:W-:Y:S01]  /*8750*/  SHF.L.U32 R85, R141, 0x10, RZ ;  /* 0x000000108d557819 */ /* 0x000fe200000006ff */
[----:B------:R-:W-:Y:S01]  /*8760*/  FFMA R55, R83, R80, R55 ;  /* 0x0000005053377223 */ /* 0x000fe20000000037 */
[----:B------:R-:W-:Y:S01]  /*8770*/  LOP3.LUT R80, R134, 0xffff0000, RZ, 0xc0, !PT ;  /* 0xffff000086507812 */ /* 0x000fe200078ec0ff */
[C---:B------:R-:W-:Y:S01]  /*8780*/  FMUL R52, R76.reuse, R56 ;  /* 0x000000384c347220 */ /* 0x040fe20000400000 */
[----:B------:R-:W-:Y:S01]  /*8790*/  F2FP.BF16.F32.PACK_AB R122, R45, R44 ;  /* 0x0000002c2d7a723e */ /* 0x000fe200000010ff */
[C---:B------:R-:W-:Y:S01]  /*87a0*/  FMUL R53, R76.reuse, R57 ;  /* 0x000000394c357220 */ /* 0x040fe20000400000 */
[C---:B------:R-:W-:Y:S01]  /*87b0*/  FMUL R58, R76.reuse, R58 ;  /* 0x0000003a4c3a7220 */ /* 0x040fe20000400000 */
[----:B------:R-:W-:Y:S01]  /*87c0*/  FFMA R52, R83, R0, R52 ;  /* 0x0000000053347223 */ /* 0x000fe20000000034 */
[----:B------:R-:W-:Y:S01]  /*87d0*/  LOP3.LUT R0, R135, 0xffff0000, RZ, 0xc0, !PT ;  /* 0xffff000087007812 */ /* 0x000fe200078ec0ff */
[C---:B------:R-:W-:Y:S01]  /*87e0*/  FFMA R53, R83.reuse, R80, R53 ;  /* 0x0000005053357223 */ /* 0x040fe20000000035 */
[----:B------:R-:W-:Y:S01]  /*87f0*/  FFMA R58, R83, R3, R58 ;  /* 0x00000003533a7223 */ /* 0x000fe2000000003a */
[----:B------:R-:W-:Y:S01]  /*8800*/  FMUL R59, R76, R59 ;  /* 0x0000003b4c3b7220 */ /* 0x000fe20000400000 */
[----:B------:R-:W-:Y:S01]  /*8810*/  SHF.L.U32 R3, R140, 0x10, RZ ;  /* 0x000000108c037819 */ /* 0x000fe200000006ff */
[----:B------:R-:W-:Y:S01]  /*8820*/  FMUL R56, R76, R60 ;  /* 0x0000003c4c387220 */ /* 0x000fe20000400000 */
[----:B------:R-:W-:Y:S01]  /*8830*/  LOP3.LUT R80, R140, 0xffff0000, RZ, 0xc0, !PT ;  /* 0xffff00008c507812 */ /* 0x000fe200078ec0ff */
[C---:B------:R-:W-:Y:S01]  /*8840*/  FMUL R57, R76.reuse, R61 ;  /* 0x0000003d4c397220 */ /* 0x040fe20000400000 */
[----:B------:R-:W-:Y:S01]  /*8850*/  F2FP.BF16.F32.PACK_AB R123, R51, R50 ;  /* 0x00000032337b723e */ /* 0x000fe200000010ff */
[C---:B------:R-:W-:Y:S01]  /*8860*/  FMUL R62, R76.reuse, R62 ;  /* 0x0000003e4c3e7220 */ /* 0x040fe20000400000 */
[C---:B------:R-:W-:Y:S01]  /*8870*/  FFMA R59, R83.reuse, R0, R59 ;  /* 0x00000000533b7223 */ /* 0x040fe2000000003b */
[----:B------:R-:W-:Y:S01]  /*8880*/  FFMA R56, R83, R3, R56 ;  /* 0x0000000353387223 */ /* 0x000fe20000000038 */
[----:B------:R-:W-:Y:S01]  /*8890*/  LOP3.LUT R0, R141, 0xffff0000, RZ, 0xc0, !PT ;  /* 0xffff00008d007812 */ /* 0x000fe200078ec0ff */
[----:B------:R2:W-:Y:S01]  /*88a0*/  STS.128 [R172+0x4400], R120 ;  /* 0x00440078ac007388 */ /* 0x0005e20000000c00 */
[C---:B------:R-:W-:Y:S01]  /*88b0*/  FFMA R57, R83.reuse, R80, R57 ;  /* 0x0000005053397223 */ /* 0x040fe20000000039 */
[----:B------:R-:W-:Y:S01]  /*88c0*/  FMUL R63, R76, R63 ;  /* 0x0000003f4c3f7220 */ /* 0x000fe20000400000 */
[----:B------:R-:W-:Y:S01]  /*88d0*/  SHF.L.U32 R3, R142, 0x10, RZ ;  /* 0x000000108e037819 */ /* 0x000fe200000006ff */
[----:B------:R-:W-:Y:S01]  /*88e0*/  FFMA R62, R83, R85, R62 ;  /* 0x00000055533e7223 */ /* 0x000fe2000000003e */
[----:B------:R-:W-:Y:S01]  /*88f0*/  FMUL R60, R76, R64 ;  /* 0x000000404c3c7220 */ /* 0x000fe20000400000 */
[----:B------:R-:W-:Y:S01]  /*8900*/  LOP3.LUT R80, R142, 0xffff0000, RZ, 0xc0, !PT ;  /* 0xffff00008e507812 */ /* 0x000fe200078ec0ff */
[C---:B------:R-:W-:Y:S01]  /*8910*/  FMUL R61, R76.reuse, R65 ;  /* 0x000000414c3d7220 */ /* 0x040fe20000400000 */
[----:B------:R-:W-:Y:S01]  /*8920*/  SHF.L.U32 R85, R143, 0x10, RZ ;  /* 0x000000108f557819 */ /* 0x000fe200000006ff */
[C---:B------:R-:W-:Y:S01]  /*8930*/  FMUL R66, R76.reuse, R66 ;  /* 0x000000424c427220 */ /* 0x040fe20000400000 */
[----:B------:R-:W-:Y:S01]  /*8940*/  FFMA R63, R83, R0, R63 ;  /* 0x00000000533f7223 */ /* 0x000fe2000000003f */
[----:B------:R-:W-:Y:S01]  /*8950*/  FMUL R67, R76, R67 ;  /* 0x000000434c437220 */ /* 0x000fe20000400000 */
[----:B----4-:R-:W-:Y:S01]  /*8960*/  F2FP.BF16.F32.PACK_AB R128, R49, R48 ;  /* 0x000000303180723e */ /* 0x010fe200000010ff */
[----:B------:R-:W-:Y:S01]  /*8970*/  FFMA R60, R83, R3, R60 ;  /* 0x00000003533c7223 */ /* 0x000fe2000000003c */
[----:B------:R-:W-:Y:S01]  /*8980*/  F2FP.BF16.F32.PACK_AB R129, R55, R54 ;  /* 0x000000363781723e */ /* 0x000fe200000010ff */
[----:B------:R-:W-:Y:S01]  /*8990*/  FFMA R61, R83, R80, R61 ;  /* 0x00000050533d7223 */ /* 0x000fe2000000003d */
[----:B------:R-:W-:Y:S01]  /*89a0*/  F2FP.BF16.F32.PACK_AB R130, R53, R52 ;  /* 0x000000343582723e */ /* 0x000fe200000010ff */
[----:B------:R-:W-:Y:S01]  /*89b0*/  FFMA R66, R83, R85, R66 ;  /* 0x0000005553427223 */ /* 0x000fe20000000042 */
[----:B------:R-:W-:Y:S01]  /*89c0*/  F2FP.BF16.F32.PACK_AB R131, R59, R58 ;  /* 0x0000003a3b83723e */ /* 0x000fe200000010ff */
[----:B------:R-:W-:Y:S01]  /*89d0*/  FFMA R67, R83, R82, R67 ;  /* 0x0000005253437223 */ /* 0x000fe20000000043 */
[----:B-1----:R-:W-:Y:S02]  /*89e0*/  F2FP.BF16.F32.PACK_AB R136, R57, R56 ;  /* 0x000000383988723e */ /* 0x002fe400000010ff */
[----:B------:R-:W-:Y:S01]  /*89f0*/  F2FP.BF16.F32.PACK_AB R137, R63, R62 ;  /* 0x0000003e3f89723e */ /* 0x000fe200000010ff */
[----:B------:R2:W-:Y:S01]  /*8a00*/  STS.128 [R171+0x4400], R128 ;  /* 0x00440080ab007388 */ /* 0x0005e20000000c00 */
[----:B------:R-:W-:Y:S02]  /*8a10*/  F2FP.BF16.F32.PACK_AB R138, R61, R60 ;  /* 0x0000003c3d8a723e */ /* 0x000fe400000010ff */
[----:B------:R-:W-:Y:S02]  /*8a20*/  F2FP.BF16.F32.PACK_AB R139, R67, R66 ;  /* 0x00000042438b723e */ /* 0x000fe400000010ff */
[----:B------:R-:W-:Y:S02]  /*8a30*/  LEA R3, R97, UR36, 0x3 ;  /* 0x0000002461037c11 */ /* 0x000fe4000f8e18ff */
[----:B------:R-:W-:Y:S01]  /*8a40*/  @P6 SHF.L.U32 R80, R162, 0x1f, RZ ;  /* 0x0000001fa2506819 */ /* 0x000fe200000006ff */
[----:B------:R2:W-:Y:S01]  /*8a50*/  STS.128 [R170+0x4400], R136 ;  /* 0x00440088aa007388 */ /* 0x0005e20000000c00 */
[----:B------:R-:W-:Y:S01]  /*8a60*/  @!PT LDS RZ, [RZ] ;  /* 0x00000000fffff984 */ /* 0x000fe20000000800 */
[----:B------:R-:W-:Y:S01]  /*8a70*/  @!PT LDS RZ, [RZ] ;  /* 0x00000000fffff984 */ /* 0x000fe20000000800 */
[----:B------:R-:W-:Y:S01]  /*8a80*/  @!PT LDS RZ, [RZ] ;  /* 0x00000000fffff984 */ /* 0x000fe20000000800 */
[----:B------:R-:W-:Y:S01]  /*8a90*/  @!PT LDS RZ, [RZ] ;  /* 0x00000000fffff984 */ /* 0x000fe20000000800 */
[----:B------:R1:W-:Y:S07]  /*8aa0*/  MEMBAR.ALL.CTA ;  /* 0x0000000000007992 */ /* 0x0003ee0000008000 */
[----:B-1----:R-:W1:Y:S02]  /*8ab0*/  FENCE.VIEW.ASYNC.S ;  /* 0x00000000000073c6 */ /* 0x002e640000000000 */
[----:B-1----:R-:W-:Y:S06]  /*8ac0*/  BAR.SYNC.DEFER_BLOCKING 0x1, 0x80 ;  /* 0x0042000000007b1d */ /* 0x002fec0000010000 */
[----:B------:R-:W-:Y:S05]  /*8ad0*/  @P0 BRA `(.L_x_111) ;  /* 0x0000000000280947 */ /* 0x000fea0003800000 */
[----:B------:R-:W-:Y:S01]  /*8ae0*/  R2UR UR4, R81 ;  /* 0x00000000510472ca */ /* 0x000fe200000e0000 */
[----:B------:R-:W-:Y:S01]  /*8af0*/  UIADD3 UR6, UP0, UPT, UR52, 0xa80, URZ ;  /* 0x00000a8034067890 */ /* 0x000fe2000ff1e0ff */
[----:B------:R-:W-:Y:S01]  /*8b00*/  R2UR UR5, R168 ;  /* 0x00000000a80572ca */ /* 0x000fe200000e0000 */
[----:B------:R-:W-:Y:S02]  /*8b10*/  UIADD3 UR48, UPT, UPT, UR36, 0x4400, URZ ;  /* 0x0000440024307890 */ /* 0x000fe4000fffe0ff */
[----:B------:R-:W-:Y:S01]  /*8b20*/  UIADD3.X UR7, UPT, UPT, URZ, UR53, URZ, UP0, !UPT ;  /* 0x00000035ff077290 */ /* 0x000fe200087fe4ff */
[----:B------:R-:W-:Y:S09]  /*8b30*/  UMOV UR51, UR44 ;  /* 0x0000002c00337c82 */ /* 0x000ff20008000000 */
[----:B------:R-:W-:Y:S09]  /*8b40*/  UIADD3 UR49, UPT, UPT, UR5, UR4, URZ ;  /* 0x0000000405317290 */ /* 0x000ff2000fffe0ff */
[----:B------:R1:W-:Y:S01]  /*8b50*/  UTMASTG.3D [UR48], [UR6] ;  /* 0x00000030060073b5 */ /* 0x0003e20008010000 */
[----:B------:R0:W-:Y:S01]  /*8b60*/  UTMACMDFLUSH ;  /* 0x00000000000079b7 */ /* 0x0001e20000000000 */
[----:B-1----:R-:W-:Y:S04]  /*8b70*/  DEPBAR.LE SB0, 0x1 ;  /* 0x000080400000791a */ /* 0x002fe80000000000 */
.L_x_111:
[----:B------:R-:W-:Y:S05]  /*8b80*/  BSYNC.RECONVERGENT B0 ;  /* 0x0000000000007941 */ /* 0x000fea0003800200 */
.L_x_110:
[----:B------:R-:W-:Y:S01]  /*8b90*/  BAR.SYNC.DEFER_BLOCKING 0x1, 0x80 ;  /* 0x0042000000007b1d */ /* 0x000fe20000010000 */
[----:B------:R-:W-:Y:S01]  /*8ba0*/  UIADD3 UR54, UPT, UPT, UR47, 0x1, URZ ;  /* 0x000000012f367890 */ /* 0x000fe2000fffe0ff */
[----:B------:R-:W-:Y:S01]  /*8bb0*/  IMAD.MOV.U32 R0, RZ, RZ, 0x40 ;  /* 0x00000040ff007424 */ /* 0x000fe200078e00ff */
[----:B------:R-:W-:Y:S02]  /*8bc0*/  ISETP.NE.AND P0, PT, R79, RZ, PT ;  /* 0x000000ff4f00720c */ /* 0x000fe40003f05270 */
[----:B------:R-:W-:Y:S02]  /*8bd0*/  UISETP.NE.AND UP0, UPT, UR54, 0x4, UPT ;  /* 0x000000043600788c */ /* 0x000fe4000bf05270 */
[----:B------:R-:W-:Y:S02]  /*8be0*/  SEL R81, R0, 0x80, !P0 ;  /* 0x0000008000517807 */ /* 0x000fe40004000000 */
[----:B------:R-:W-:Y:S01]  /*8bf0*/  USEL UR54, UR54, URZ, UP0 ;  /* 0x000000ff36367287 */ /* 0x000fe20008000000 */
[----:B------:R1:W-:Y:S01]  /*8c00*/  @P6 SYNCS.ARRIVE.TRANS64.RED.A1T0 RZ, [R105+URZ], RZ ;  /* 0x000000ff69ff69a7 */ /* 0x0003e200081004ff */
[----:B------:R-:W-:Y:S01]  /*8c10*/  BSSY B1, `(.L_x_112) ;  /* 0x0000020000017945 */ /* 0x000fe20003800000 */
[----:B------:R-:W4:Y:S02]  /*8c20*/  @P6 SYNCS.PHASECHK.TRANS64.TRYWAIT P1, [R3+URZ+0x30], R80 ;  /* 0x00003050030065a7 */ /* 0x000f2400080211ff */
[----:B----4-:R-:W-:Y:S01]  /*8c30*/  @P6 SEL R99, RZ, 0x1, !P1 ;  /* 0x00000001ff636807 */ /* 0x010fe20004800000 */
[----:B-1----:R-:W-:Y:S06]  /*8c40*/  @!P6 BRA `(.L_x_113) ;  /* 0x000000000070e947 */ /* 0x002fec0003800000 */
        /* <DEDUP_REMOVED lines=10> */
[----:B------:R-:W1:Y:S02]  /*8cf0*/  SYNCS.PHASECHK.TRANS64.TRYWAIT P0, [R3+URZ+0x30], R6 ;  /* 0x00003006030075a7 */ /* 0x000e6400080011ff */
[----:B-1----:R-:W-:Y:S05]  /*8d00*/  @!P0 BRA `(.L_x_116) ;  /* 0x0000003400048947 */ /* 0x002fea0003800000 */
.L_x_115:
[----:B------:R-:W-:Y:S05]  /*8d10*/  BSYNC B0 ;  /* 0x0000000000007941 */ /* 0x000fea0003800000 */
.L_x_114:
[----:B------:R-:W-:Y:S01]  /*8d20*/  ISETP.NE.AND P0, PT, R104, RZ, PT ;  /* 0x000000ff6800720c */ /* 0x000fe20003f05270 */
[----:B------:R-:W-:Y:S11]  /*8d30*/  VIADD R97, R97, 0x1 ;  /* 0x0000000161617836 */ /* 0x000ff60000000000 */
[----:B------:R-:W-:Y:S01]  /*8d40*/  @!UPT UIADD3 URZ, UPT, UPT, URZ, URZ, URZ ;  /* 0x000000fffffff290 */ /* 0x000fe2000fffe0ff */
[----:B------:R4:W2:Y:S01]  /*8d50*/  @P0 LDS.128 R88, [R4+UR36+0x400] ;  /* 0x0004002404580984 */ /* 0x0008a20008000c00 */
[--C-:B-1----:R-:W-:Y:S01]  /*8d60*/  @P0 IMAD.IADD R3, R96, 0x1, R5.reuse ;  /* 0x0000000160030824 */ /* 0x102fe200078e0205 */
[C---:B------:R-:W-:Y:S01]  /*8d70*/  @P0 IADD3 R6, PT, PT, R98.reuse, R7, RZ ;  /* 0x0000000762060210 */ /* 0x040fe20007ffe0ff */
[C---:B------:R-:W-:Y:S01]  /*8d80*/  @P0 IMAD.IADD R8, R98.reuse, 0x1, R5 ;  /* 0x0000000162080824 */ /* 0x040fe200078e0205 */
[----:B------:R4:W1:Y:S02]  /*8d90*/  @P0 LDS.128 R92, [R0+0x400] ;  /* 0x00040000005c0984 */ /* 0x0008640000000c00 */
[----:B------:R-:W-:Y:S02]  /*8da0*/  @P0 IADD3 R9, PT, PT, R98, R3, RZ ;  /* 0x0000000362090210 */ /* 0x000fe40007ffe0ff */
[----:B------:R4:W1:Y:S04]  /*8db0*/  @P0 LDS.128 R100, [R7+0x400] ;  /* 0x0004000007640984 */ /* 0x0008680000000c00 */
[----:B------:R4:W1:Y:S04]  /*8dc0*/  @P0 LDS.128 R108, [R6+0x400] ;  /* 0x00040000066c0984 */ /* 0x0008680000000c00 */
[----:B------:R4:W1:Y:S04]  /*8dd0*/  @P0 LDS.128 R116, [R5+0x400] ;  /* 0x0004000005740984 */ /* 0x0008680000000c00 */
[----:B------:R4:W1:Y:S04]  /*8de0*/  @P0 LDS.128 R124, [R8+0x400] ;  /* 0x00040000087c0984 */ /* 0x0008680000000c00 */
[----:B------:R4:W1:Y:S04]  /*8df0*/  @P0 LDS.128 R132, [R3+0x400] ;  /* 0x0004000003840984 */ /* 0x0008680000000c00 */
[----:B------:R4:W1:Y:S02]  /*8e00*/  @P0 LDS.128 R140, [R9+0x400] ;  /* 0x00040000098c0984 */ /* 0x0008640000000c00 */
.L_x_113:
[----:B------:R-:W-:Y:S05]  /*8e10*/  BSYNC B1 ;  /* 0x0000000000017941 */ /* 0x000fea0003800000 */
.L_x_112:
        /* <DEDUP_REMOVED lines=21> */
.L_x_117:
[----:B------:R-:W-:Y:S01]  /*8f70*/  ISETP.NE.AND P6, PT, R174, RZ, PT ;  /* 0x000000ffae00720c */ /* 0x000fe20003fc5270 */
[----:B------:R-:W-:Y:S05]  /*8f80*/  WARPSYNC.ALL ;  /* 0x0000000000007948 */ /* 0x000fea0003800000 */
[----:B------:R-:W-:Y:S01]  /*8f90*/  R2UR UR4, R16 ;  /* 0x00000000100472ca */ /* 0x000fe200000e0000 */
[----:B------:R-:W-:Y:S01]  /*8fa0*/  BSSY.RECONVERGENT B0, `(.L_x_118) ;  /* 0x0000104000007945 */ /* 0x000fe20003800200 */
[----:B------:R-:W-:Y:S02]  /*8fb0*/  MOV R3, UR54 ;  /* 0x0000003600037c02 */ /* 0x000fe40008000f00 */
[----:B------:R-:W-:Y:S02]  /*8fc0*/  MOV R84, UR37 ;  /* 0x0000002500547c02 */ /* 0x000fe40008000f00 */
[C---:B--2---:R-:W-:Y:S02]  /*8fd0*/  SHF.L.U32 R80, R88.reuse, 0x10, RZ ;  /* 0x0000001058507819 */ /* 0x044fe400000006ff */
[----:B------:R-:W-:Y:S02]  /*8fe0*/  @P6 LEA R3, R3, UR36, 0x3 ;  /* 0x0000002403036c11 */ /* 0x000fe4000f8e18ff */
[----:B------:R-:W-:Y:S02]  /*8ff0*/  LOP3.LUT R82, R88, 0xffff0000, RZ, 0xc0, !PT ;  /* 0xffff000058527812 */ /* 0x000fe400078ec0ff */
[----:B------:R-:W-:Y:S01]  /*9000*/  @P6 IADD3 R3, PT, PT, R3, 0x50, RZ ;  /* 0x0000005003036810 */ /* 0x000fe20007ffe0ff */
[----:B------:R-:W2:Y:S01]  /*9010*/  LDTM.x64 R4, tmem[UR4] ;  /* 0x00000004000479ee */ /* 0x000ea20008340000 */
[----:B------:R-:W-:Y:S02]  /*9020*/  SHF.L.U32 R85, R90, 0x10, RZ ;  /* 0x000000105a557819 */ /* 0x000fe400000006ff */
[----:B------:R-:W-:Y:S02]  /*9030*/  @P6 PRMT R84, R84, 0x654, R3 ;  /* 0x0000065454546816 */ /* 0x000fe40000000003 */
[----:B------:R-:W-:Y:S01]  /*9040*/  ISETP.NE.AND P0, PT, R165, RZ, PT ;  /* 0x000000ffa500720c */ /* 0x000fe20003f05270 */
[C---:B--2---:R-:W-:Y:S01]  /*9050*/  FMUL R3, R76.reuse, R5 ;  /* 0x000000054c037220 */ /* 0x044fe20000400000 */
[C---:B------:R-:W-:Y:S01]  /*9060*/  FMUL R0, R76.reuse, R4 ;  /* 0x000000044c007220 */ /* 0x040fe20000400000 */
        /* <DEDUP_REMOVED lines=29> */
[C---:B------:R-:W-:Y:S01]  /*9240*/  SHF.L.U32 R65, R89.reuse, 0x10, RZ ;  /* 0x0000001059417819 */ /* 0x040fe200000006ff */
[C---:B------:R-:W-:Y:S01]  /*9250*/  FMUL R60, R76.reuse, R64 ;  /* 0x000000404c3c7220 */ /* 0x040fe20000400000 */
[----:B------:R-:W-:Y:S01]  /*9260*/  LOP3.LUT R64, R89, 0xffff0000, RZ, 0xc0, !PT ;  /* 0xffff000059407812 */ /* 0x000fe200078ec0ff */
[C---:B------:R-:W-:Y:S01]  /*9270*/  FMUL R6, R76.reuse, R6 ;  /* 0x000000064c067220 */ /* 0x040fe20000400000 */
[----:B------:R-:W-:Y:S01]  /*9280*/  FMUL R7, R76, R7 ;  /* 0x000000074c077220 */ /* 0x000fe20000400000 */
[C---:B------:R-:W-:Y:S01]  /*9290*/  FFMA R0, R83.reuse, R80, R0 ;  /* 0x0000005053007223 */ /* 0x040fe20000000000 */
[C---:B------:R-:W-:Y:S01]  /*92a0*/  FFMA R3, R83.reuse, R82, R3 ;  /* 0x0000005253037223 */ /* 0x040fe20000000003 */
[C---:B------:R-:W-:Y:S01]  /*92b0*/  FFMA R6, R83.reuse, R65, R6 ;  /* 0x0000004153067223 */ /* 0x040fe20000000006 */
[C---:B------:R-:W-:Y:S01]  /*92c0*/  FFMA R7, R83.reuse, R64, R7 ;  /* 0x0000004053077223 */ /* 0x040fe20000000007 */
[----:B------:R-:W-:Y:S01]  /*92d0*/  LOP3.LUT R64, R90, 0xffff0000, RZ, 0xc0, !PT ;  /* 0xffff00005a407812 */ /* 0x000fe200078ec0ff */
[----:B------:R-:W-:Y:S01]  /*92e0*/  FFMA R4, R83, R85, R4 ;  /* 0x0000005553047223 */ /* 0x000fe20000000004 */
[----:B------:R-:W-:Y:S01]  /*92f0*/  F2FP.BF16.F32.PACK_AB R112, R3, R0 ;  /* 0x000000000370723e */ /* 0x000fe200000010ff */
[C---:B------:R-:W-:Y:S01]  /*9300*/  FMUL R10, R76.reuse, R10 ;  /* 0x0000000a4c0a7220 */ /* 0x040fe20000400000 */
[----:B------:R-:W-:Y:S01]  /*9310*/  SHF.L.U32 R3, R91, 0x10, RZ ;  /* 0x000000105b037819 */ /* 0x000fe200000006ff */
[----:B------:R-:W-:Y:S01]  /*9320*/  FFMA R5, R83, R64, R5 ;  /* 0x0000004053057223 */ /* 0x000fe20000000005 */
[----:B------:R-:W-:Y:S01]  /*9330*/  LOP3.LUT R0, R91, 0xffff0000, RZ, 0xc0, !PT ;  /* 0xffff00005b007812 */ /* 0x000fe200078ec0ff */
[----:B------:R-:W-:Y:S01]  /*9340*/  FMUL R11, R76, R11 ;  /* 0x0000000b4c0b7220 */ /* 0x000fe20000400000 */
[----:B------:R-:W-:Y:S01]  /*9350*/  F2FP.BF16.F32.PACK_AB R113, R7, R6 ;  /* 0x000000060771723e */ /* 0x000fe200000010ff */
[C---:B------:R-:W-:Y:S01]  /*9360*/  FFMA R10, R83.reuse, R3, R10 ;  /* 0x00000003530a7223 */ /* 0x040fe2000000000a */
[C---:B-1----:R-:W-:Y:S01]  /*9370*/  SHF.L.U32 R7, R92.reuse, 0x10, RZ ;  /* 0x000000105c077819 */ /* 0x042fe200000006ff */
[----:B------:R-:W-:Y:S01]  /*9380*/  FFMA R11, R83, R0, R11 ;  /* 0x00000000530b7223 */ /* 0x000fe2000000000b */
[----:B------:R-:W-:Y:S01]  /*9390*/  LOP3.LUT R6, R92, 0xffff0000, RZ, 0xc0, !PT ;  /* 0xffff00005c067812 */ /* 0x000fe200078ec0ff */
[C---:B------:R-:W-:Y:S01]  /*93a0*/  FMUL R14, R76.reuse, R14 ;  /* 0x0000000e4c0e7220 */ /* 0x040fe20000400000 */
[----:B------:R-:W-:Y:S01]  /*93b0*/  F2FP.BF16.F32.PACK_AB R114, R5, R4 ;  /* 0x000000040572723e */ /* 0x000fe200000010ff */
[----:B------:R-:W-:Y:S01]  /*93c0*/  FFMA R8, R83, R7, R8 ;  /* 0x0000000753087223 */ /* 0x000fe20000000008 */
[----:B------:R-:W-:Y:S01]  /*93d0*/  SHF.L.U32 R0, R93, 0x10, RZ ;  /* 0x000000105d007819 */ /* 0x000fe200000006ff */
[----:B------:R-:W-:Y:S01]  /*93e0*/  FFMA R9, R83, R6, R9 ;  /* 0x0000000653097223 */ /* 0x000fe20000000009 */
[----:B------:R-:W-:Y:S01]  /*93f0*/  LOP3.LUT R4, R93, 0xffff0000, RZ, 0xc0, !PT ;  /* 0xffff00005d047812 */ /* 0x000fe200078ec0ff */
[----:B------:R-:W-:Y:S01]  /*9400*/  FMUL R15, R76, R15 ;  /* 0x0000000f4c0f7220 */ /* 0x000fe20000400000 */
[C---:B------:R-:W-:Y:S01]  /*9410*/  SHF.L.U32 R3, R94.reuse, 0x10, RZ ;  /* 0x000000105e037819 */ /* 0x040fe200000006ff */
[C---:B------:R-:W-:Y:S01]  /*9420*/  FFMA R14, R83.reuse, R0, R14 ;  /* 0x00000000530e7223 */ /* 0x040fe2000000000e */
[----:B------:R-:W-:Y:S01]  /*9430*/  LOP3.LUT R0, R94, 0xffff0000, RZ, 0xc0, !PT ;  /* 0xffff00005e007812 */ /* 0x000fe200078ec0ff */
[----:B------:R-:W-:Y:S01]  /*9440*/  FFMA R15, R83, R4, R15 ;  /* 0x00000004530f7223 */ /* 0x000fe2000000000f */
[----:B------:R-:W-:Y:S01]  /*9450*/  LOP3.LUT R4, R95, 0xffff0000, RZ, 0xc0, !PT ;  /* 0xffff00005f047812 */ /* 0x000fe200078ec0ff */
[----:B------:R-:W-:Y:S01]  /*9460*/  FFMA R12, R83, R3, R12 ;  /* 0x00000003530c7223 */ /* 0x000fe2000000000c */
[----:B------:R-:W-:Y:S01]  /*9470*/  SHF.L.U32 R3, R95, 0x10, RZ ;  /* 0x000000105f037819 */ /* 0x000fe200000006ff */
[----:B------:R-:W-:Y:S01]  /*9480*/  FMUL R18, R76, R18 ;  /* 0x000000124c127220 */ /* 0x000fe20000400000 */
[C---:B------:R-:W-:Y:S01]  /*9490*/  SHF.L.U32 R5, R100.reuse, 0x10, RZ ;  /* 0x0000001064057819 */ /* 0x040fe200000006ff */
[----:B------:R-:W-:Y:S01]  /*94a0*/  FFMA R13, R83, R0, R13 ;  /* 0x00000000530d7223 */ /* 0x000fe2000000000d */
[----:B------:R-:W-:Y:S01]  /*94b0*/  LOP3.LUT R0, R100, 0xffff0000, RZ, 0xc0, !PT ;  /* 0xffff000064007812 */ /* 0x000fe200078ec0ff */
[----:B------:R-:W-:Y:S01]  /*94c0*/  FMUL R19, R76, R19 ;  /* 0x000000134c137220 */ /* 0x000fe20000400000 */
[----:B------:R-:W-:Y:S01]  /*94d0*/  LOP3.LUT R6, R103, 0xffff0000, RZ, 0xc0, !PT ;  /* 0xffff000067067812 */ /* 0x000fe200078ec0ff */
[----:B------:R-:W-:Y:S01]  /*94e0*/  FFMA R18, R83, R3, R18 ;  /* 0x0000000353127223 */ /* 0x000fe20000000012 */
[----:B------:R-:W-:Y:S01]  /*94f0*/  SHF.L.U32 R3, R101, 0x10, RZ ;  /* 0x0000001065037819 */ /* 0x000fe200000006ff */
[----:B------:R-:W-:Y:S01]  /*9500*/  FFMA R19, R83, R4, R19 ;  /* 0x0000000453137223 */ /* 0x000fe20000000013 */
[----:B------:R-:W-:Y:S01]  /*9510*/  LOP3.LUT R4, R102, 0xffff0000, RZ, 0xc0, !PT ;  /* 0xffff000066047812 */ /* 0x000fe200078ec0ff */
[----:B------:R-:W-:Y:S01]  /*9520*/  FMUL R22, R76, R22 ;  /* 0x000000164c167220 */ /* 0x000fe20000400000 */
[----:B------:R-:W-:Y:S01]  /*9530*/  F2FP.BF16.F32.PACK_AB R115, R11, R10 ;  /* 0x0000000a0b73723e */ /* 0x000fe200000010ff */
        /* <DEDUP_REMOVED lines=10> */
[----:B------:R-:W-:Y:S01]  /*95e0*/  FFMA R23, R83, R0, R23 ;  /* 0x0000000053177223 */ /* 0x000fe20000000017 */
[----:B------:R-:W-:Y:S01]  /*95f0*/  SHF.L.U32 R0, R108, 0x10, RZ ;  /* 0x000000106c007819 */ /* 0x000fe200000006ff */
[----:B------:R-:W-:Y:S01]  /*9600*/  FMUL R27, R76, R27 ;  /* 0x0000001b4c1b7220 */ /* 0x000fe20000400000 */
[----:B------:R-:W-:Y:S01]  /*9610*/  F2FP.BF16.F32.PACK_AB R10, R13, R12 ;  /* 0x0000000c0d0a723e */ /* 0x000fe200000010ff */
[C---:B------:R-:W-:Y:S01]  /*9620*/  FFMA R20, R83.reuse, R3, R20 ;  /* 0x0000000353147223 */ /* 0x040fe20000000014 */
[----:B------:R-:W-:Y:S01]  /*9630*/  SHF.L.U32 R3, R110, 0x10, RZ ;  /* 0x000000106e037819 */ /* 0x000fe200000006ff */
        /* <DEDUP_REMOVED lines=22> */
[----:B------:R-:W-:Y:S01]  /*97a0*/  FFMA R28, R83, R3, R28 ;  /* 0x00000003531c7223 */ /* 0x000fe2000000001c */
[----:B------:R-:W-:Y:S01]  /*97b0*/  SHF.L.U32 R3, R117, 0x10, RZ ;  /* 0x0000001075037819 */ /* 0x000fe200000006ff */
        /* <DEDUP_REMOVED lines=10> */
[----:B------:R-:W-:Y:S01]  /*9860*/  FMUL R39, R76, R39 ;  /* 0x000000274c277220 */ /* 0x000fe20000400000 */
[----:B------:R-:W-:Y:S01]  /*9870*/  F2FP.BF16.F32.PACK_AB R25, R31, R30 ;  /* 0x0000001e1f19723e */ /* 0x000fe200000010ff */
[----:B------:R-:W-:Y:S01]  /*9880*/  FFMA R33, R83, R4, R33 ;  /* 0x0000000453217223 */ /* 0x000fe20000000021 */
[----:B------:R-:W-:Y:S01]  /*9890*/  LOP3.LUT R4, R119, 0xffff0000, RZ, 0xc0, !PT ;  /* 0xffff000077047812 */ /* 0x000fe200078ec0ff */
[C---:B------:R-:W-:Y:S01]  /*98a0*/  FFMA R38, R83.reuse, R3, R38 ;  /* 0x0000000353267223 */ /* 0x040fe20000000026 */
[C---:B------:R-:W-:Y:S01]  /*98b0*/  SHF.L.U32 R3, R118.reuse, 0x10, RZ ;  /* 0x0000001076037819 */ /* 0x040fe200000006ff */
        /* <DEDUP_REMOVED lines=8> */
[C---:B------:R-:W-:Y:S01]  /*9940*/  FFMA R37, R83.reuse, R0, R37 ;  /* 0x0000000053257223 */ /* 0x040fe20000000025 */
[C---:B------:R-:W-:Y:S01]  /*9950*/  SHF.L.U32 R0, R124.reuse, 0x10, RZ ;  /* 0x000000107c007819 */ /* 0x040fe200000006ff */
[----:B------:R-:W-:Y:S01]  /*9960*/  FFMA R42, R83, R5, R42 ;  /* 0x00000005532a7223 */ /* 0x000fe2000000002a */
[----:B------:R-:W-:Y:S01]  /*9970*/  SHF.L.U32 R5, R127, 0x10, RZ ;  /* 0x000000107f057819 */ /* 0x000fe200000006ff */
[----:B------:R1:W-:Y:S01]  /*9980*/  STS.128 [R178+UR36+0x8400], R112 ;  /* 0x00840070b2007988 */ /* 0x0003e20008000c24 */
[----:B------:R-:W-:Y:S01]  /*9990*/  F2FP.BF16.F32.PACK_AB R32, R33, R32 ;  /* 0x000000202120723e */ /* 0x000fe200000010ff */
[----:B------:R-:W-:Y:S01]  /*99a0*/  FFMA R43, R83, R4, R43 ;  /* 0x00000004532b7223 */ /* 0x000fe2000000002b */
[----:B------:R-:W-:Y:S01]  /*99b0*/  LOP3.LUT R4, R124, 0xffff0000, RZ, 0xc0, !PT ;  /* 0xffff00007c047812 */ /* 0x000fe200078ec0ff */
[----:B------:R-:W-:Y:S01]  /*99c0*/  FMUL R46, R76, R46 ;  /* 0x0000002e4c2e7220 */ /* 0x000fe20000400000 */
[----:B------:R-:W-:Y:S01]  /*99d0*/  F2FP.BF16.F32.PACK_AB R33, R39, R38 ;  /* 0x000000262721723e */ /* 0x000fe200000010ff */
[----:B------:R-:W-:Y:S01]  /*99e0*/  FFMA R40, R83, R0, R40 ;  /* 0x0000000053287223 */ /* 0x000fe20000000028 */
[----:B------:R-:W-:Y:S01]  /*99f0*/  LOP3.LUT R0, R125, 0xffff0000, RZ, 0xc0, !PT ;  /* 0xffff00007d007812 */ /* 0x000fe200078ec0ff */
[----:B------:R-:W-:Y:S01]  /*9a00*/  FFMA R41, R83, R4, R41 ;  /* 0x0000000453297223 */ /* 0x000fe20000000029 */
[----:B------:R-:W-:Y:S01]  /*9a10*/  LOP3.LUT R4, R126, 0xffff0000, RZ, 0xc0, !PT ;  /* 0xffff00007e047812 */ /* 0x000fe200078ec0ff */
[----:B------:R1:W-:Y:S01]  /*9a20*/  STS.128 [R177+0x8400], R8 ;  /* 0x00840008b1007388 */ /* 0x0003e20000000c00 */
[----:B------:R-:W-:Y:S01]  /*9a30*/  F2FP.BF16.F32.PACK_AB R34, R37, R36 ;  /* 0x000000242522723e */ /* 0x000fe200000010ff */
[----:B------:R-:W-:Y:S01]  /*9a40*/  FMUL R47, R76, R47 ;  /* 0x0000002f4c2f7220 */ /* 0x000fe20000400000 */
[----:B------:R-:W-:Y:S01]  /*9a50*/  F2FP.BF16.F32.PACK_AB R35, R43, R42 ;  /* 0x0000002a2b23723e */ /* 0x000fe200000010ff */
[C---:B------:R-:W-:Y:S01]  /*9a60*/  FFMA R46, R83.reuse, R3, R46 ;  /* 0x00000003532e7223 */ /* 0x040fe2000000002e */
[----:B------:R-:W-:Y:S01]  /*9a70*/  SHF.L.U32 R3, R126, 0x10, RZ ;  /* 0x000000107e037819 */ /* 0x000fe200000006ff */
[----:B------:R-:W-:Y:S01]  /*9a80*/  FFMA R47, R83, R0, R47 ;  /* 0x00000000532f7223 */ /* 0x000fe2000000002f */
[----:B------:R-:W-:Y:S01]  /*9a90*/  LOP3.LUT R0, R127, 0xffff0000, RZ, 0xc0, !PT ;  /* 0xffff00007f007812 */ /* 0x000fe200078ec0ff */
[----:B------:R1:W-:Y:S01]  /*9aa0*/  STS.128 [R176+0x8400], R16 ;  /* 0x00840010b0007388 */ /* 0x0003e20000000c00 */
[----:B------:R-:W-:Y:S01]  /*9ab0*/  F2FP.BF16.F32.PACK_AB R40, R41, R40 ;  /* 0x000000282928723e */ /* 0x000fe200000010ff */
[C---:B------:R-:W-:Y:S01]  /*9ac0*/  FMUL R50, R76.reuse, R50 ;  /* 0x000000324c327220 */ /* 0x040fe20000400000 */
[----:B------:R-:W-:Y:S01]  /*9ad0*/  F2FP.BF16.F32.PACK_AB R41, R47, R46 ;  /* 0x0000002e2f29723e */ /* 0x000fe200000010ff */
[----:B------:R-:W-:Y:S01]  /*9ae0*/  FMUL R51, R76, R51 ;  /* 0x000000334c337220 */ /* 0x000fe20000400000 */
[----:B------:R-:W-:Y:S01]  /*9af0*/  LOP3.LUT R6, R143, 0xffff0000, RZ, 0xc0, !PT ;  /* 0xffff00008f067812 */ /* 0x000fe200078ec0ff */
[C---:B------:R-:W-:Y:S01]  /*9b00*/  FFMA R44, R83.reuse, R3, R44 ;  /* 0x00000003532c7223 */ /* 0x040fe2000000002c */
[C---:B------:R-:W-:Y:S01]  /*9b10*/  SHF.L.U32 R3, R132.reuse, 0x10, RZ ;  /* 0x0000001084037819 */ /* 0x040fe200000006ff */
[----:B------:R1:W-:Y:S01]  /*9b20*/  STS.128 [R175+0x8400], R24 ;  /* 0x00840018af007388 */ /* 0x0003e20000000c00 */
[----:B------:R-:W-:Y:S01]  /*9b30*/  FFMA R45, R83, R4, R45 ;  /* 0x00000004532d7223 */ /* 0x000fe2000000002d */
[----:B------:R-:W-:Y:S01]  /*9b40*/  LOP3.LUT R4, R133, 0xffff0000, RZ, 0xc0, !PT ;  /* 0xffff000085047812 */ /* 0x000fe200078ec0ff */
[----:B------:R-:W-:Y:S01]  /*9b50*/  FFMA R50, R83, R5, R50 ;  /* 0x0000000553327223 */ /* 0x000fe20000000032 */
[----:B------:R-:W-:Y:S01]  /*9b60*/  SHF.L.U32 R5, R133, 0x10, RZ ;  /* 0x0000001085057819 */ /* 0x000fe200000006ff */
[----:B------:R-:W-:Y:S01]  /*9b70*/  FFMA R51, R83, R0, R51 ;  /* 0x0000000053337223 */ /* 0x000fe20000000033 */
[----:B------:R-:W-:Y:S01]  /*9b80*/  LOP3.LUT R0, R132, 0xffff0000, RZ, 0xc0, !PT ;  /* 0xffff000084007812 */ /* 0x000fe200078ec0ff */
[C---:B------:R-:W-:Y:S01]  /*9b90*/  FMUL R54, R76.reuse, R54 ;  /* 0x000000364c367220 */ /* 0x040fe20000400000 */
[----:B------:R-:W-:Y:S01]  /*9ba0*/  F2FP.BF16.F32.PACK_AB R42, R45, R44 ;  /* 0x0000002c2d2a723e */ /* 0x000fe200000010ff */
[----:B------:R1:W-:Y:S01]  /*9bb0*/  STS.128 [R173+0x8400], R32 ;  /* 0x00840020ad007388 */ /* 0x0003e20000000c00 */
[----:B------:R-:W-:Y:S01]  /*9bc0*/  F2FP.BF16.F32.PACK_AB R43, R51, R50 ;  /* 0x00000032332b723e */ /* 0x000fe200000010ff */
[----:B------:R-:W-:Y:S01]  /*9bd0*/  FMUL R55, R76, R55 ;  /* 0x000000374c377220 */ /* 0x000fe20000400000 */
[----:B------:R-:W-:Y:S01]  /*9be0*/  FFMA R48, R83, R3, R48 ;  /* 0x0000000353307223 */ /* 0x000fe20000000030 */
[----:B------:R-:W-:Y:S01]  /*9bf0*/  SHF.L.U32 R3, R135, 0x10, RZ ;  /* 0x0000001087037819 */ /* 0x000fe200000006ff */
[C---:B------:R-:W-:Y:S01]  /*9c00*/  FFMA R49, R83.reuse, R0, R49 ;  /* 0x0000000053317223 */ /* 0x040fe20000000031 */
[C---:B------:R-:W-:Y:S01]  /*9c10*/  SHF.L.U32 R0, R134.reuse, 0x10, RZ ;  /* 0x0000001086007819 */ /* 0x040fe200000006ff */
[----:B------:R-:W-:Y:S01]  /*9c20*/  FFMA R54, R83, R5, R54 ;  /* 0x0000000553367223 */ /* 0x000fe20000000036 */
[----:B------:R-:W-:Y:S01]  /*9c30*/  SHF.L.U32 R5, R141, 0x10, RZ ;  /* 0x000000108d057819 */ /* 0x000fe200000006ff */
[----:B------:R1:W-:Y:S01]  /*9c40*/  STS.128 [R172+0x8400], R40 ;  /* 0x00840028ac007388 */ /* 0x0003e20000000c00 */
[----:B------:R-:W-:Y:S01]  /*9c50*/  F2FP.BF16.F32.PACK_AB R48, R49, R48 ;  /* 0x000000303130723e */ /* 0x000fe200000010ff */
[C---:B------:R-:W-:Y:S01]  /*9c60*/  FFMA R55, R83.reuse, R4, R55 ;  /* 0x0000000453377223 */ /* 0x040fe20000000037 */
[----:B------:R-:W-:Y:S01]  /*9c70*/  LOP3.LUT R4, R134, 0xffff0000, RZ, 0xc0, !PT ;  /* 0xffff000086047812 */ /* 0x000fe200078ec0ff */
[C---:B------:R-:W-:Y:S01]  /*9c80*/  FMUL R58, R76.reuse, R58 ;  /* 0x0000003a4c3a7220 */ /* 0x040fe20000400000 */
[----:B------:R-:W-:Y:S01]  /*9c90*/  FFMA R52, R83, R0, R52 ;  /* 0x0000000053347223 */ /* 0x000fe20000000034 */
[----:B------:R-:W-:Y:S01]  /*9ca0*/  LOP3.LUT R0, R135, 0xffff0000, RZ, 0xc0, !PT ;  /* 0xffff000087007812 */ /* 0x000fe200078ec0ff */
[----:B------:R-:W-:Y:S01]  /*9cb0*/  FMUL R59, R76, R59 ;  /* 0x0000003b4c3b7220 */ /* 0x000fe20000400000 */
[----:B------:R-:W-:Y:S01]  /*9cc0*/  F2FP.BF16.F32.PACK_AB R49, R55, R54 ;  /* 0x000000363731723e */ /* 0x000fe200000010ff */
[C---:B------:R-:W-:Y:S01]  /*9cd0*/  FFMA R53, R83.reuse, R4, R53 ;  /* 0x0000000453357223 */ /* 0x040fe20000000035 */
[C---:B------:R-:W-:Y:S01]  /*9ce0*/  FFMA R58, R83.reuse, R3, R58 ;  /* 0x00000003533a7223 */ /* 0x040fe2000000003a */
[----:B------:R-:W-:Y:S01]  /*9cf0*/  SHF.L.U32 R3, R140, 0x10, RZ ;  /* 0x000000108c037819 */ /* 0x000fe200000006ff */
[----:B------:R-:W-:Y:S01]  /*9d00*/  FMUL R62, R76, R62 ;  /* 0x0000003e4c3e7220 */ /* 0x000fe20000400000 */
[----:B------:R-:W-:Y:S01]  /*9d10*/  LOP3.LUT R4, R140, 0xffff0000, RZ, 0xc0, !PT ;  /* 0xffff00008c047812 */ /* 0x000fe200078ec0ff */
[----:B------:R-:W-:Y:S01]  /*9d20*/  FFMA R59, R83, R0, R59 ;  /* 0x00000000533b7223 */ /* 0x000fe2000000003b */
[----:B------:R-:W-:Y:S01]  /*9d30*/  LOP3.LUT R0, R141, 0xffff0000, RZ, 0xc0, !PT ;  /* 0xffff00008d007812 */ /* 0x000fe200078ec0ff */
[C---:B------:R-:W-:Y:S01]  /*9d40*/  FFMA R56, R83.reuse, R3, R56 ;  /* 0x0000000353387223 */ /* 0x040fe20000000038 */
[----:B------:R-:W-:Y:S01]  /*9d50*/  FMUL R63, R76, R63 ;  /* 0x0000003f4c3f7220 */ /* 0x000fe20000400000 */
[C---:B------:R-:W-:Y:S01]  /*9d60*/  FFMA R57, R83.reuse, R4, R57 ;  /* 0x0000000453397223 */ /* 0x040fe20000000039 */
[C---:B------:R-:W-:Y:S01]  /*9d70*/  SHF.L.U32 R3, R142.reuse, 0x10, RZ ;  /* 0x000000108e037819 */ /* 0x040fe200000006ff */
[----:B------:R-:W-:Y:S01]  /*9d80*/  FFMA R62, R83, R5, R62 ;  /* 0x00000005533e7223 */ /* 0x000fe2000000003e */
[----:B------:R-:W-:Y:S01]  /*9d90*/  LOP3.LUT R4, R142, 0xffff0000, RZ, 0xc0, !PT ;  /* 0xffff00008e047812 */ /* 0x000fe200078ec0ff */
[C---:B------:R-:W-:Y:S01]  /*9da0*/  FMUL R66, R76.reuse, R66 ;  /* 0x000000424c427220 */ /* 0x040fe20000400000 */
[----:B------:R-:W-:Y:S01]  /*9db0*/  SHF.L.U32 R5, R143, 0x10, RZ ;  /* 0x000000108f057819 */ /* 0x000fe200000006ff */
[----:B------:R-:W-:Y:S01]  /*9dc0*/  FFMA R63, R83, R0, R63 ;  /* 0x00000000533f7223 */ /* 0x000fe2000000003f */
[----:B------:R-:W-:Y:S01]  /*9dd0*/  FMUL R67, R76, R67 ;  /* 0x000000434c437220 */ /* 0x000fe20000400000 */
[----:B------:R-:W-:Y:S01]  /*9de0*/  F2FP.BF16.F32.PACK_AB R50, R53, R52 ;  /* 0x000000343532723e */ /* 0x000fe200000010ff */
[----:B------:R-:W-:Y:S01]  /*9df0*/  FFMA R60, R83, R3, R60 ;  /* 0x00000003533c7223 */ /* 0x000fe2000000003c */
[----:B------:R-:W-:Y:S01]  /*9e00*/  F2FP.BF16.F32.PACK_AB R51, R59, R58 ;  /* 0x0000003a3b33723e */ /* 0x000fe200000010ff */
[C---:B------:R-:W-:Y:S01]  /*9e10*/  FFMA R61, R83.reuse, R4, R61 ;  /* 0x00000004533d7223 */ /* 0x040fe2000000003d */
[C---:B------:R-:W-:Y:S01]  /*9e20*/  FFMA R66, R83.reuse, R5, R66 ;  /* 0x0000000553427223 */ /* 0x040fe20000000042 */
[----:B------:R-:W-:Y:S01]  /*9e30*/  FFMA R67, R83, R6, R67 ;  /* 0x0000000653437223 */ /* 0x000fe20000000043 */
[----:B------:R-:W-:Y:S01]  /*9e40*/  F2FP.BF16.F32.PACK_AB R56, R57, R56 ;  /* 0x000000383938723e */ /* 0x000fe200000010ff */
[----:B------:R1:W-:Y:S01]  /*9e50*/  STS.128 [R171+0x8400], R48 ;  /* 0x00840030ab007388 */ /* 0x0003e20000000c00 */
[----:B------:R-:W-:Y:S02]  /*9e60*/  F2FP.BF16.F32.PACK_AB R57, R63, R62 ;  /* 0x0000003e3f39723e */ /* 0x000fe400000010ff */
        /* <DEDUP_REMOVED lines=22> */
[----:B--2---:R-:W-:Y:S04]  /*9fd0*/  DEPBAR.LE SB0, 0x1 ;  /* 0x000080400000791a */ /* 0x004fe80000000000 */
.L_x_119:
[----:B------:R-:W-:Y:S05]  /*9fe0*/  BSYNC.RECONVERGENT B0 ;  /* 0x0000000000007941 */ /* 0x000fea0003800200 */
.L_x_118:
[----:B------:R-:W-:Y:S01]  /*9ff0*/  BAR.SYNC.DEFER_BLOCKING 0x1, 0x80 ;  /* 0x0042000000007b1d */ /* 0x000fe20000010000 */
[----:B------:R-:W-:Y:S01]  /*a000*/  UIADD3 UR47, UPT, UPT, UR54, 0x1, URZ ;  /* 0x00000001362f7890 */ /* 0x000fe2000fffe0ff */
[----:B------:R-:W-:Y:S03]  /*a010*/  ISETP.NE.AND P0, PT, R79, RZ, PT ;  /* 0x000000ff4f00720c */ /* 0x000fe60003f05270 */
[----:B------:R-:W-:Y:S01]  /*a020*/  UISETP.NE.AND UP0, UPT, UR47, 0x4, UPT ;  /* 0x000000042f00788c */ /* 0x000fe2000bf05270 */
[----:B------:R-:W-:Y:S03]  /*a030*/  SEL R81, RZ, 0xc0, !P0 ;  /* 0x000000c0ff517807 */ /* 0x000fe60004000000 */
[----:B------:R-:W-:Y:S01]  /*a040*/  USEL UR47, UR47, URZ, UP0 ;  /* 0x000000ff2f2f7287 */ /* 0x000fe20008000000 */
[----:B------:R2:W-:Y:S01]  /*a050*/  @P6 SYNCS.ARRIVE.TRANS64.RED.A1T0 RZ, [R84+URZ], RZ ;  /* 0x000000ff54ff69a7 */ /* 0x0005e200081004ff */
[----:B------:R-:W-:Y:S01]  /*a060*/  BSSY B1, `(.L_x_120) ;  /* 0x000001f000017945 */ /* 0x000fe20003800000 */
[----:B------:R-:W4:Y:S02]  /*a070*/  @P6 SYNCS.PHASECHK.TRANS64.TRYWAIT P1, [R0+URZ+0x30], R3 ;  /* 0x00003003000065a7 */ /* 0x000f2400080211ff */
[----:B----4-:R-:W-:Y:S01]  /*a080*/  @P6 SEL R99, RZ, 0x1, !P1 ;  /* 0x00000001ff636807 */ /* 0x010fe20004800000 */
[----:B--2---:R-:W-:Y:S06]  /*a090*/  @!P6 BRA `(.L_x_121) ;  /* 0x00000000006ce947 */ /* 0x004fec0003800000 */
        /* <DEDUP_REMOVED lines=12> */
.L_x_123:
[----:B------:R-:W-:Y:S05]  /*a160*/  BSYNC B0 ;  /* 0x0000000000007941 */ /* 0x000fea0003800000 */
.L_x_122:
[----:B------:R-:W-:Y:S11]  /*a170*/  ISETP.NE.AND P0, PT, R104, RZ, PT ;  /* 0x000000ff6800720c */ /* 0x000ff60003f05270 */
[----:B------:R-:W-:Y:S02]  /*a180*/  @!UPT UIADD3 URZ, UPT, UPT, URZ, URZ, URZ ;  /* 0x000000fffffff290 */ /* 0x000fe4000fffe0ff */
[----:B------:R4:W1:Y:S01]  /*a190*/  @P0 LDS.128 R88, [R97+UR36+0x400] ;  /* 0x0004002461580984 */ /* 0x0008620008000c00 */
[----:B--2---:R-:W-:Y:S01]  /*a1a0*/  @P0 IMAD.IADD R3, R96, 0x1, R5 ;  /* 0x0000000160030824 */ /* 0x004fe200078e0205 */
        /* <DEDUP_REMOVED lines=10> */
.L_x_121:
[----:B------:R-:W-:Y:S05]  /*a250*/  BSYNC B1 ;  /* 0x0000000000017941 */ /* 0x000fea0003800000 */
.L_x_120:
[----:B-1----:R-:W-:Y:S01]  /*a260*/  IMAD.IADD R16, R78, 0x1, R81 ;  /* 0x000000014e107824 */ /* 0x002fe200078e0251 */
[----:B------:R-:W-:Y:S04]  /*a270*/  BSSY.RECONVERGENT B6, `(.L_x_125) ;  /* 0x0000015000067945 */ /* 0x000fe80003800200 */
[----:B----4-:R-:W-:Y:S04]  /*a280*/  SHF.R.U32.HI R3, RZ, 0x15, R16 ;  /* 0x00000015ff037819 */ /* 0x010fe80000011610 */
[----:B------:R-:W-:Y:S11]  /*a290*/  LOP3.LUT P0, RZ, R3, 0x3, R158, 0x48, !PT ;  /* 0x0000000303ff7812 */ /* 0x000ff6000780489e */
[----:B------:R-:W-:Y:S02]  /*a2a0*/  @!UPT UIADD3 URZ, UPT, UPT, URZ, URZ, URZ ;  /* 0x000000fffffff290 */ /* 0x000fe4000fffe0ff */
[----:B------:R-:W-:Y:S05]  /*a2b0*/  @!P0 BRA `(.L_x_126) ;  /* 0x0000000000408947 */ /* 0x000fea0003800000 */
[----:B------:R-:W1:Y:S01]  /*a2c0*/  LDCU.64 UR8, c[0x4][0x70] ;  /* 0x01000e00ff0877ac */ /* 0x000e620008000a00 */
[----:B------:R-:W-:Y:S01]  /*a2d0*/  MOV R15, 0x0 ;  /* 0x00000000000f7802 */ /* 0x000fe20000000f00 */
[----:B------:R-:W-:Y:S02]  /*a2e0*/  HFMA2 R12, -RZ, RZ, 0, 5.9604644775390625e-08 ;  /* 0x00000001ff0c7431 */ /* 0x000fe400000001ff */
[----:B------:R-:W-:Y:S02]  /*a2f0*/  IMAD.MOV.U32 R8, RZ, RZ, 0x192 ;  /* 0x00000192ff087424 */ /* 0x000fe400078e00ff */
[----:B------:R-:W-:Y:S01]  /*a300*/  IMAD.MOV.U32 R13, RZ, RZ, RZ ;  /* 0x000000ffff0d7224 */ /* 0x000fe200078e00ff */
[----:B------:R-:W4:Y:S01]  /*a310*/  LDCU.64 UR6, c[0x4][0x78] ;  /* 0x01000f00ff0677ac */ /* 0x000f220008000a00 */
[----:B------:R-:W2:Y:S01]  /*a320*/  LDC.64 R14, c[0x4][R15] ;  /* 0x010000000f0e7b82 */ /* 0x000ea20000000a00 */
[----:B------:R-:W5:Y:S01]  /*a330*/  LDCU.64 UR4, c[0x4][0x10] ;  /* 0x01000200ff0477ac */ /* 0x000f620008000a00 */
[----:B-1----:R-:W-:Y:S01]  /*a340*/  MOV R5, UR9 ;  /* 0x0000000900057c02 */ /* 0x002fe20008000f00 */
[----:B------:R-:W-:Y:S01]  /*a350*/  IMAD.U32 R4, RZ, RZ, UR8 ;  /* 0x00000008ff047e24 */ /* 0x000fe2000f8e00ff */
[----:B----4-:R-:W-:Y:S01]  /*a360*/  MOV R7, UR7 ;  /* 0x0000000700077c02 */ /* 0x010fe20008000f00 */
[----:B------:R-:W-:Y:S01]  /*a370*/  IMAD.U32 R6, RZ, RZ, UR6 ;  /* 0x00000006ff067e24 */ /* 0x000fe2000f8e00ff */
[----:B-----5:R-:W-:Y:S01]  /*a380*/  MOV R11, UR5 ;  /* 0x00000005000b7c02 */ /* 0x020fe20008000f00 */
[----:B------:R-:W-:Y:S02]  /*a390*/  IMAD.U32 R10, RZ, RZ, UR4 ;  /* 0x00000004ff0a7e24 */ /* 0x000fe4000f8e00ff */
[----:B------:R-:W-:Y:S07]  /*a3a0*/  LEPC R20, `(.L_x_126) ;  /* 0x000000001014794e */ /* 0x000fee0000000000 */
[----:B--23--:R-:W-:Y:S05]  /*a3b0*/  CALL.ABS.NOINC R14 ;  /* 0x000000000e007343 */ /* 0x00cfea0003c00000 */
.L_x_126:
[----:B------:R-:W-:Y:S05]  /*a3c0*/  BSYNC.RECONVERGENT B6 ;  /* 0x0000000000067941 */ /* 0x000fea0003800200 */
.L_x_125:
[----:B------:R-:W-:Y:S01]  /*a3d0*/  SHF.L.U32 R78, R88, 0x10, RZ ;  /* 0x00000010584e7819 */ /* 0x000fe200000006ff */
[----:B------:R-:W-:Y:S05]  /*a3e0*/  WARPSYNC.ALL ;  /* 0x0000000000007948 */ /* 0x000fea0003800000 */
[----:B------:R-:W-:Y:S01]  /*a3f0*/  R2UR UR4, R16 ;  /* 0x00000000100472ca */ /* 0x000fe200000e0000 */
[----:B------:R-:W-:Y:S01]  /*a400*/  BSSY.RECONVERGENT B0, `(.L_x_127) ;  /* 0x00000fc000007945 */ /* 0x000fe20003800200 */
[----:B------:R-:W-:Y:S02]  /*a410*/  LOP3.LUT R0, R88, 0xffff0000, RZ, 0xc0, !PT ;  /* 0xffff000058007812 */ /* 0x000fe400078ec0ff */
[C---:B------:R-:W-:Y:S02]  /*a420*/  SHF.L.U32 R3, R89.reuse, 0x10, RZ ;  /* 0x0000001059037819 */ /* 0x040fe400000006ff */
[----:B------:R-:W-:Y:S02]  /*a430*/  LOP3.LUT R80, R89, 0xffff0000, RZ, 0xc0, !PT ;  /* 0xffff000059507812 */ /* 0x000fe400078ec0ff */
[C---:B------:R-:W-:Y:S02]  /*a440*/  SHF.L.U32 R82, R90.reuse, 0x10, RZ ;  /* 0x000000105a527819 */ /* 0x040fe400000006ff */
[----:B------:R-:W-:Y:S02]  /*a450*/  LOP3.LUT R84, R90, 0xffff0000, RZ, 0xc0, !PT ;  /* 0xffff00005a547812 */ /* 0x000fe400078ec0ff */
[C---:B------:R-:W-:Y:S01]  /*a460*/  SHF.L.U32 R85, R91.reuse, 0x10, RZ ;  /* 0x000000105b557819 */ /* 0x040fe200000006ff */
[----:B------:R-:W1:Y:S01]  /*a470*/  LDTM.x64 R4, tmem[UR4] ;  /* 0x00000004000479ee */ /* 0x000e620008340000 */
[----:B------:R-:W-:Y:S02]  /*a480*/  LOP3.LUT R86, R91, 0xffff0000, RZ, 0xc0, !PT ;  /* 0xffff00005b567812 */ /* 0x000fe400078ec0ff */
[C---:B--2---:R-:W-:Y:S02]  /*a490*/  SHF.L.U32 R87, R92.reuse, 0x10, RZ ;  /* 0x000000105c577819 */ /* 0x044fe400000006ff */
[----:B------:R-:W-:Y:S02]  /*a4a0*/  LOP3.LUT R88, R92, 0xffff0000, RZ, 0xc0, !PT ;  /* 0xffff00005c587812 */ /* 0x000fe400078ec0ff */
[C---:B------:R-:W-:Y:S02]  /*a4b0*/  SHF.L.U32 R89, R93.reuse, 0x10, RZ ;  /* 0x000000105d597819 */ /* 0x040fe400000006ff */
[----:B------:R-:W-:Y:S02]  /*a4c0*/  LOP3.LUT R90, R93, 0xffff0000, RZ, 0xc0, !PT ;  /* 0xffff00005d5a7812 */ /* 0x000fe400078ec0ff */
[C---:B------:R-:W-:Y:S02]  /*a4d0*/  SHF.L.U32 R91, R94.reuse, 0x10, RZ ;  /* 0x000000105e5b7819 */ /* 0x040fe400000006ff */
[----:B------:R-:W-:Y:S02]  /*a4e0*/  LOP3.LUT R92, R94, 0xffff0000, RZ, 0xc0, !PT ;  /* 0xffff00005e5c7812 */ /* 0x000fe400078ec0ff */
[C---:B------:R-:W-:Y:S02]  /*a4f0*/  SHF.L.U32 R93, R95.reuse, 0x10, RZ ;  /* 0x000000105f5d7819 */ /* 0x040fe400000006ff */
[----:B------:R-:W-:Y:S02]  /*a500*/  LOP3.LUT R94, R95, 0xffff0000, RZ, 0xc0, !PT ;  /* 0xffff00005f5e7812 */ /* 0x000fe400078ec0ff */
[C---:B------:R-:W-:Y:S02]  /*a510*/  SHF.L.U32 R95, R100.reuse, 0x10, RZ ;  /* 0x00000010645f7819 */ /* 0x040fe400000006ff */
[----:B------:R-:W-:Y:S02]  /*a520*/  LOP3.LUT R96, R100, 0xffff0000, RZ, 0xc0, !PT ;  /* 0xffff000064607812 */ /* 0x000fe400078ec0ff */
[C---:B------:R-:W-:Y:S01]  /*a530*/  SHF.L.U32 R97, R101.reuse, 0x10, RZ ;  /* 0x0000001065617819 */ /* 0x040fe200000006ff */
[C---:B-1----:R-:W-:Y:S01]  /*a540*/  FMUL R4, R76.reuse, R4 ;  /* 0x000000044c047220 */ /* 0x042fe20000400000 */
[----:B------:R-:W-:Y:S01]  /*a550*/  LOP3.LUT R98, R101, 0xffff0000, RZ, 0xc0, !PT ;  /* 0xffff000065627812 */ /* 0x000fe200078ec0ff */
[----:B------:R-:W-:Y:S01]  /*a560*/  FMUL R5, R76, R5 ;  /* 0x000000054c057220 */ /* 0x000fe20000400000 */
[C---:B------:R-:W-:Y:S01]  /*a570*/  SHF.L.U32 R99, R102.reuse, 0x10, RZ ;  /* 0x0000001066637819 */ /* 0x040fe200000006ff */
[C---:B------:R-:W-:Y:S01]  /*a580*/  FFMA R4, R83.reuse, R78, R4 ;  /* 0x0000004e53047223 */ /* 0x040fe20000000004 */
[----:B------:R-:W-:Y:S01]  /*a590*/  LOP3.LUT R100, R102, 0xffff0000, RZ, 0xc0, !PT ;  /* 0xffff000066647812 */ /* 0x000fe200078ec0ff */
[----:B------:R-:W-:Y:S01]  /*a5a0*/  FFMA R5, R83, R0, R5 ;  /* 0x0000000053057223 */ /* 0x000fe20000000005 */
[C---:B------:R-:W-:Y:S01]  /*a5b0*/  SHF.L.U32 R101, R103.reuse, 0x10, RZ ;  /* 0x0000001067657819 */ /* 0x040fe200000006ff */
[C---:B------:R-:W-:Y:S01]  /*a5c0*/  FMUL R6, R76.reuse, R6 ;  /* 0x000000064c067220 */ /* 0x040fe20000400000 */
[----:B------:R-:W-:Y:S01]  /*a5d0*/  LOP3.LUT R102, R103, 0xffff0000, RZ, 0xc0, !PT ;  /* 0xffff000067667812 */ /* 0x000fe200078ec0ff */
[----:B------:R-:W-:Y:S01]  /*a5e0*/  FMUL R7, R76, R7 ;  /* 0x000000074c077220 */ /* 0x000fe20000400000 */
[----:B------:R-:W-:Y:S01]  /*a5f0*/  F2FP.BF16.F32.PACK_AB R4, R5, R4 ;  /* 0x000000040504723e */ /* 0x000fe200000010ff */
[C---:B------:R-:W-:Y:S01]  /*a600*/  FFMA R6, R83.reuse, R3, R6 ;  /* 0x0000000353067223 */ /* 0x040fe20000000006 */
[C---:B------:R-:W-:Y:S01]  /*a610*/  SHF.L.U32 R103, R108.reuse, 0x10, RZ ;  /* 0x000000106c677819 */ /* 0x040fe200000006ff */
[----:B------:R-:W-:Y:S01]  /*a620*/  FFMA R7, R83, R80, R7 ;  /* 0x0000005053077223 */ /* 0x000fe20000000007 */
[----:B------:R-:W-:Y:S01]  /*a630*/  LOP3.LUT R104, R108, 0xffff0000, RZ, 0xc0, !PT ;  /* 0xffff00006c687812 */ /* 0x000fe200078ec0ff */
[C---:B------:R-:W-:Y:S01]  /*a640*/  FMUL R8, R76.reuse, R8 ;  /* 0x000000084c087220 */ /* 0x040fe20000400000 */
[----:B------:R-:W-:Y:S01]  /*a650*/  SHF.L.U32 R105, R109, 0x10, RZ ;  /* 0x000000106d697819 */ /* 0x000fe200000006ff */
[----:B------:R-:W-:Y:S01]  /*a660*/  FMUL R9, R76, R9 ;  /* 0x000000094c097220 */ /* 0x000fe20000400000 */
[----:B------:R-:W-:Y:S01]  /*a670*/  F2FP.BF16.F32.PACK_AB R5, R7, R6 ;  /* 0x000000060705723e */ /* 0x000fe200000010ff */
[----:B------:R-:W-:Y:S01]  /*a680*/  FFMA R8, R83, R82, R8 ;  /* 0x0000005253087223 */ /* 0x000fe20000000008 */
[----:B------:R-:W-:Y:S01]  /*a690*/  LOP3.LUT R106, R109, 0xffff0000, RZ, 0xc0, !PT ;  /* 0xffff00006d6a7812 */ /* 0x000fe200078ec0ff */
[----:B------:R-:W-:Y:S01]  /*a6a0*/  FFMA R9, R83, R84, R9 ;  /* 0x0000005453097223 */ /* 0x000fe20000000009 */
[----:B------:R-:W-:Y:S01]  /*a6b0*/  SHF.L.U32 R107, R110, 0x10, RZ ;  /* 0x000000106e6b7819 */ /* 0x000fe200000006ff */
[----:B------:R-:W-:Y:S01]  /*a6c0*/  FMUL R10, R76, R10 ;  /* 0x0000000a4c0a7220 */ /* 0x000fe20000400000 */
        /* <DEDUP_REMOVED lines=8> */
[----:B------:R-:W-:Y:S01]  /*a750*/  SHF.L.U32 R111, R116, 0x10, RZ ;  /* 0x00000010746f7819 */ /* 0x000fe200000006ff */
[C---:B------:R-:W-:Y:S01]  /*a760*/  FMUL R3, R76.reuse, R13 ;  /* 0x0000000d4c037220 */ /* 0x040fe20000400000 */
[----:B------:R-:W-:Y:S01]  /*a770*/  F2FP.BF16.F32.PACK_AB R7, R11, R10 ;  /* 0x0000000a0b07723e */ /* 0x000fe200000010ff */
[----:B------:R-:W-:Y:S01]  /*a780*/  FMUL R14, R76, R14 ;  /* 0x0000000e4c0e7220 */ /* 0x000fe20000400000 */
[----:B------:R-:W-:Y:S01]  /*a790*/  LOP3.LUT R112, R116, 0xffff0000, RZ, 0xc0, !PT ;  /* 0xffff000074707812 */ /* 0x000fe200078ec0ff */
[C---:B------:R-:W-:Y:S01]  /*a7a0*/  FMUL R15, R76.reuse, R15 ;  /* 0x0000000f4c0f7220 */ /* 0x040fe20000400000 */
[----:B------:R-:W-:Y:S01]  /*a7b0*/  SHF.L.U32 R113, R117, 0x10, RZ ;  /* 0x0000001075717819 */ /* 0x000fe200000006ff */
[----:B------:R-:W-:Y:S01]  /*a7c0*/  FFMA R0, R83, R87, R0 ;  /* 0x0000005753007223 */ /* 0x000fe20000000000 */
[----:B------:R-:W-:Y:S01]  /*a7d0*/  LOP3.LUT R114, R117, 0xffff0000, RZ, 0xc0, !PT ;  /* 0xffff000075727812 */ /* 0x000fe200078ec0ff */
[----:B------:R-:W-:Y:S01]  /*a7e0*/  FMUL R12, R76, R16 ;  /* 0x000000104c0c7220 */ /* 0x000fe20000400000 */
[C---:B------:R-:W-:Y:S01]  /*a7f0*/  SHF.L.U32 R115, R118.reuse, 0x10, RZ ;  /* 0x0000001076737819 */ /* 0x040fe200000006ff */
[----:B------:R-:W-:Y:S01]  /*a800*/  FFMA R3, R83, R88, R3 ;  /* 0x0000005853037223 */ /* 0x000fe20000000003 */
[----:B------:R-:W-:Y:S01]  /*a810*/  LOP3.LUT R116, R118, 0xffff0000, RZ, 0xc0, !PT ;  /* 0xffff000076747812 */ /* 0x000fe200078ec0ff */
[C---:B------:R-:W-:Y:S01]  /*a820*/  FMUL R13, R76.reuse, R17 ;  /* 0x000000114c0d7220 */ /* 0x040fe20000400000 */
[----:B------:R-:W-:Y:S01]  /*a830*/  SHF.L.U32 R117, R119, 0x10, RZ ;  /* 0x0000001077757819 */ /* 0x000fe200000006ff */
[----:B------:R-:W-:Y:S01]  /*a840*/  FFMA R14, R83, R89, R14 ;  /* 0x00000059530e7223 */ /* 0x000fe2000000000e */
[----:B------:R-:W-:Y:S01]  /*a850*/  F2FP.BF16.F32.PACK_AB R8, R3, R0 ;  /* 0x000000000308723e */ /* 0x000fe200000010ff */
[----:B------:R-:W-:Y:S01]  /*a860*/  FMUL R18, R76, R18 ;  /* 0x000000124c127220 */ /* 0x000fe20000400000 */
[----:B------:R-:W-:Y:S01]  /*a870*/  LOP3.LUT R118, R119, 0xffff0000, RZ, 0xc0, !PT ;  /* 0xffff000077767812 */ /* 0x000fe200078ec0ff */
[----:B------:R-:W-:Y:S01]  /*a880*/  FFMA R15, R83, R90, R15 ;  /* 0x0000005a530f7223 */ /* 0x000fe2000000000f */
[----:B------:R-:W-:Y:S01]  /*a890*/  SHF.L.U32 R119, R124, 0x10, RZ ;  /* 0x000000107c777819 */ /* 0x000fe200000006ff */
[----:B------:R-:W-:Y:S01]  /*a8a0*/  FMUL R19, R76, R19 ;  /* 0x000000134c137220 */ /* 0x000fe20000400000 */
[----:B------:R-:W-:Y:S01]  /*a8b0*/  LOP3.LUT R120, R124, 0xffff0000, RZ, 0xc0, !PT ;  /* 0xffff00007c787812 */ /* 0x000fe200078ec0ff */
[----:B------:R1:W-:Y:S01]  /*a8c0*/  STS.128 [R178+UR36+0xc400], R4 ;  /* 0x00c40004b2007988 */ /* 0x0003e20008000c24 */
[----:B------:R-:W-:Y:S01]  /*a8d0*/  F2FP.BF16.F32.PACK_AB R9, R15, R14 ;  /* 0x0000000e0f09723e */ /* 0x000fe200000010ff */
[C---:B------:R-:W-:Y:S01]  /*a8e0*/  FFMA R12, R83.reuse, R91, R12 ;  /* 0x0000005b530c7223 */ /* 0x040fe2000000000c */
[C---:B------:R-:W-:Y:S01]  /*a8f0*/  FFMA R13, R83.reuse, R92, R13 ;  /* 0x0000005c530d7223 */ /* 0x040fe2000000000d */
[----:B------:R-:W-:Y:S01]  /*a900*/  FFMA R18, R83, R93, R18 ;  /* 0x0000005d53127223 */ /* 0x000fe20000000012 */
[----:B------:R-:W-:Y:S01]  /*a910*/  SHF.L.U32 R121, R125, 0x10, RZ ;  /* 0x000000107d797819 */ /* 0x000fe200000006ff */
[----:B------:R-:W-:Y:S01]  /*a920*/  FFMA R19, R83, R94, R19 ;  /* 0x0000005e53137223 */ /* 0x000fe20000000013 */
[C---:B------:R-:W-:Y:S01]  /*a930*/  FMUL R16, R76.reuse, R20 ;  /* 0x000000144c107220 */ /* 0x040fe20000400000 */
[----:B------:R-:W-:Y:S01]  /*a940*/  F2FP.BF16.F32.PACK_AB R10, R13, R12 ;  /* 0x0000000c0d0a723e */ /* 0x000fe200000010ff */
[C---:B------:R-:W-:Y:S01]  /*a950*/  FMUL R17, R76.reuse, R21 ;  /* 0x000000154c117220 */ /* 0x040fe20000400000 */
[C---:B------:R-:W-:Y:S01]  /*a960*/  FMUL R22, R76.reuse, R22 ;  /* 0x000000164c167220 */ /* 0x040fe20000400000 */
[----:B------:R-:W-:Y:S01]  /*a970*/  F2FP.BF16.F32.PACK_AB R11, R19, R18 ;  /* 0x00000012130b723e */ /* 0x000fe200000010ff */
[C---:B------:R-:W-:Y:S01]  /*a980*/  FFMA R16, R83.reuse, R95, R16 ;  /* 0x0000005f53107223 */ /* 0x040fe20000000010 */
[----:B------:R-:W-:Y:S01]  /*a990*/  FFMA R17, R83, R96, R17 ;  /* 0x0000006053117223 */ /* 0x000fe20000000011 */
[----:B------:R-:W-:Y:S01]  /*a9a0*/  LOP3.LUT R122, R125, 0xffff0000, RZ, 0xc0, !PT ;  /* 0xffff00007d7a7812 */ /* 0x000fe200078ec0ff */
[----:B------:R-:W-:Y:S01]  /*a9b0*/  FFMA R22, R83, R97, R22 ;  /* 0x0000006153167223 */ /* 0x000fe20000000016 */
[----:B------:R1:W-:Y:S01]  /*a9c0*/  STS.128 [R177+0xc400], R8 ;  /* 0x00c40008b1007388 */ /* 0x0003e20000000c00 */
[C---:B------:R-:W-:Y:S01]  /*a9d0*/  FMUL R23, R76.reuse, R23 ;  /* 0x000000174c177220 */ /* 0x040fe20000400000 */
[----:B------:R-:W-:Y:S01]  /*a9e0*/  F2FP.BF16.F32.PACK_AB R16, R17, R16 ;  /* 0x000000101110723e */ /* 0x000fe200000010ff */
[C---:B------:R-:W-:Y:S01]  /*a9f0*/  FMUL R20, R76.reuse, R24 ;  /* 0x000000184c147220 */ /* 0x040fe20000400000 */
[----:B------:R-:W-:Y:S01]  /*aa00*/  FMUL R21, R76, R25 ;  /* 0x000000194c157220 */ /* 0x000fe20000400000 */
[C---:B------:R-:W-:Y:S01]  /*aa10*/  SHF.L.U32 R123, R126.reuse, 0x10, RZ ;  /* 0x000000107e7b7819 */ /* 0x040fe200000006ff */
[C---:B------:R-:W-:Y:S01]  /*aa20*/  FFMA R23, R83.reuse, R98, R23 ;  /* 0x0000006253177223 */ /* 0x040fe20000000017 */
[C---:B------:R-:W-:Y:S01]  /*aa30*/  FFMA R20, R83.reuse, R99, R20 ;  /* 0x0000006353147223 */ /* 0x040fe20000000014 */
[----:B------:R-:W-:Y:S01]  /*aa40*/  LOP3.LUT R124, R126, 0xffff0000, RZ, 0xc0, !PT ;  /* 0xffff00007e7c7812 */ /* 0x000fe200078ec0ff */
        /* <DEDUP_REMOVED lines=8> */
[----:B------:R-:W-:Y:S01]  /*aad0*/  SHF.L.U32 R125, R127, 0x10, RZ ;  /* 0x000000107f7d7819 */ /* 0x000fe200000006ff */
[----:B------:R-:W-:Y:S01]  /*aae0*/  FFMA R24, R83, R103, R24 ;  /* 0x0000006753187223 */ /* 0x000fe20000000018 */
[C---:B------:R-:W-:Y:S01]  /*aaf0*/  FMUL R25, R76.reuse, R29 ;  /* 0x0000001d4c197220 */ /* 0x040fe20000400000 */
[----:B------:R-:W-:Y:S01]  /*ab00*/  LOP3.LUT R126, R127, 0xffff0000, RZ, 0xc0, !PT ;  /* 0xffff00007f7e7812 */ /* 0x000fe200078ec0ff */
[C---:B------:R-:W-:Y:S01]  /*ab10*/  FMUL R30, R76.reuse, R30 ;  /* 0x0000001e4c1e7220 */ /* 0x040fe20000400000 */
[----:B------:R-:W-:Y:S01]  /*ab20*/  F2FP.BF16.F32.PACK_AB R19, R27, R26 ;  /* 0x0000001a1b13723e */ /* 0x000fe200000010ff */
[C---:B------:R-:W-:Y:S01]  /*ab30*/  FFMA R25, R83.reuse, R104, R25 ;  /* 0x0000006853197223 */ /* 0x040fe20000000019 */
[----:B------:R-:W-:Y:S01]  /*ab40*/  FMUL R31, R76, R31 ;  /* 0x0000001f4c1f7220 */ /* 0x000fe20000400000 */
[----:B------:R-:W-:Y:S01]  /*ab50*/  FFMA R30, R83, R105, R30 ;  /* 0x00000069531e7223 */ /* 0x000fe2000000001e */
[----:B------:R-:W-:Y:S01]  /*ab60*/  SHF.L.U32 R127, R132, 0x10, RZ ;  /* 0x00000010847f7819 */ /* 0x000fe200000006ff */
[----:B------:R1:W-:Y:S01]  /*ab70*/  STS.128 [R176+0xc400], R16 ;  /* 0x00c40010b0007388 */ /* 0x0003e20000000c00 */
[----:B------:R-:W-:Y:S01]  /*ab80*/  F2FP.BF16.F32.PACK_AB R24, R25, R24 ;  /* 0x000000181918723e */ /* 0x000fe200000010ff */
[C---:B------:R-:W-:Y:S01]  /*ab90*/  FFMA R31, R83.reuse, R106, R31 ;  /* 0x0000006a531f7223 */ /* 0x040fe2000000001f */
[C---:B------:R-:W-:Y:S01]  /*aba0*/  FMUL R28, R76.reuse, R32 ;  /* 0x000000204c1c7220 */ /* 0x040fe20000400000 */
[C---:B------:R-:W-:Y:S01]  /*abb0*/  FMUL R29, R76.reuse, R33 ;  /* 0x000000214c1d7220 */ /* 0x040fe20000400000 */
[----:B------:R-:W-:Y:S01]  /*abc0*/  FMUL R34, R76, R34 ;  /* 0x000000224c227220 */ /* 0x000fe20000400000 */
[----:B------:R-:W-:Y:S01]  /*abd0*/  LOP3.LUT R128, R132, 0xffff0000, RZ, 0xc0, !PT ;  /* 0xffff000084807812 */ /* 0x000fe200078ec0ff */
[----:B------:R-:W-:Y:S01]  /*abe0*/  FFMA R28, R83, R107, R28 ;  /* 0x0000006b531c7223 */ /* 0x000fe2000000001c */
[----:B------:R-:W-:Y:S01]  /*abf0*/  F2FP.BF16.F32.PACK_AB R25, R31, R30 ;  /* 0x0000001e1f19723e */ /* 0x000fe200000010ff */
[C---:B------:R-:W-:Y:S01]  /*ac00*/  FFMA R29, R83.reuse, R108, R29 ;  /* 0x0000006c531d7223 */ /* 0x040fe2000000001d */
[----:B------:R-:W-:Y:S01]  /*ac10*/  FFMA R34, R83, R109, R34 ;  /* 0x0000006d53227223 */ /* 0x000fe20000000022 */
[C---:B------:R-:W-:Y:S01]  /*ac20*/  FMUL R35, R76.reuse, R35 ;  /* 0x000000234c237220 */ /* 0x040fe20000400000 */
[----:B------:R-:W-:Y:S01]  /*ac30*/  SHF.L.U32 R129, R133, 0x10, RZ ;  /* 0x0000001085817819 */ /* 0x000fe200000006ff */
[C---:B------:R-:W-:Y:S01]  /*ac40*/  FMUL R32, R76.reuse, R36 ;  /* 0x000000244c207220 */ /* 0x040fe20000400000 */
[----:B------:R-:W-:Y:S01]  /*ac50*/  F2FP.BF16.F32.PACK_AB R26, R29, R28 ;  /* 0x0000001c1d1a723e */ /* 0x000fe200000010ff */
[C---:B------:R-:W-:Y:S01]  /*ac60*/  FFMA R35, R83.reuse, R110, R35 ;  /* 0x0000006e53237223 */ /* 0x040fe20000000023 */
[C---:B------:R-:W-:Y:S01]  /*ac70*/  FMUL R33, R76.reuse, R37 ;  /* 0x000000254c217220 */ /* 0x040fe20000400000 */
[----:B------:R-:W-:Y:S01]  /*ac80*/  FFMA R32, R83, R111, R32 ;  /* 0x0000006f53207223 */ /* 0x000fe20000000020 */
        /* <DEDUP_REMOVED lines=29> */
[C---:B------:R-:W-:Y:S01]  /*ae60*/  FMUL R47, R76.reuse, R47 ;  /* 0x0000002f4c2f7220 */ /* 0x040fe20000400000 */
[C---:B------:R-:W-:Y:S01]  /*ae70*/  FMUL R44, R76.reuse, R48 ;  /* 0x000000304c2c7220 */ /* 0x040fe20000400000 */
[----:B------:R-:W-:Y:S01]  /*ae80*/  FMUL R45, R76, R49 ;  /* 0x000000314c2d7220 */ /* 0x000fe20000400000 */
[----:B------:R1:W-:Y:S01]  /*ae90*/  STS.128 [R173+0xc400], R32 ;  /* 0x00c40020ad007388 */ /* 0x0003e20000000c00 */
[C---:B------:R-:W-:Y:S01]  /*aea0*/  SHF.L.U32 R135, R140.reuse, 0x10, RZ ;  /* 0x000000108c877819 */ /* 0x040fe200000006ff */
[----:B------:R-:W-:Y:S01]  /*aeb0*/  FFMA R46, R83, R121, R46 ;  /* 0x00000079532e7223 */ /* 0x000fe2000000002e */
[----:B------:R-:W-:Y:S01]  /*aec0*/  F2FP.BF16.F32.PACK_AB R40, R41, R40 ;  /* 0x000000282928723e */ /* 0x000fe200000010ff */
[C---:B------:R-:W-:Y:S01]  /*aed0*/  FFMA R47, R83.reuse, R122, R47 ;  /* 0x0000007a532f7223 */ /* 0x040fe2000000002f */
[C---:B------:R-:W-:Y:S01]  /*aee0*/  FFMA R44, R83.reuse, R123, R44 ;  /* 0x0000007b532c7223 */ /* 0x040fe2000000002c */
[----:B------:R-:W-:Y:S01]  /*aef0*/  LOP3.LUT R136, R140, 0xffff0000, RZ, 0xc0, !PT ;  /* 0xffff00008c887812 */ /* 0x000fe200078ec0ff */
[C---:B------:R-:W-:Y:S01]  /*af00*/  FFMA R45, R83.reuse, R124, R45 ;  /* 0x0000007c532d7223 */ /* 0x040fe2000000002d */
[C---:B------:R-:W-:Y:S01]  /*af10*/  FMUL R50, R76.reuse, R50 ;  /* 0x000000324c327220 */ /* 0x040fe20000400000 */
[C---:B------:R-:W-:Y:S01]  /*af20*/  FMUL R51, R76.reuse, R51 ;  /* 0x000000334c337220 */ /* 0x040fe20000400000 */
[C---:B------:R-:W-:Y:S01]  /*af30*/  FMUL R48, R76.reuse, R52 ;  /* 0x000000344c307220 */ /* 0x040fe20000400000 */
[C---:B------:R-:W-:Y:S01]  /*af40*/  FMUL R49, R76.reuse, R53 ;  /* 0x000000354c317220 */ /* 0x040fe20000400000 */
[C---:B------:R-:W-:Y:S01]  /*af50*/  FFMA R50, R83.reuse, R125, R50 ;  /* 0x0000007d53327223 */ /* 0x040fe20000000032 */
        /* <DEDUP_REMOVED lines=9> */
[----:B------:R-:W-:Y:S01]  /*aff0*/  FFMA R55, R83, R130, R55 ;  /* 0x0000008253377223 */ /* 0x000fe20000000037 */
[C---:B------:R-:W-:Y:S01]  /*b000*/  FMUL R59, R76.reuse, R59 ;  /* 0x0000003b4c3b7220 */ /* 0x040fe20000400000 */
[----:B------:R-:W-:Y:S01]  /*b010*/  F2FP.BF16.F32.PACK_AB R41, R47, R46 ;  /* 0x0000002e2f29723e */ /* 0x000fe200000010ff */
[----:B------:R-:W-:Y:S01]  /*b020*/  FFMA R52, R83, R131, R52 ;  /* 0x0000008353347223 */ /* 0x000fe20000000034 */
[----:B------:R-:W-:Y:S01]  /*b030*/  F2FP.BF16.F32.PACK_AB R42, R45, R44 ;  /* 0x0000002c2d2a723e */ /* 0x000fe200000010ff */
[C---:B------:R-:W-:Y:S01]  /*b040*/  FMUL R56, R76.reuse, R60 ;  /* 0x0000003c4c387220 */ /* 0x040fe20000400000 */
[----:B------:R-:W-:Y:S01]  /*b050*/  F2FP.BF16.F32.PACK_AB R43, R51, R50 ;  /* 0x00000032332b723e */ /* 0x000fe200000010ff */
[----:B------:R-:W-:Y:S01]  /*b060*/  FFMA R53, R83, R132, R53 ;  /* 0x0000008453357223 */ /* 0x000fe20000000035 */
[----:B------:R-:W-:Y:S01]  /*b070*/  SHF.L.U32 R137, R141, 0x10, RZ ;  /* 0x000000108d897819 */ /* 0x000fe200000006ff */
[C---:B------:R-:W-:Y:S01]  /*b080*/  FMUL R57, R76.reuse, R61 ;  /* 0x0000003d4c397220 */ /* 0x040fe20000400000 */
[----:B------:R-:W-:Y:S01]  /*b090*/  FFMA R58, R83, R133, R58 ;  /* 0x00000085533a7223 */ /* 0x000fe2000000003a */
[----:B------:R1:W-:Y:S01]  /*b0a0*/  STS.128 [R172+0xc400], R40 ;  /* 0x00c40028ac007388 */ /* 0x0003e20000000c00 */
[----:B------:R-:W-:Y:S01]  /*b0b0*/  LOP3.LUT R138, R141, 0xffff0000, RZ, 0xc0, !PT ;  /* 0xffff00008d8a7812 */ /* 0x000fe200078ec0ff */
[----:B------:R-:W-:Y:S01]  /*b0c0*/  FMUL R62, R76, R62 ;  /* 0x0000003e4c3e7220 */ /* 0x000fe20000400000 */
[C---:B------:R-:W-:Y:S01]  /*b0d0*/  FFMA R59, R83.reuse, R134, R59 ;  /* 0x00000086533b7223 */ /* 0x040fe2000000003b */
[----:B------:R-:W-:Y:S01]  /*b0e0*/  SHF.L.U32 R139, R142, 0x10, RZ ;  /* 0x000000108e8b7819 */ /* 0x000fe200000006ff */
[----:B------:R-:W-:Y:S01]  /*b0f0*/  FMUL R63, R76, R63 ;  /* 0x0000003f4c3f7220 */ /* 0x000fe20000400000 */
[C---:B------:R-:W-:Y:S01]  /*b100*/  FFMA R56, R83.reuse, R135, R56 ;  /* 0x0000008753387223 */ /* 0x040fe20000000038 */
[----:B------:R-:W-:Y:S01]  /*b110*/  LOP3.LUT R140, R142, 0xffff0000, RZ, 0xc0, !PT ;  /* 0xffff00008e8c7812 */ /* 0x000fe200078ec0ff */
[C---:B------:R-:W-:Y:S01]  /*b120*/  FMUL R60, R76.reuse, R64 ;  /* 0x000000404c3c7220 */ /* 0x040fe20000400000 */
[----:B------:R-:W-:Y:S01]  /*b130*/  FFMA R57, R83, R136, R57 ;  /* 0x0000008853397223 */ /* 0x000fe20000000039 */
[----:B------:R-:W-:Y:S01]  /*b140*/  SHF.L.U32 R141, R143, 0x10, RZ ;  /* 0x000000108f8d7819 */ /* 0x000fe200000006ff */
[C---:B------:R-:W-:Y:S01]  /*b150*/  FMUL R61, R76.reuse, R65 ;  /* 0x000000414c3d7220 */ /* 0x040fe20000400000 */
[----:B------:R-:W-:Y:S01]  /*b160*/  FFMA R62, R83, R137, R62 ;  /* 0x00000089533e7223 */ /* 0x000fe2000000003e */
[----:B------:R-:W-:Y:S01]  /*b170*/  LOP3.LUT R142, R143, 0xffff0000, RZ, 0xc0, !PT ;  /* 0xffff00008f8e7812 */ /* 0x000fe200078ec0ff */
[C---:B------:R-:W-:Y:S01]  /*b180*/  FMUL R66, R76.reuse, R66 ;  /* 0x000000424c427220 */ /* 0x040fe20000400000 */
[----:B------:R-:W-:Y:S01]  /*b190*/  F2FP.BF16.F32.PACK_AB R48, R49, R48 ;  /* 0x000000303130723e */ /* 0x000fe200000010ff */
[----:B------:R-:W-:Y:S01]  /*b1a0*/  FFMA R63, R83, R138, R63 ;  /* 0x0000008a533f7223 */ /* 0x000fe2000000003f */
[----:B------:R-:W-:Y:S01]  /*b1b0*/  FMUL R67, R76, R67 ;  /* 0x000000434c437220 */ /* 0x000fe20000400000 */
[----:B------:R-:W-:Y:S01]  /*b1c0*/  F2FP.BF16.F32.PACK_AB R49, R55, R54 ;  /* 0x000000363731723e */ /* 0x000fe200000010ff */
[----:B------:R-:W-:Y:S01]  /*b1d0*/  FFMA R60, R83, R139, R60 ;  /* 0x0000008b533c7223 */ /* 0x000fe2000000003c */
[----:B------:R-:W-:Y:S01]  /*b1e0*/  F2FP.BF16.F32.PACK_AB R50, R53, R52 ;  /* 0x000000343532723e */ /* 0x000fe200000010ff */
[----:B------:R-:W-:Y:S01]  /*b1f0*/  FFMA R61, R83, R140, R61 ;  /* 0x0000008c533d7223 */ /* 0x000fe2000000003d */
[----:B------:R-:W-:Y:S01]  /*b200*/  F2FP.BF16.F32.PACK_AB R51, R59, R58 ;  /* 0x0000003a3b33723e */ /* 0x000fe200000010ff */
[C---:B------:R-:W-:Y:S01]  /*b210*/  FFMA R66, R83.reuse, R141, R66 ;  /* 0x0000008d53427223 */ /* 0x040fe20000000042 */
[----:B------:R-:W-:Y:S01]  /*b220*/  FFMA R67, R83, R142, R67 ;  /* 0x0000008e53437223 */ /* 0x000fe20000000043 */
[----:B------:R-:W-:Y:S02]  /*b230*/  F2FP.BF16.F32.PACK_AB R56, R57, R56 ;  /* 0x000000383938723e */ /* 0x000fe400000010ff */
[----:B------:R1:W-:Y:S01]  /*b240*/  STS.128 [R171+0xc400], R48 ;  /* 0x00c40030ab007388 */ /* 0x0003e20000000c00 */
[----:B------:R-:W-:Y:S02]  /*b250*/  F2FP.BF16.F32.PACK_AB R57, R63, R62 ;  /* 0x0000003e3f39723e */ /* 0x000fe400000010ff */
[----:B------:R-:W-:Y:S02]  /*b260*/  F2FP.BF16.F32.PACK_AB R58, R61, R60 ;  /* 0x0000003c3d3a723e */ /* 0x000fe400000010ff */
[----:B------:R-:W-:Y:S02]  /*b270*/  F2FP.BF16.F32.PACK_AB R59, R67, R66 ;  /* 0x00000042433b723e */ /* 0x000fe400000010ff */
[----:B------:R-:W-:Y:S03]  /*b280*/  ISETP.NE.AND P0, PT, R165, RZ, PT ;  /* 0x000000ffa500720c */ /* 0x000fe60003f05270 */
        /* <DEDUP_REMOVED lines=19> */
.L_x_128:
[----:B------:R-:W-:Y:S05]  /*b3c0*/  BSYNC.RECONVERGENT B0 ;  /* 0x0000000000007941 */ /* 0x000fea0003800200 */
.L_x_127:
[----:B------:R-:W-:Y:S01]  /*b3d0*/  BAR.SYNC.DEFER_BLOCKING 0x1, 0x80 ;  /* 0x0042000000007b1d */ /* 0x000fe20000010000 */
[----:B------:R-:W-:Y:S09]  /*b3e0*/  UISETP.NE.AND UP0, UPT, UR45, -0x4, UPT ;  /* 0xfffffffc2d00788c */ /* 0x000ff2000bf05270 */
[----:B------:R-:W-:Y:S05]  /*b3f0*/  BRA.U !UP0, `(.L_x_129) ;  /* 0x0000000108287547 */ /* 0x000fea000b800000 */
[----:B------:R-:W-:Y:S01]  /*b400*/  ISETP.NE.AND P0, PT, R174, RZ, PT ;  /* 0x000000ffae00720c */ /* 0x000fe20003f05270 */
[----:B------:R-:W-:Y:S01]  /*b410*/  IMAD.U32 R3, RZ, RZ, UR47 ;  /* 0x0000002fff037e24 */ /* 0x000fe2000f8e00ff */
[----:B------:R-:W-:Y:S01]  /*b420*/  UIADD3 UR47, UPT, UPT, UR47, 0x1, URZ ;  /* 0x000000012f2f7890 */ /* 0x000fe2000fffe0ff */
[----:B------:R-:W-:Y:S03]  /*b430*/  IMAD.U32 R0, RZ, RZ, UR37 ;  /* 0x00000025ff007e24 */ /* 0x000fe6000f8e00ff */
[----:B------:R-:W-:Y:S04]  /*b440*/  UISETP.NE.AND UP0, UPT, UR47, 0x4, UPT ;  /* 0x000000042f00788c */ /* 0x000fe8000bf05270 */
[----:B------:R-:W-:Y:S03]  /*b450*/  USEL UR47, UR47, URZ, UP0 ;  /* 0x000000ff2f2f7287 */ /* 0x000fe60008000000 */
[----:B------:R-:W-:Y:S05]  /*b460*/  @P0 LEA R3, R3, UR36, 0x3 ;  /* 0x0000002403030c11 */ /* 0x000fea000f8e18ff */
[----:B------:R-:W-:Y:S05]  /*b470*/  @P0 VIADD R3, R3, 0x50 ;  /* 0x0000005003030836 */ /* 0x000fea0000000000 */
[----:B------:R-:W-:Y:S04]  /*b480*/  @P0 PRMT R0, R0, 0x654, R3 ;  /* 0x0000065400000816 */ /* 0x000fe80000000003 */
[----:B------:R2:W-:Y:S03]  /*b490*/  @P0 SYNCS.ARRIVE.TRANS64.RED.A1T0 RZ, [R0+URZ], RZ ;  /* 0x000000ff00ff09a7 */ /* 0x0005e600081004ff */
.L_x_129:
[----:B------:R-:W-:Y:S01]  /*b4a0*/  ISETP.NE.AND P1, PT, R166, RZ, PT ;  /* 0x000000ffa600720c */ /* 0x000fe20003f25270 */
[----:B--2---:R-:W-:Y:S01]  /*b4b0*/  IMAD.IADD R0, R77, 0x1, R152 ;  /* 0x000000014d007824 */ /* 0x004fe200078e0298 */
[----:B------:R-:W-:Y:S01]  /*b4c0*/  ISETP.NE.AND P0, PT, R169, 0x2, PT ;  /* 0x00000002a900780c */ /* 0x000fe20003f05270 */
[----:B------:R-:W-:Y:S01]  /*b4d0*/  UIADD3 UR45, UPT, UPT, UR45, 0x4, URZ ;  /* 0x000000042d2d7890 */ /* 0x000fe2000fffe0ff */
[----:B------:R-:W-:Y:S01]  /*b4e0*/  LOP3.LUT R79, R79, 0x1, RZ, 0x3c, !PT ;  /* 0x000000014f4f7812 */ /* 0x000fe200078e3cff */
[----:B------:R-:W-:Y:S01]  /*b4f0*/  IMAD.IADD R20, R75, 0x1, R150 ;  /* 0x000000014b147824 */ /* 0x000fe200078e0296 */
[----:B------:R-:W-:Y:S02]  /*b500*/  R2UR UR27, R0 ;  /* 0x00000000001b72ca */ /* 0x000fe400000e0000 */
[----:B------:R-:W-:Y:S02]  /*b510*/  SEL R0, RZ, 0x1, P0 ;  /* 0x00000001ff007807 */ /* 0x000fe40000000000 */
[----:B------:R-:W-:Y:S02]  /*b520*/  SEL R169, R169, RZ, P0 ;  /* 0x000000ffa9a97207 */ /* 0x000fe40000000000 */
[----:B------:R-:W-:Y:S02]  /*b530*/  LOP3.LUT R161, R161, R0, RZ, 0x3c, !PT ;  /* 0x00000000a1a17212 */ /* 0x000fe400078e3cff */
[----:B------:R-:W-:Y:S01]  /*b540*/  @P1 R2UR UR44, R160 ;  /* 0x00000000a02c12ca */ /* 0x000fe200000e0000 */
[----:B------:R-:W-:Y:S03]  /*b550*/  @!UPT UIADD3 URZ, UPT, UPT, URZ, URZ, URZ ;  /* 0x000000fffffff290 */ /* 0x000fe6000fffe0ff */
[----:B------:R-:W-:Y:S11]  /*b560*/  @P1 BRA `(.L_x_130) ;  /* 0xffffff9c00f41947 */ /* 0x000ff6000383ffff */
[----:B------:R-:W-:Y:S01]  /*b570*/  SYNCS.ARRIVE.TRANS64.A1T0 RZ, [UR36+0xd0], RZ ;  /* 0x0000d0ffffff79a7 */ /* 0x000fe20008100024 */
[----:B------:R-:W-:-:S09]  /*b580*/  UISETP.NE.AND UP0, UPT, UR46, URZ, UPT ;  /* 0x000000ff2e00728c */ /* 0x000fd2000bf05270 */
[----:B------:R-:W-:Y:S05]  /*b590*/  BRA.U !UP0, `(.L_x_131) ;  /* 0x0000000108487547 */ /* 0x000fea000b800000 */
[----:B------:R-:W2:Y:S02]  /*b5a0*/  LDCU.64 UR4, c[0x0][0xc90] ;  /* 0x00019200ff0477ac */ /* 0x000ea40008000a00 */
[----:B--2---:R-:W-:-:S04]  /*b5b0*/  UISETP.NE.U32.AND UP0, UPT, UR4, URZ, UPT ;  /* 0x000000ff0400728c */ /* 0x004fc8000bf05070 */
[----:B------:R-:W-:-:S09]  /*b5c0*/  UISETP.NE.AND.EX UP0, UPT, UR5, URZ, UPT, UP0 ;  /* 0x000000ff0500728c */ /* 0x000fd2000bf05300 */
[----:B------:R-:W-:Y:S05]  /*b5d0*/  BRA.U UP0, `(.L_x_132) ;  /* 0x00000001000c7547 */ /* 0x000fea000b800000 */
[----:B------:R-:W-:-:S13]  /*b5e0*/  FSETP.NEU.AND P0, PT, R83, RZ, PT ;  /* 0x000000ff5300720b */ /* 0x000fda0003f0d000 */
[----:B------:R-:W-:Y:S05]  /*b5f0*/  @!P0 EXIT ;  /* 0x000000000000894d */ /* 0x000fea0003800000 */
[----:B------:R-:W-:Y:S05]  /*b600*/  BRA `(.L_x_131) ;  /* 0x00000000002c7947 */ /* 0x000fea0003800000 */
.L_x_132:
[----:B------:R-:W-:Y:S01]  /*b610*/  ISETP.NE.AND P0, PT, R167, RZ, PT ;  /* 0x000000ffa700720c */ /* 0x000fe20003f05270 */
[----:B------:R-:W-:-:S12]  /*b620*/  BSSY.RECONVERGENT B0, `(.L_x_131) ;  /* 0x0000009000007945 */ /* 0x000fd80003800200 */
[----:B------:R-:W-:Y:S05]  /*b630*/  @P0 BRA `(.L_x_133) ;  /* 0x0000000000140947 */ /* 0x000fea0003800000 */
[----:B------:R-:W2:Y:S02]  /*b640*/  LDCU.64 UR4, c[0x0][0xc88] ;  /* 0x00019100ff0477ac */ /* 0x000ea40008000a00 */
[----:B--2---:R-:W-:-:S04]  /*b650*/  ISETP.NE.U32.AND P0, PT, RZ, UR4, PT ;  /* 0x00000004ff007c0c */ /* 0x004fc8000bf05070 */
[----:B------:R-:W-:-:S13]  /*b660*/  ISETP.NE.AND.EX P0, PT, RZ, UR5, PT, P0 ;  /* 0x00000005ff007c0c */ /* 0x000fda000bf05300 */
[----:B------:R-:W-:Y:S05]  /*b670*/  @!P0 EXIT ;  /* 0x000000000000894d */ /* 0x000fea0003800000 */
[----:B------:R-:W-:Y:S05]  /*b680*/  BRA `(.L_x_134) ;  /* 0x0000000000087947 */ /* 0x000fea0003800000 */
.L_x_133:
[----:B------:R-:W-:-:S13]  /*b690*/  FSETP.NEU.AND P0, PT, R83, RZ, PT ;  /* 0x000000ff5300720b */ /* 0x000fda0003f0d000 */
[----:B------:R-:W-:Y:S05]  /*b6a0*/  @!P0 EXIT ;  /* 0x000000000000894d */ /* 0x000fea0003800000 */
.L_x_134:
[----:B------:R-:W-:Y:S05]  /*b6b0*/  BSYNC.RECONVERGENT B0 ;  /* 0x0000000000007941 */ /* 0x000fea0003800200 */
.L_x_131:
[----:B------:R-:W-:Y:S01]  /*b6c0*/  ULEA UR4, UR47, UR36, 0x3 ;  /* 0x000000242f047291 */ /* 0x000fe2000f8e18ff */
[----:B------:R-:W-:-:S04]  /*b6d0*/  DEPBAR.LE SB0, 0x0 ;  /* 0x000080000000791a */ /* 0x000fc80000000000 */
[----:B------:R-:W-:-:S04]  /*b6e0*/  UIADD3 UR4, UPT, UPT, UR4, 0x50, URZ ;  /* 0x0000005004047890 */ /* 0x000fc8000fffe0ff */
[----:B------:R-:W-:-:S09]  /*b6f0*/  UPRMT UR4, UR37, 0x654, UR4 ;  /* 0x0000065425047896 */ /* 0x000fd20008000004 */
[----:B------:R-:W-:Y:S01]  /*b700*/  SYNCS.ARRIVE.TRANS64.RED.A1T0 RZ, [UR4], RZ ;  /* 0x000000ffffff79a7 */ /* 0x000fe20008100404 */
[----:B------:R-:W-:Y:S05]  /*b710*/  EXIT ;  /* 0x000000000000794d */ /* 0x000fea0003800000 */
.L_x_19:
[----:B--2---:R2:W1:Y:S02]  /*b720*/  SYNCS.PHASECHK.TRANS64.TRYWAIT P0, [R3+URZ+0xc0], R2 ;  /* 0x0000c002030075a7 */ /* 0x00446400080011ff */
[----:B-1----:R-:W-:Y:S05]  /*b730*/  @!P0 NANOSLEEP.SYNCS 0x989680 ;  /* 0x009896800000895d */ /* 0x002fea0003900000 */
[----:B------:R-:W1:Y:S02]  /*b740*/  @!P0 SYNCS.PHASECHK.TRANS64 P0, [R3+URZ+0xc0], R2 ;  /* 0x0000c002030085a7 */ /* 0x000e6400080010ff */
[----:B-1----:R-:W-:Y:S05]  /*b750*/  @!P0 BRA `(.L_x_19) ;  /* 0xfffffffc00f08947 */ /* 0x002fea000383ffff */
[----:B------:R-:W-:Y:S05]  /*b760*/  BRA `(.L_x_135) ;  /* 0xffffff5c00d47947 */ /* 0x000fea000383ffff */
.L_x_22:
[----:B-1----:R-:W-:-:S07]  /*b770*/  MOV R2, UR41 ;  /* 0x0000002900027c02 */ /* 0x002fce0008000f00 */
.L_x_136:
[----:B-1----:R1:W2:Y:S02]  /*b780*/  SYNCS.PHASECHK.TRANS64.TRYWAIT P0, [R2+URZ+0x18], R5 ;  /* 0x00001805020075a7 */ /* 0x0022a400080011ff */
[----:B--2---:R-:W-:Y:S05]  /*b790*/  @!P0 NANOSLEEP.SYNCS 0x989680 ;  /* 0x009896800000895d */ /* 0x004fea0003900000 */
[----:B------:R-:W2:Y:S02]  /*b7a0*/  @!P0 SYNCS.PHASECHK.TRANS64 P0, [R2+URZ+0x18], R5 ;  /* 0x00001805020085a7 */ /* 0x000ea400080010ff */
[----:B--2---:R-:W-:Y:S05]  /*b7b0*/  @!P0 BRA `(.L_x_136) ;  /* 0xfffffffc00f08947 */ /* 0x004fea000383ffff */
[----:B------:R-:W-:Y:S05]  /*b7c0*/  BRA `(.L_x_21) ;  /* 0xffffff6000247947 */ /* 0x000fea000383ffff */
.L_x_30:
[----:B------:R-:W-:-:S07]  /*b7d0*/  MOV R2, UR41 ;  /* 0x0000002900027c02 */ /* 0x000fce0008000f00 */
.L_x_137:
[----:B-1----:R1:W2:Y:S02]  /*b7e0*/  SYNCS.PHASECHK.TRANS64.TRYWAIT P0, [R2+URZ+0x18], R5 ;  /* 0x00001805020075a7 */ /* 0x0022a400080011ff */
[----:B--2---:R-:W-:Y:S05]  /*b7f0*/  @!P0 NANOSLEEP.SYNCS 0x989680 ;  /* 0x009896800000895d */ /* 0x004fea0003900000 */
[----:B------:R-:W2:Y:S02]  /*b800*/  @!P0 SYNCS.PHASECHK.TRANS64 P0, [R2+URZ+0x18], R5 ;  /* 0x00001805020085a7 */ /* 0x000ea400080010ff */
[----:B--2---:R-:W-:Y:S05]  /*b810*/  @!P0 BRA `(.L_x_137) ;  /* 0xfffffffc00f08947 */ /* 0x004fea000383ffff */
[----:B------:R-:W-:Y:S05]  /*b820*/  BRA `(.L_x_29) ;  /* 0xffffff6400247947 */ /* 0x000fea000383ffff */
.L_x_36:
[----:B-1----:R1:W2:Y:S02]  /*b830*/  SYNCS.PHASECHK.TRANS64.TRYWAIT P0, [R2+URZ+0x80], R3 ;  /* 0x00008003020075a7 */ /* 0x0022a400080011ff */
[----:B--2---:R-:W-:Y:S05]  /*b840*/  @!P0 NANOSLEEP.SYNCS 0x989680 ;  /* 0x009896800000895d */ /* 0x004fea0003900000 */
[----:B------:R-:W2:Y:S02]  /*b850*/  @!P0 SYNCS.PHASECHK.TRANS64 P0, [R2+URZ+0x80], R3 ;  /* 0x00008003020085a7 */ /* 0x000ea400080010ff */
[----:B--2---:R-:W-:Y:S05]  /*b860*/  @!P0 BRA `(.L_x_36) ;  /* 0xfffffffc00f08947 */ /* 0x004fea000383ffff */
[----:B------:R-:W-:Y:S05]  /*b870*/  BRA `(.L_x_138) ;  /* 0xffffff6800087947 */ /* 0x000fea000383ffff */
.L_x_40:
[----:B----4-:R-:W-:-:S07]  /*b880*/  MOV R0, UR5 ;  /* 0x0000000500007c02 */ /* 0x010fce0008000f00 */
.L_x_139:
[----:B-1----:R1:W2:Y:S02]  /*b890*/  SYNCS.PHASECHK.TRANS64.TRYWAIT P0, [R0+URZ], R3 ;  /* 0x00000003000075a7 */ /* 0x0022a400080011ff */
[----:B--2---:R-:W-:Y:S05]  /*b8a0*/  @!P0 NANOSLEEP.SYNCS 0x989680 ;  /* 0x009896800000895d */ /* 0x004fea0003900000 */
[----:B------:R-:W2:Y:S02]  /*b8b0*/  @!P0 SYNCS.PHASECHK.TRANS64 P0, [R0+URZ], R3 ;  /* 0x00000003000085a7 */ /* 0x000ea400080010ff */
[----:B--2---:R-:W-:Y:S05]  /*b8c0*/  @!P0 BRA `(.L_x_139) ;  /* 0xfffffffc00f08947 */ /* 0x004fea000383ffff */
[----:B------:R-:W-:Y:S05]  /*b8d0*/  BRA `(.L_x_140) ;  /* 0xffffff6c007c7947 */ /* 0x000fea000383ffff */
.L_x_41:
[----:B----4-:R-:W-:-:S07]  /*b8e0*/  MOV R0, UR5 ;  /* 0x0000000500007c02 */ /* 0x010fce0008000f00 */
.L_x_141:
[----:B-1----:R1:W2:Y:S02]  /*b8f0*/  SYNCS.PHASECHK.TRANS64.TRYWAIT P0, [R0+URZ], R3 ;  /* 0x00000003000075a7 */ /* 0x0022a400080011ff */
[----:B--2---:R-:W-:Y:S05]  /*b900*/  @!P0 NANOSLEEP.SYNCS 0x989680 ;  /* 0x009896800000895d */ /* 0x004fea0003900000 */
[----:B------:R-:W2:Y:S02]  /*b910*/  @!P0 SYNCS.PHASECHK.TRANS64 P0, [R0+URZ], R3 ;  /* 0x00000003000085a7 */ /* 0x000ea400080010ff */
[----:B--2---:R-:W-:Y:S05]  /*b920*/  @!P0 BRA `(.L_x_141) ;  /* 0xfffffffc00f08947 */ /* 0x004fea000383ffff */
[----:B------:R-:W-:Y:S05]  /*b930*/  BRA `(.L_x_142) ;  /* 0xffffff6c00887947 */ /* 0x000fea000383ffff */
.L_x_44:
[----:B-1----:R1:W2:Y:S02]  /*b940*/  SYNCS.PHASECHK.TRANS64.TRYWAIT P0, [R0+URZ+0xb0], R5 ;  /* 0x0000b005000075a7 */ /* 0x0022a400080011ff */
[----:B--2---:R-:W-:Y:S05]  /*b950*/  @!P0 NANOSLEEP.SYNCS 0x989680 ;  /* 0x009896800000895d */ /* 0x004fea0003900000 */
[----:B------:R-:W2:Y:S02]  /*b960*/  @!P0 SYNCS.PHASECHK.TRANS64 P0, [R0+URZ+0xb0], R5 ;  /* 0x0000b005000085a7 */ /* 0x000ea400080010ff */
[----:B--2---:R-:W-:Y:S05]  /*b970*/  @!P0 BRA `(.L_x_44) ;  /* 0xfffffffc00f08947 */ /* 0x004fea000383ffff */
[----:B------:R-:W-:Y:S05]  /*b980*/  BRA `(.L_x_143) ;  /* 0xffffff6c00e47947 */ /* 0x000fea000383ffff */
.L_x_45:
[----:B------:R-:W-:-:S07]  /*b990*/  MOV R0, UR5 ;  /* 0x0000000500007c02 */ /* 0x000fce0008000f00 */
.L_x_144:
[----:B-1----:R1:W2:Y:S02]  /*b9a0*/  SYNCS.PHASECHK.TRANS64.TRYWAIT P0, [R0+URZ+0x90], R5 ;  /* 0x00009005000075a7 */ /* 0x0022a400080011ff */
[----:B--2---:R-:W-:Y:S05]  /*b9b0*/  @!P0 NANOSLEEP.SYNCS 0x989680 ;  /* 0x009896800000895d */ /* 0x004fea0003900000 */
[----:B------:R-:W2:Y:S02]  /*b9c0*/  @!P0 SYNCS.PHASECHK.TRANS64 P0, [R0+URZ+0x90], R5 ;  /* 0x00009005000085a7 */ /* 0x000ea400080010ff */
[----:B--2---:R-:W-:Y:S05]  /*b9d0*/  @!P0 BRA `(.L_x_144) ;  /* 0xfffffffc00f08947 */ /* 0x004fea000383ffff */
[----:B------:R-:W-:Y:S05]  /*b9e0*/  BRA `(.L_x_145) ;  /* 0xffffff6c00f47947 */ /* 0x000fea000383ffff */
.L_x_46:
[----:B-1----:R1:W2:Y:S02]  /*b9f0*/  SYNCS.PHASECHK.TRANS64.TRYWAIT P1, [R0+URZ+0x80], R5 ;  /* 0x00008005000075a7 */ /* 0x0022a400080211ff */
[----:B--2---:R-:W-:Y:S05]  /*ba00*/  @!P1 NANOSLEEP.SYNCS 0x989680 ;  /* 0x009896800000995d */ /* 0x004fea0003900000 */
[----:B------:R-:W2:Y:S02]  /*ba10*/  @!P1 SYNCS.PHASECHK.TRANS64 P1, [R0+URZ+0x80], R5 ;  /* 0x00008005000095a7 */ /* 0x000ea400080210ff */
[----:B--2---:R-:W-:Y:S05]  /*ba20*/  @!P1 BRA `(.L_x_46) ;  /* 0xfffffffc00f09947 */ /* 0x004fea000383ffff */
[----:B------:R-:W-:Y:S05]  /*ba30*/  BRA `(.L_x_146) ;  /* 0xffffff7000247947 */ /* 0x000fea000383ffff */
.L_x_49:
[----:B------:R-:W-:-:S07]  /*ba40*/  MOV R0, UR5 ;  /* 0x0000000500007c02 */ /* 0x000fce0008000f00 */
.L_x_147:
[----:B-1----:R1:W2:Y:S02]  /*ba50*/  SYNCS.PHASECHK.TRANS64.TRYWAIT P0, [R0+URZ+0x90], R3 ;  /* 0x00009003000075a7 */ /* 0x0022a400080011ff */
[----:B--2---:R-:W-:Y:S05]  /*ba60*/  @!P0 NANOSLEEP.SYNCS 0x989680 ;  /* 0x009896800000895d */ /* 0x004fea0003900000 */
[----:B------:R-:W2:Y:S02]  /*ba70*/  @!P0 SYNCS.PHASECHK.TRANS64 P0, [R0+URZ+0x90], R3 ;  /* 0x00009003000085a7 */ /* 0x000ea400080010ff */
[----:B--2---:R-:W-:Y:S05]  /*ba80*/  @!P0 BRA `(.L_x_147) ;  /* 0xfffffffc00f08947 */ /* 0x004fea000383ffff */
[----:B------:R-:W-:Y:S05]  /*ba90*/  BRA `(.L_x_48) ;  /* 0xffffff7000787947 */ /* 0x000fea000383ffff */
.L_x_56:
[----:B-1----:R1:W2:Y:S02]  /*baa0*/  SYNCS.PHASECHK.TRANS64.TRYWAIT P0, [R0+URZ+0x80], R5 ;  /* 0x00008005000075a7 */ /* 0x0022a400080011ff */
[----:B--2---:R-:W-:Y:S05]  /*bab0*/  @!P0 NANOSLEEP.SYNCS 0x989680 ;  /* 0x009896800000895d */ /* 0x004fea0003900000 */
[----:B------:R-:W2:Y:S02]  /*bac0*/  @!P0 SYNCS.PHASECHK.TRANS64 P0, [R0+URZ+0x80], R5 ;  /* 0x00008005000085a7 */ /* 0x000ea400080010ff */
[----:B--2---:R-:W-:Y:S05]  /*bad0*/  @!P0 BRA `(.L_x_56) ;  /* 0xfffffffc00f08947 */ /* 0x004fea000383ffff */
[----:B------:R-:W-:Y:S05]  /*bae0*/  BRA `(.L_x_148) ;  /* 0xffffff7800a07947 */ /* 0x000fea000383ffff */
.L_x_59:
[----:B------:R-:W-:-:S07]  /*baf0*/  MOV R0, UR24 ;  /* 0x0000001800007c02 */ /* 0x000fce0008000f00 */
.L_x_149:
[----:B-1----:R1:W2:Y:S02]  /*bb00*/  SYNCS.PHASECHK.TRANS64.TRYWAIT P0, [R0+URZ], R5 ;  /* 0x00000005000075a7 */ /* 0x0022a400080011ff */
[----:B--2---:R-:W-:Y:S05]  /*bb10*/  @!P0 NANOSLEEP.SYNCS 0x989680 ;  /* 0x009896800000895d */ /* 0x004fea0003900000 */
[----:B------:R-:W2:Y:S02]  /*bb20*/  @!P0 SYNCS.PHASECHK.TRANS64 P0, [R0+URZ], R5 ;  /* 0x00000005000085a7 */ /* 0x000ea400080010ff */
[----:B--2---:R-:W-:Y:S05]  /*bb30*/  @!P0 BRA `(.L_x_149) ;  /* 0xfffffffc00f08947 */ /* 0x004fea000383ffff */
[----:B------:R-:W-:Y:S05]  /*bb40*/  BRA `(.L_x_58) ;  /* 0xffffff7800e87947 */ /* 0x000fea000383ffff */
.L_x_60:
[----:B------:R-:W-:-:S07]  /*bb50*/  MOV R0, UR14 ;  /* 0x0000000e00007c02 */ /* 0x000fce0008000f00 */
.L_x_150:
[----:B-1----:R1:W2:Y:S02]  /*bb60*/  SYNCS.PHASECHK.TRANS64.TRYWAIT P0, [R0+URZ+0xa8], R5 ;  /* 0x0000a805000075a7 */ /* 0x0022a400080011ff */
[----:B--2---:R-:W-:Y:S05]  /*bb70*/  @!P0 NANOSLEEP.SYNCS 0x989680 ;  /* 0x009896800000895d */ /* 0x004fea0003900000 */
[----:B------:R-:W2:Y:S02]  /*bb80*/  @!P0 SYNCS.PHASECHK.TRANS64 P0, [R0+URZ+0xa8], R5 ;  /* 0x0000a805000085a7 */ /* 0x000ea400080010ff */
[----:B--2---:R-:W-:Y:S05]  /*bb90*/  @!P0 BRA `(.L_x_150) ;  /* 0xfffffffc00f08947 */ /* 0x004fea000383ffff */
[----:B------:R-:W-:Y:S05]  /*bba0*/  BRA `(.L_x_151) ;  /* 0xffffff7c00347947 */ /* 0x000fea000383ffff */
.L_x_63:
[----:B------:R-:W-:Y:S07]  /*bbb0*/  MOV R0, UR15 ;  /* 0x0000000f00007c02 */ /* 0x000fee0008000f00 */
.L_x_152:
[----:B-1----:R1:W2:Y:S02]  /*bbc0*/  SYNCS.PHASECHK.TRANS64.TRYWAIT P0, [R0+URZ], R5 ;  /* 0x00000005000075a7 */ /* 0x0022a400080011ff */
[----:B--2---:R-:W-:Y:S05]  /*bbd0*/  @!P0 NANOSLEEP.SYNCS 0x989680 ;  /* 0x009896800000895d */ /* 0x004fea0003900000 */
[----:B------:R-:W2:Y:S02]  /*bbe0*/  @!P0 SYNCS.PHASECHK.TRANS64 P0, [R0+URZ], R5 ;  /* 0x00000005000085a7 */ /* 0x000ea400080010ff */
[----:B--2---:R-:W-:Y:S05]  /*bbf0*/  @!P0 BRA `(.L_x_152) ;  /* 0xfffffffc00f08947 */ /* 0x004fea000383ffff */
[----:B------:R-:W-:Y:S05]  /*bc00*/  BRA `(.L_x_62) ;  /* 0xffffff7c00a87947 */ /* 0x000fea000383ffff */
.L_x_66:
[----:B------:R-:W-:-:S07]  /*bc10*/  MOV R0, UR14 ;  /* 0x0000000e00007c02 */ /* 0x000fce0008000f00 */
.L_x_153:
[----:B-1----:R1:W4:Y:S02]  /*bc20*/  SYNCS.PHASECHK.TRANS64.TRYWAIT P0, [R0+URZ+0xd0], R3 ;  /* 0x0000d003000075a7 */ /* 0x00232400080011ff */
[----:B----4-:R-:W-:Y:S05]  /*bc30*/  @!P0 NANOSLEEP.SYNCS 0x989680 ;  /* 0x009896800000895d */ /* 0x010fea0003900000 */
[----:B------:R-:W4:Y:S02]  /*bc40*/  @!P0 SYNCS.PHASECHK.TRANS64 P0, [R0+URZ+0xd0], R3 ;  /* 0x0000d003000085a7 */ /* 0x000f2400080010ff */
[----:B----4-:R-:W-:Y:S05]  /*bc50*/  @!P0 BRA `(.L_x_153) ;  /* 0xfffffffc00f08947 */ /* 0x010fea000383ffff */
[----:B------:R-:W-:Y:S05]  /*bc60*/  BRA `(.L_x_154) ;  /* 0xffffff8000a07947 */ /* 0x000fea000383ffff */
.L_x_71:
[----:B--2---:R2:W3:Y:S02]  /*bc70*/  SYNCS.PHASECHK.TRANS64.TRYWAIT P0, [R0+URZ+0x80], R3 ;  /* 0x00008003000075a7 */ /* 0x0044e400080011ff */
[----:B---3--:R-:W-:Y:S05]  /*bc80*/  @!P0 NANOSLEEP.SYNCS 0x989680 ;  /* 0x009896800000895d */ /* 0x008fea0003900000 */
[----:B------:R-:W3:Y:S02]  /*bc90*/  @!P0 SYNCS.PHASECHK.TRANS64 P0, [R0+URZ+0x80], R3 ;  /* 0x00008003000085a7 */ /* 0x000ee400080010ff */
[----:B---3--:R-:W-:Y:S05]  /*bca0*/  @!P0 BRA `(.L_x_71) ;  /* 0xfffffffc00f08947 */ /* 0x008fea000383ffff */
[----:B------:R-:W-:Y:S05]  /*bcb0*/  BRA `(.L_x_155) ;  /* 0xffffff8400ac7947 */ /* 0x000fea000383ffff */
.L_x_74:
[----:B------:R-:W-:Y:S07]  /*bcc0*/  MOV R0, UR7 ;  /* 0x0000000700007c02 */ /* 0x000fee0008000f00 */
.L_x_156:
[----:B--2---:R2:W3:Y:S02]  /*bcd0*/  SYNCS.PHASECHK.TRANS64.TRYWAIT P0, [R0+URZ+0x78], R3 ;  /* 0x00007803000075a7 */ /* 0x0044e400080011ff */
[----:B---3--:R-:W-:Y:S05]  /*bce0*/  @!P0 NANOSLEEP.SYNCS 0x989680 ;  /* 0x009896800000895d */ /* 0x008fea0003900000 */
[----:B------:R-:W3:Y:S02]  /*bcf0*/  @!P0 SYNCS.PHASECHK.TRANS64 P0, [R0+URZ+0x78], R3 ;  /* 0x00007803000085a7 */ /* 0x000ee400080010ff */
[----:B---3--:R-:W-:Y:S05]  /*bd00*/  @!P0 BRA `(.L_x_156) ;  /* 0xfffffffc00f08947 */ /* 0x008fea000383ffff */
[----:B------:R-:W-:Y:S05]  /*bd10*/  BRA `(.L_x_73) ;  /* 0xffffff88009c7947 */ /* 0x000fea000383ffff */
.L_x_77:
[----:B------:R-:W-:Y:S07]  /*bd20*/  MOV R3, UR7 ;  /* 0x0000000700037c02 */ /* 0x000fee0008000f00 */
.L_x_157:
[----:B-1----:R1:W2:Y:S02]  /*bd30*/  SYNCS.PHASECHK.TRANS64.TRYWAIT P2, [R3+URZ+0x50], R34 ;  /* 0x00005022030075a7 */ /* 0x0022a400080411ff */
[----:B--2---:R-:W-:Y:S05]  /*bd40*/  @!P2 NANOSLEEP.SYNCS 0x989680 ;  /* 0x009896800000a95d */ /* 0x004fea0003900000 */
[----:B------:R-:W2:Y:S02]  /*bd50*/  @!P2 SYNCS.PHASECHK.TRANS64 P2, [R3+URZ+0x50], R34 ;  /* 0x000050220300a5a7 */ /* 0x000ea400080410ff */
[----:B--2---:R-:W-:Y:S05]  /*bd60*/  @!P2 BRA `(.L_x_157) ;  /* 0xfffffffc00f0a947 */ /* 0x004fea000383ffff */
[----:B------:R-:W-:Y:S05]  /*bd70*/  BRA `(.L_x_158) ;  /* 0xffffff8800fc7947 */ /* 0x000fea000383ffff */
.L_x_78:
[----:B-1----:R-:W-:Y:S07]  /*bd80*/  MOV R3, UR7 ;  /* 0x0000000700037c02 */ /* 0x002fee0008000f00 */
.L_x_159:
[----:B-1----:R1:W2:Y:S02]  /*bd90*/  SYNCS.PHASECHK.TRANS64.TRYWAIT P0, [R3+URZ+0x58], R34 ;  /* 0x00005822030075a7 */ /* 0x0022a400080011ff */
[----:B--2---:R-:W-:Y:S05]  /*bda0*/  @!P0 NANOSLEEP.SYNCS 0x989680 ;  /* 0x009896800000895d */ /* 0x004fea0003900000 */
[----:B------:R-:W2:Y:S02]  /*bdb0*/  @!P0 SYNCS.PHASECHK.TRANS64 P0, [R3+URZ+0x58], R34 ;  /* 0x00005822030085a7 */ /* 0x000ea400080010ff */
[----:B--2---:R-:W-:Y:S05]  /*bdc0*/  @!P0 BRA `(.L_x_159) ;  /* 0xfffffffc00f08947 */ /* 0x004fea000383ffff */
[----:B------:R-:W-:Y:S05]  /*bdd0*/  BRA `(.L_x_160) ;  /* 0xffffff8c004c7947 */ /* 0x000fea000383ffff */
.L_x_79:
[----:B-1----:R-:W-:Y:S07]  /*bde0*/  MOV R3, UR7 ;  /* 0x0000000700037c02 */ /* 0x002fee0008000f00 */
.L_x_161:
[----:B-1----:R1:W2:Y:S02]  /*bdf0*/  SYNCS.PHASECHK.TRANS64.TRYWAIT P0, [R3+URZ+0x60], R34 ;  /* 0x00006022030075a7 */ /* 0x0022a400080011ff */
[----:B--2---:R-:W-:Y:S05]  /*be00*/  @!P0 NANOSLEEP.SYNCS 0x989680 ;  /* 0x009896800000895d */ /* 0x004fea0003900000 */
[----:B------:R-:W2:Y:S02]  /*be10*/  @!P0 SYNCS.PHASECHK.TRANS64 P0, [R3+URZ+0x60], R34 ;  /* 0x00006022030085a7 */ /* 0x000ea400080010ff */
[----:B--2---:R-:W-:Y:S05]  /*be20*/  @!P0 BRA `(.L_x_161) ;  /* 0xfffffffc00f08947 */ /* 0x004fea000383ffff */
[----:B------:R-:W-:Y:S05]  /*be30*/  BRA `(.L_x_162) ;  /* 0xffffff8c009c7947 */ /* 0x000fea000383ffff */
.L_x_80:
[----:B-1----:R-:W-:Y:S07]  /*be40*/  MOV R3, UR7 ;  /* 0x0000000700037c02 */ /* 0x002fee0008000f00 */
.L_x_163:
[----:B-1----:R1:W2:Y:S02]  /*be50*/  SYNCS.PHASECHK.TRANS64.TRYWAIT P0, [R3+URZ+0x68], R34 ;  /* 0x00006822030075a7 */ /* 0x0022a400080011ff */
[----:B--2---:R-:W-:Y:S05]  /*be60*/  @!P0 NANOSLEEP.SYNCS 0x989680 ;  /* 0x009896800000895d */ /* 0x004fea0003900000 */
[----:B------:R-:W2:Y:S02]  /*be70*/  @!P0 SYNCS.PHASECHK.TRANS64 P0, [R3+URZ+0x68], R34 ;  /* 0x00006822030085a7 */ /* 0x000ea400080010ff */
[----:B--2---:R-:W-:Y:S05]  /*be80*/  @!P0 BRA `(.L_x_163) ;  /* 0xfffffffc00f08947 */ /* 0x004fea000383ffff */
[----:B------:R-:W-:Y:S05]  /*be90*/  BRA `(.L_x_164) ;  /* 0xffffff8c00ec7947 */ /* 0x000fea000383ffff */
.L_x_82:
[----:B------:R-:W-:-:S07]  /*bea0*/  MOV R0, UR7 ;  /* 0x0000000700007c02 */ /* 0x000fce0008000f00 */
.L_x_165:
[----:B-1----:R1:W2:Y:S02]  /*beb0*/  SYNCS.PHASECHK.TRANS64.TRYWAIT P0, [R0+URZ+0x50], R3 ;  /* 0x00005003000075a7 */ /* 0x0022a400080011ff */
[----:B--2---:R-:W-:Y:S05]  /*bec0*/  @!P0 NANOSLEEP.SYNCS 0x989680 ;  /* 0x009896800000895d */ /* 0x004fea0003900000 */
[----:B------:R-:W2:Y:S02]  /*bed0*/  @!P0 SYNCS.PHASECHK.TRANS64 P0, [R0+URZ+0x50], R3 ;  /* 0x00005003000085a7 */ /* 0x000ea400080010ff */
[----:B--2---:R-:W-:Y:S05]  /*bee0*/  @!P0 BRA `(.L_x_165) ;  /* 0xfffffffc00f08947 */ /* 0x004fea000383ffff */
[----:B------:R-:W-:Y:S05]  /*bef0*/  BRA `(.L_x_166) ;  /* 0xffffff9000b07947 */ /* 0x000fea000383ffff */
.L_x_83:
[----:B-1----:R-:W-:-:S07]  /*bf00*/  MOV R0, UR7 ;  /* 0x0000000700007c02 */ /* 0x002fce0008000f00 */
.L_x_167:
[----:B-1----:R1:W2:Y:S02]  /*bf10*/  SYNCS.PHASECHK.TRANS64.TRYWAIT P0, [R0+URZ+0x58], R3 ;  /* 0x00005803000075a7 */ /* 0x0022a400080011ff */
[----:B--2---:R-:W-:Y:S05]  /*bf20*/  @!P0 NANOSLEEP.SYNCS 0x989680 ;  /* 0x009896800000895d */ /* 0x004fea0003900000 */
[----:B------:R-:W2:Y:S02]  /*bf30*/  @!P0 SYNCS.PHASECHK.TRANS64 P0, [R0+URZ+0x58], R3 ;  /* 0x00005803000085a7 */ /* 0x000ea400080010ff */
[----:B--2---:R-:W-:Y:S05]  /*bf40*/  @!P0 BRA `(.L_x_167) ;  /* 0xfffffffc00f08947 */ /* 0x004fea000383ffff */
[----:B------:R-:W-:Y:S05]  /*bf50*/  BRA `(.L_x_168) ;  /* 0xffffff9000a07947 */ /* 0x000fea000383ffff */
.L_x_84:
[----:B-1----:R-:W-:-:S07]  /*bf60*/  MOV R0, UR7 ;  /* 0x0000000700007c02 */ /* 0x002fce0008000f00 */
.L_x_169:
[----:B-1----:R1:W2:Y:S02]  /*bf70*/  SYNCS.PHASECHK.TRANS64.TRYWAIT P0, [R0+URZ+0x60], R3 ;  /* 0x00006003000075a7 */ /* 0x0022a400080011ff */
[----:B--2---:R-:W-:Y:S05]  /*bf80*/  @!P0 NANOSLEEP.SYNCS 0x989680 ;  /* 0x009896800000895d */ /* 0x004fea0003900000 */
[----:B------:R-:W2:Y:S02]  /*bf90*/  @!P0 SYNCS.PHASECHK.TRANS64 P0, [R0+URZ+0x60], R3 ;  /* 0x00006003000085a7 */ /* 0x000ea400080010ff */
[----:B--2---:R-:W-:Y:S05]  /*bfa0*/  @!P0 BRA `(.L_x_169) ;  /* 0xfffffffc00f08947 */ /* 0x004fea000383ffff */
[----:B------:R-:W-:Y:S05]  /*bfb0*/  BRA `(.L_x_170) ;  /* 0xffffff9000907947 */ /* 0x000fea000383ffff */
.L_x_86:
[----:B--2---:R2:W4:Y:S02]  /*bfc0*/  SYNCS.PHASECHK.TRANS64.TRYWAIT P0, [R0+URZ+0x80], R3 ;  /* 0x00008003000075a7 */ /* 0x00452400080011ff */
[----:B----4-:R-:W-:Y:S05]  /*bfd0*/  @!P0 NANOSLEEP.SYNCS 0x989680 ;  /* 0x009896800000895d */ /* 0x010fea0003900000 */
[----:B------:R-:W4:Y:S02]  /*bfe0*/  @!P0 SYNCS.PHASECHK.TRANS64 P0, [R0+URZ+0x80], R3 ;  /* 0x00008003000085a7 */ /* 0x000f2400080010ff */
[----:B----4-:R-:W-:Y:S05]  /*bff0*/  @!P0 BRA `(.L_x_86) ;  /* 0xfffffffc00f08947 */ /* 0x010fea000383ffff */
[----:B------:R-:W-:Y:S05]  /*c000*/  BRA `(.L_x_171) ;  /* 0xffffff9400607947 */ /* 0x000fea000383ffff */
.L_x_97:
[----:B-1----:R-:W-:Y:S04]  /*c010*/  MOV R0, UR36 ;  /* 0x0000002400007c02 */ /* 0x002fe80008000f00 */
[----:B------:R1:W3:Y:S03]  /*c020*/  SYNCS.PHASECHK.TRANS64.TRYWAIT P0, [R0+URZ+0x30], R5 ;  /* 0x00003005000075a7 */ /* 0x0002e600080011ff */
[----:B---3--:R-:W-:Y:S05]  /*c030*/  @!P0 NANOSLEEP.SYNCS 0x989680 ;  /* 0x009896800000895d */ /* 0x008fea0003900000 */
[----:B------:R-:W3:Y:S02]  /*c040*/  @!P0 SYNCS.PHASECHK.TRANS64 P0, [R0+URZ+0x30], R5 ;  /* 0x00003005000085a7 */ /* 0x000ee400080010ff */
[----:B---3--:R-:W-:Y:S05]  /*c050*/  @!P0 BRA `(.L_x_97) ;  /* 0xfffffffc00ec8947 */ /* 0x008fea000383ffff */
[----:B------:R-:W-:Y:S05]  /*c060*/  BRA `(.L_x_96) ;  /* 0xffffffa000dc7947 */ /* 0x000fea000383ffff */
.L_x_99:
[----:B-1----:R-:W-:Y:S04]  /*c070*/  MOV R0, UR36 ;  /* 0x0000002400007c02 */ /* 0x002fe80008000f00 */
[----:B------:R1:W4:Y:S03]  /*c080*/  SYNCS.PHASECHK.TRANS64.TRYWAIT P1, [R0+URZ+0xa0], R3 ;  /* 0x0000a003000075a7 */ /* 0x00032600080211ff */
[----:B----4-:R-:W-:Y:S05]  /*c090*/  @!P1 NANOSLEEP.SYNCS 0x989680 ;  /* 0x009896800000995d */ /* 0x010fea0003900000 */
[----:B------:R-:W4:Y:S02]  /*c0a0*/  @!P1 SYNCS.PHASECHK.TRANS64 P1, [R0+URZ+0xa0], R3 ;  /* 0x0000a003000095a7 */ /* 0x000f2400080210ff */
[----:B----4-:R-:W-:Y:S05]  /*c0b0*/  @!P1 BRA `(.L_x_99) ;  /* 0xfffffffc00ec9947 */ /* 0x010fea000383ffff */
[----:B------:R-:W-:Y:S05]  /*c0c0*/  BRA `(.L_x_98) ;  /* 0xffffffa400147947 */ /* 0x000fea000383ffff */
.L_x_108:
[----:B--2---:R2:W4:Y:S02]  /*c0d0*/  SYNCS.PHASECHK.TRANS64.TRYWAIT P0, [R3+URZ+0x30], R0 ;  /* 0x00003000030075a7 */ /* 0x00452400080011ff */
[----:B----4-:R-:W-:Y:S05]  /*c0e0*/  @!P0 NANOSLEEP.SYNCS 0x989680 ;  /* 0x009896800000895d */ /* 0x010fea0003900000 */
[----:B------:R-:W4:Y:S02]  /*c0f0*/  @!P0 SYNCS.PHASECHK.TRANS64 P0, [R3+URZ+0x30], R0 ;  /* 0x00003000030085a7 */ /* 0x000f2400080010ff */
[----:B----4-:R-:W-:Y:S05]  /*c100*/  @!P0 BRA `(.L_x_108) ;  /* 0xfffffffc00f08947 */ /* 0x010fea000383ffff */
[----:B------:R-:W-:Y:S05]  /*c110*/  BRA `(.L_x_107) ;  /* 0xffffffb400e47947 */ /* 0x000fea000383ffff */
.L_x_116:
[----:B-1----:R1:W4:Y:S02]  /*c120*/  SYNCS.PHASECHK.TRANS64.TRYWAIT P0, [R3+URZ+0x30], R6 ;  /* 0x00003006030075a7 */ /* 0x00232400080011ff */
[----:B----4-:R-:W-:Y:S05]  /*c130*/  @!P0 NANOSLEEP.SYNCS 0x989680 ;  /* 0x009896800000895d */ /* 0x010fea0003900000 */
[----:B------:R-:W4:Y:S02]  /*c140*/  @!P0 SYNCS.PHASECHK.TRANS64 P0, [R3+URZ+0x30], R6 ;  /* 0x00003006030085a7 */ /* 0x000f2400080010ff */
[----:B----4-:R-:W-:Y:S05]  /*c150*/  @!P0 BRA `(.L_x_116) ;  /* 0xfffffffc00f08947 */ /* 0x010fea000383ffff */
[----:B------:R-:W-:Y:S05]  /*c160*/  BRA `(.L_x_115) ;  /* 0xffffffc800e87947 */ /* 0x000fea000383ffff */
.L_x_124:
[----:B--2---:R2:W4:Y:S02]  /*c170*/  SYNCS.PHASECHK.TRANS64.TRYWAIT P0, [R0+URZ+0x30], R3 ;  /* 0x00003003000075a7 */ /* 0x00452400080011ff */
[----:B----4-:R-:W-:Y:S05]  /*c180*/  @!P0 NANOSLEEP.SYNCS 0x989680 ;  /* 0x009896800000895d */ /* 0x010fea0003900000 */
[----:B------:R-:W4:Y:S02]  /*c190*/  @!P0 SYNCS.PHASECHK.TRANS64 P0, [R0+URZ+0x30], R3 ;  /* 0x00003003000085a7 */ /* 0x000f2400080010ff */
[----:B----4-:R-:W-:Y:S05]  /*c1a0*/  @!P0 BRA `(.L_x_124) ;  /* 0xfffffffc00f08947 */ /* 0x010fea000383ffff */
[----:B------:R-:W-:Y:S05]  /*c1b0*/  BRA `(.L_x_123) ;  /* 0xffffffdc00e87947 */ /* 0x000fea000383ffff */
        .weak           $__internal_0_$__cuda_sm10x_tcgen05_guardrail_trap_col_being_dealloced_not_returned_by_alloc
        .type           $__internal_0_$__cuda_sm10x_tcgen05_guardrail_trap_col_being_dealloced_not_returned_by_alloc,@function
        .size           $__internal_0_$__cuda_sm10x_tcgen05_guardrail_trap_col_being_dealloced_not_returned_by_alloc,($__internal_1_$__cuda_sm10x_tcgen05_guardrail_trap_phase_invalid_during_alloc - $__internal_0_$__cuda_sm10x_tcgen05_guardrail_trap_col_being_dealloced_not_returned_by_alloc)
$__internal_0_$__cuda_sm10x_tcgen05_guardrail_trap_col_being_dealloced_not_returned_by_alloc:
[----:B------:R-:W-:Y:S05]  /*c1c0*/  BPT.TRAP 0x1 ;  /* 0x000000040000795c */ /* 0x000fea0000300000 */
[----:B------:R-:W-:-:S04]  /*c1d0*/  HFMA2 R3, -RZ, RZ, 0, 0 ;  /* 0x00000000ff037431 */ /* 0x000fc800000001ff */
[----:B------:R-:W-:Y:S05]  /*c1e0*/  RET.REL.NODEC R2 `(_ZN7cutlass13device_kernelINS_4gemm6kernel13GemmUniversalIN4cute5tupleIJiiiiEEENS1_10collective13CollectiveMmaINS1_46MainloopSm100TmaUmmaWarpSpecializedBlockScaledILi3ELi2ELi1ENS5_IJNS4_1CILi1EEESB_SB_EEEEENS5_IJNSA_ILi128EEENSA_ILi256EEESE_EEENS5_IJNS_12float_e5m2_tENS_13float_ue8m0_tEEEENS5_IJNS5_IJlSB_lEEENS4_6LayoutINS5_IJNS5_IJNS5_IJNSA_ILi32EEENSA_ILi4EEEEEEiEEESP_NS5_IJSB_iEEEEEENS5_IJNS5_IJNS5_IJNSA_ILi16EEESN_EEEiEEENS5_IJNS5_IJNSA_ILi0EEESB_EEENSA_ILi512EEEEEENS5_IJSV_iEEEEEEEEEEESJ_S12_NS4_8TiledMMAINS4_8MMA_AtomIJNS4_21SM100_MMA_MXF8F6F4_SSISH_SH_fSI_Li128ELi256ELNS4_4UMMA5MajorE0ELS17_0ELNS16_7ScaleInE0ELS18_0EEEEEENSL_ISC_NS5_IJSV_SV_SV_EEEEENS5_IJNS4_10UnderscoreES1D_S1D_EEEEENS5_IJNS4_13SM90_TMA_LOADES1G_EEENS5_IJNS4_14ComposedLayoutINS4_7SwizzleILi3ELi4ELi3EEENS4_18smem_ptr_flag_bitsILi8EEENSL_INS5_IJNSA_ILi8EEESE_EEENS5_IJSE_SB_EEEEEEENSL_INS5_IJNS5_IJNS5_IJSO_SB_EEENS5_IJSM_SB_EEEEEESB_NS5_IJSN_SB_EEEEEENS5_IJNS5_IJNS5_IJST_SX_EEESW_EEESV_NS5_IJSB_SX_EEEEEEEEEEEvNS4_8identityES1H_NS5_IJS1R_NSL_INS5_IJNS5_IJNS5_IJSO_NSA_ILi2EEEEEES1T_EEESB_S1V_EEENS5_IJS1Y_SV_NS5_IJSB_NSA_ILi1024EEEEEEEEEEEEEEvS23_EENS_8epilogue10collective18CollectiveEpilogueINS2E_23Sm100TmaWarpSpecializedILi4ELi2ELi64ELb1ELb0EEEJSG_NS5_IJNSL_ISE_SB_EENSL_INSA_ILi64EEESB_EEEEENS_10bfloat16_tESK_S2N_SK_NS2E_6fusion15FusionCallbacksIS2I_NS2O_17LinearCombinationIS2N_fS2N_fLNS_15FloatRoundStyleE2EEESG_S2M_JEEENS4_5SM1004TMEM4LOAD26SM100_TMEM_LOAD_32dp32b64xES1G_NS1I_IS1K_NS1L_ILi16EEENSL_INS5_IJS1N_S2K_EEENS5_IJS2K_SB_EEEEEEENS4_39AutoVectorizingCopyWithAssumedAlignmentILi128EEENS4_14SM90_TMA_STOREES32_S34_S34_EEEvvEEEEvNT_6ParamsE) ;  /* 0xffffff3c02847950 */ /* 0x000fea0003c3ffff */
        .weak           $__internal_1_$__cuda_sm10x_tcgen05_guardrail_trap_phase_invalid_during_alloc
        .type           $__internal_1_$__cuda_sm10x_tcgen05_guardrail_trap_phase_invalid_during_alloc,@function
        .size           $__internal_1_$__cuda_sm10x_tcgen05_guardrail_trap_phase_invalid_during_alloc,($__internal_2_$__cuda_sm10x_tcgen05_guardrail_trap_unallocated_columns_being_dealloced - $__internal_1_$__cuda_sm10x_tcgen05_guardrail_trap_phase_invalid_during_alloc)
$__internal_1_$__cuda_sm10x_tcgen05_guardrail_trap_phase_invalid_during_alloc:
[----:B------:R-:W-:Y:S05]  /*c1f0*/  BPT.TRAP 0x1 ;  /* 0x000000040000795c */ /* 0x000fea0000300000 */
[----:B------:R-:W-:-:S04]  /*c200*/  MOV R3, 0x0 ;  /* 0x0000000000037802 */ /* 0x000fc80000000f00 */
[----:B------:R-:W-:Y:S05]  /*c210*/  RET.REL.NODEC R2 `(_ZN7cutlass13device_kernelINS_4gemm6kernel13GemmUniversalIN4cute5tupleIJiiiiEEENS1_10collective13CollectiveMmaINS1_46MainloopSm100TmaUmmaWarpSpecializedBlockScaledILi3ELi2ELi1ENS5_IJNS4_1CILi1EEESB_SB_EEEEENS5_IJNSA_ILi128EEENSA_ILi256EEESE_EEENS5_IJNS_12float_e5m2_tENS_13float_ue8m0_tEEEENS5_IJNS5_IJlSB_lEEENS4_6LayoutINS5_IJNS5_IJNS5_IJNSA_ILi32EEENSA_ILi4EEEEEEiEEESP_NS5_IJSB_iEEEEEENS5_IJNS5_IJNS5_IJNSA_ILi16EEESN_EEEiEEENS5_IJNS5_IJNSA_ILi0EEESB_EEENSA_ILi512EEEEEENS5_IJSV_iEEEEEEEEEEESJ_S12_NS4_8TiledMMAINS4_8MMA_AtomIJNS4_21SM100_MMA_MXF8F6F4_SSISH_SH_fSI_Li128ELi256ELNS4_4UMMA5MajorE0ELS17_0ELNS16_7ScaleInE0ELS18_0EEEEEENSL_ISC_NS5_IJSV_SV_SV_EEEEENS5_IJNS4_10UnderscoreES1D_S1D_EEEEENS5_IJNS4_13SM90_TMA_LOADES1G_EEENS5_IJNS4_14ComposedLayoutINS4_7SwizzleILi3ELi4ELi3EEENS4_18smem_ptr_flag_bitsILi8EEENSL_INS5_IJNSA_ILi8EEESE_EEENS5_IJSE_SB_EEEEEEENSL_INS5_IJNS5_IJNS5_IJSO_SB_EEENS5_IJSM_SB_EEEEEESB_NS5_IJSN_SB_EEEEEENS5_IJNS5_IJNS5_IJST_SX_EEESW_EEESV_NS5_IJSB_SX_EEEEEEEEEEEvNS4_8identityES1H_NS5_IJS1R_NSL_INS5_IJNS5_IJNS5_IJSO_NSA_ILi2EEEEEES1T_EEESB_S1V_EEENS5_IJS1Y_SV_NS5_IJSB_NSA_ILi1024EEEEEEEEEEEEEEvS23_EENS_8epilogue10collective18CollectiveEpilogueINS2E_23Sm100TmaWarpSpecializedILi4ELi2ELi64ELb1ELb0EEEJSG_NS5_IJNSL_ISE_SB_EENSL_INSA_ILi64EEESB_EEEEENS_10bfloat16_tESK_S2N_SK_NS2E_6fusion15FusionCallbacksIS2I_NS2O_17LinearCombinationIS2N_fS2N_fLNS_15FloatRoundStyleE2EEESG_S2M_JEEENS4_5SM1004TMEM4LOAD26SM100_TMEM_LOAD_32dp32b64xES1G_NS1I_IS1K_NS1L_ILi16EEENSL_INS5_IJS1N_S2K_EEENS5_IJS2K_SB_EEEEEEENS4_39AutoVectorizingCopyWithAssumedAlignmentILi128EEENS4_14SM90_TMA_STOREES32_S34_S34_EEEvvEEEEvNT_6ParamsE) ;  /* 0xffffff3c02787950 */ /* 0x000fea0003c3ffff */
        .weak           $__internal_2_$__cuda_sm10x_tcgen05_guardrail_trap_unallocated_columns_being_dealloced
        .type           $__internal_2_$__cuda_sm10x_tcgen05_guardrail_trap_unallocated_columns_being_dealloced,@function
        .size           $__internal_2_$__cuda_sm10x_tcgen05_guardrail_trap_unallocated_columns_being_dealloced,(.L_x_173 - $__internal_2_$__cuda_sm10x_tcgen05_guardrail_trap_unallocated_columns_being_dealloced)
$__internal_2_$__cuda_sm10x_tcgen05_guardrail_trap_unallocated_columns_being_dealloced:
[----:B------:R-:W-:Y:S05]  /*c220*/  BPT.TRAP 0x1 ;  /* 0x000000040000795c */ /* 0x000fea0000300000 */
[----:B------:R-:W-:-:S04]  /*c230*/  HFMA2 R3, -RZ, RZ, 0, 0 ;  /* 0x00000000ff037431 */ /* 0x000fc800000001ff */
[----:B------:R-:W-:Y:S05]  /*c240*/  RET.REL.NODEC R2 `(_ZN7cutlass13device_kernelINS_4gemm6kernel13GemmUniversalIN4cute5tupleIJiiiiEEENS1_10collective13CollectiveMmaINS1_46MainloopSm100TmaUmmaWarpSpecializedBlockScaledILi3ELi2ELi1ENS5_IJNS4_1CILi1EEESB_SB_EEEEENS5_IJNSA_ILi128EEENSA_ILi256EEESE_EEENS5_IJNS_12float_e5m2_tENS_13float_ue8m0_tEEEENS5_IJNS5_IJlSB_lEEENS4_6LayoutINS5_IJNS5_IJNS5_IJNSA_ILi32EEENSA_ILi4EEEEEEiEEESP_NS5_IJSB_iEEEEEENS5_IJNS5_IJNS5_IJNSA_ILi16EEESN_EEEiEEENS5_IJNS5_IJNSA_ILi0EEESB_EEENSA_ILi512EEEEEENS5_IJSV_iEEEEEEEEEEESJ_S12_NS4_8TiledMMAINS4_8MMA_AtomIJNS4_21SM100_MMA_MXF8F6F4_SSISH_SH_fSI_Li128ELi256ELNS4_4UMMA5MajorE0ELS17_0ELNS16_7ScaleInE0ELS18_0EEEEEENSL_ISC_NS5_IJSV_SV_SV_EEEEENS5_IJNS4_10UnderscoreES1D_S1D_EEEEENS5_IJNS4_13SM90_TMA_LOADES1G_EEENS5_IJNS4_14ComposedLayoutINS4_7SwizzleILi3ELi4ELi3EEENS4_18smem_ptr_flag_bitsILi8EEENSL_INS5_IJNSA_ILi8EEESE_EEENS5_IJSE_SB_EEEEEEENSL_INS5_IJNS5_IJNS5_IJSO_SB_EEENS5_IJSM_SB_EEEEEESB_NS5_IJSN_SB_EEEEEENS5_IJNS5_IJNS5_IJST_SX_EEESW_EEESV_NS5_IJSB_SX_EEEEEEEEEEEvNS4_8identityES1H_NS5_IJS1R_NSL_INS5_IJNS5_IJNS5_IJSO_NSA_ILi2EEEEEES1T_EEESB_S1V_EEENS5_IJS1Y_SV_NS5_IJSB_NSA_ILi1024EEEEEEEEEEEEEEvS23_EENS_8epilogue10collective18CollectiveEpilogueINS2E_23Sm100TmaWarpSpecializedILi4ELi2ELi64ELb1ELb0EEEJSG_NS5_IJNSL_ISE_SB_EENSL_INSA_ILi64EEESB_EEEEENS_10bfloat16_tESK_S2N_SK_NS2E_6fusion15FusionCallbacksIS2I_NS2O_17LinearCombinationIS2N_fS2N_fLNS_15FloatRoundStyleE2EEESG_S2M_JEEENS4_5SM1004TMEM4LOAD26SM100_TMEM_LOAD_32dp32b64xES1G_NS1I_IS1K_NS1L_ILi16EEENSL_INS5_IJS1N_S2K_EEENS5_IJS2K_SB_EEEEEEENS4_39AutoVectorizingCopyWithAssumedAlignmentILi128EEENS4_14SM90_TMA_STOREES32_S34_S34_EEEvvEEEEvNT_6ParamsE) ;  /* 0xffffff3c026c7950 */ /* 0x000fea0003c3ffff */
.L_x_172:
[----:B------:R-:W-:-:S00]  /*c250*/  BRA `(.L_x_172) ;  /* 0xfffffffc00fc7947 */ /* 0x000fc0000383ffff */
[----:B------:R-:W-:-:S00]  /*c260*/  NOP ;  /* 0x0000000000007918 */ /* 0x000fc00000000000 */
        /* <DEDUP_REMOVED lines=9> */
.L_x_173:


//--------------------- .nv.global.init           --------------------------
	.section	.nv.global.init,"aw",@progbits
.nv.global.init:
	.type		$str$27,@object
	.size		$str$27,($str$28 - $str$27)
$str$27:
        /*0000*/ 	.byte	0x28, 0x61, 0x64, 0x64, 0x72, 0x65, 0x73, 0x73, 0x20, 0x26, 0x20, 0x6d, 0x61, 0x73, 0x6b, 0x29
        /*0010*/ 	.byte	0x20, 0x3d, 0x3d, 0x20, 0x30, 0x00
	.type		$str$28,@object
	.size		$str$28,($str$26 - $str$28)
$str$28:
        /*0016*/ 	.byte	0x2f, 0x74, 0x6d, 0x70, 0x2f, 0x63, 0x75, 0x74, 0x6c, 0x61, 0x73, 0x73, 0x5f, 0x73, 0x77, 0x65
        /*0026*/ 	.byte	0x65, 0x70, 0x5f, 0x73, 0x72, 0x63, 0x2f, 0x69, 0x6e, 0x63, 0x6c, 0x75, 0x64, 0x65, 0x2f, 0x63
        /*0036*/ 	.byte	0x75, 0x74, 0x65, 0x2f, 0x70, 0x6f, 0x69, 0x6e, 0x74, 0x65, 0x72, 0x5f, 0x66, 0x6c, 0x61, 0x67
        /*0046*/ 	.byte	0x67, 0x65, 0x64, 0x2e, 0x68, 0x70, 0x70, 0x00
	.type		$str$26,@object
	.size		$str$26,($str$25 - $str$26)
$str$26:
        /*004e*/ 	.byte	0x2f, 0x74, 0x6d, 0x70, 0x2f, 0x63, 0x75, 0x74, 0x6c, 0x61, 0x73, 0x73, 0x5f, 0x73, 0x77, 0x65
        /*005e*/ 	.byte	0x65, 0x70, 0x5f, 0x73, 0x72, 0x63, 0x2f, 0x69, 0x6e, 0x63, 0x6c, 0x75, 0x64, 0x65, 0x2f, 0x63
        /*006e*/ 	.byte	0x75, 0x74, 0x65, 0x2f, 0x61, 0x74, 0x6f, 0x6d, 0x2f, 0x63, 0x6f, 0x70, 0x79, 0x5f, 0x74, 0x72
        /*007e*/ 	.byte	0x61, 0x69, 0x74, 0x73, 0x5f, 0x73, 0x6d, 0x31, 0x30, 0x30, 0x2e, 0x68, 0x70, 0x70, 0x00
	.type		$str$25,@object
	.size		$str$25,(__unnamed_1 - $str$25)
$str$25:
        /*008d*/ 	.byte	0x28, 0x28, 0x75, 0x69, 0x6e, 0x74, 0x33, 0x32, 0x5f, 0x74, 0x28, 0x74, 0x68, 0x72, 0x65, 0x61
        /*009d*/ 	.byte	0x64, 0x49, 0x64, 0x78, 0x2e, 0x78, 0x29, 0x20, 0x2f, 0x20, 0x33, 0x32, 0x29, 0x20, 0x25, 0x20
        /*00ad*/ 	.byte	0x34, 0x29, 0x20, 0x3d, 0x3d, 0x20, 0x28, 0x28, 0x28, 0x74, 0x6d, 0x65, 0x6d, 0x5f, 0x61, 0x64
        /*00bd*/ 	.byte	0x64, 0x72, 0x20, 0x3e, 0x3e, 0x20, 0x31, 0x36, 0x29, 0x20, 0x2f, 0x20, 0x33, 0x32, 0x29, 0x20
        /*00cd*/ 	.byte	0x25, 0x20, 0x34, 0x29, 0x00
	.type		__unnamed_1,@object
	.size		__unnamed_1,(__unnamed_2 - __unnamed_1)
__unnamed_1:
        /*00d2*/ 	.byte	0x61, 0x75, 0x74, 0x6f, 0x20, 0x63, 0x75, 0x74, 0x65, 0x3a, 0x3a, 0x61, 0x73, 0x5f, 0x70, 0x6f
        /* <DEDUP_REMOVED lines=24> */
        /*0262*/ 	.byte	0x38, 0x31, 0x39, 0x32, 0x3e, 0x3e, 0x3e, 0x3e, 0x5d, 0x00
	.type		__unnamed_2,@object
	.size		__unnamed_2,(.L_2 - __unnamed_2)
__unnamed_2:
        /* <DEDUP_REMOVED lines=43> */
        /*051c*/ 	.byte	0x74, 0x65, 0x3a, 0x3a, 0x43, 0x3c, 0x30, 0x3e, 0x3e, 0x3e, 0x3e, 0x5d, 0x00
.L_2:


//--------------------- .nv.shared._ZN7cutlass13device_kernelINS_4gemm6kernel13GemmUniversalIN4cute5tupleIJiiiiEEENS1_10collective13CollectiveMmaINS1_46MainloopSm100TmaUmmaWarpSpecializedBlockScaledILi3ELi2ELi1ENS5_IJNS4_1CILi1EEESB_SB_EEEEENS5_IJNSA_ILi128EEENSA_ILi256EEESE_EEENS5_IJNS_12float_e5m2_tENS_13float_ue8m0_tEEEENS5_IJNS5_IJlSB_lEEENS4_6LayoutINS5_IJNS5_IJNS5_IJNSA_ILi32EEENSA_ILi4EEEEEEiEEESP_NS5_IJSB_iEEEEEENS5_IJNS5_IJNS5_IJNSA_ILi16EEESN_EEEiEEENS5_IJNS5_IJNSA_ILi0EEESB_EEENSA_ILi512EEEEEENS5_IJSV_iEEEEEEEEEEESJ_S12_NS4_8TiledMMAINS4_8MMA_AtomIJNS4_21SM100_MMA_MXF8F6F4_SSISH_SH_fSI_Li128ELi256ELNS4_4UMMA5MajorE0ELS17_0ELNS16_7ScaleInE0ELS18_0EEEEEENSL_ISC_NS5_IJSV_SV_SV_EEEEENS5_IJNS4_10UnderscoreES1D_S1D_EEEEENS5_IJNS4_13SM90_TMA_LOADES1G_EEENS5_IJNS4_14ComposedLayoutINS4_7SwizzleILi3ELi4ELi3EEENS4_18smem_ptr_flag_bitsILi8EEENSL_INS5_IJNSA_ILi8EEESE_EEENS5_IJSE_SB_EEEEEEENSL_INS5_IJNS5_IJNS5_IJSO_SB_EEENS5_IJSM_SB_EEEEEESB_NS5_IJSN_SB_EEEEEENS5_IJNS5_IJNS5_IJST_SX_EEESW_EEESV_NS5_IJSB_SX_EEEEEEEEEEEvNS4_8identityES1H_NS5_IJS1R_NSL_INS5_IJNS5_IJNS5_IJSO_NSA_ILi2EEEEEES1T_EEESB_S1V_EEENS5_IJS1Y_SV_NS5_IJSB_NSA_ILi1024EEEEEEEEEEEEEEvS23_EENS_8epilogue10collective18CollectiveEpilogueINS2E_23Sm100TmaWarpSpecializedILi4ELi2ELi64ELb1ELb0EEEJSG_NS5_IJNSL_ISE_SB_EENSL_INSA_ILi64EEESB_EEEEENS_10bfloat16_tESK_S2N_SK_NS2E_6fusion15FusionCallbacksIS2I_NS2O_17LinearCombinationIS2N_fS2N_fLNS_15FloatRoundStyleE2EEESG_S2M_JEEENS4_5SM1004TMEM4LOAD26SM100_TMEM_LOAD_32dp32b64xES1G_NS1I_IS1K_NS1L_ILi16EEENSL_INS5_IJS1N_S2K_EEENS5_IJS2K_SB_EEEEEEENS4_39AutoVectorizingCopyWithAssumedAlignmentILi128EEENS4_14SM90_TMA_STOREES32_S34_S34_EEEvvEEEEvNT_6ParamsE --------------------------
	.section	.nv.shared._ZN7cutlass13device_kernelINS_4gemm6kernel13GemmUniversalIN4cute5tupleIJiiiiEEENS1_10collective13CollectiveMmaINS1_46MainloopSm100TmaUmmaWarpSpecializedBlockScaledILi3ELi2ELi1ENS5_IJNS4_1CILi1EEESB_SB_EEEEENS5_IJNSA_ILi128EEENSA_ILi256EEESE_EEENS5_IJNS_12float_e5m2_tENS_13float_ue8m0_tEEEENS5_IJNS5_IJlSB_lEEENS4_6LayoutINS5_IJNS5_IJNS5_IJNSA_ILi32EEENSA_ILi4EEEEEEiEEESP_NS5_IJSB_iEEEEEENS5_IJNS5_IJNS5_IJNSA_ILi16EEESN_EEEiEEENS5_IJNS5_IJNSA_ILi0EEESB_EEENSA_ILi512EEEEEENS5_IJSV_iEEEEEEEEEEESJ_S12_NS4_8TiledMMAINS4_8MMA_AtomIJNS4_21SM100_MMA_MXF8F6F4_SSISH_SH_fSI_Li128ELi256ELNS4_4UMMA5MajorE0ELS17_0ELNS16_7ScaleInE0ELS18_0EEEEEENSL_ISC_NS5_IJSV_SV_SV_EEEEENS5_IJNS4_10UnderscoreES1D_S1D_EEEEENS5_IJNS4_13SM90_TMA_LOADES1G_EEENS5_IJNS4_14ComposedLayoutINS4_7SwizzleILi3ELi4ELi3EEENS4_18smem_ptr_flag_bitsILi8EEENSL_INS5_IJNSA_ILi8EEESE_EEENS5_IJSE_SB_EEEEEEENSL_INS5_IJNS5_IJNS5_IJSO_SB_EEENS5_IJSM_SB_EEEEEESB_NS5_IJSN_SB_EEEEEENS5_IJNS5_IJNS5_IJST_SX_EEESW_EEESV_NS5_IJSB_SX_EEEEEEEEEEEvNS4_8identityES1H_NS5_IJS1R_NSL_INS5_IJNS5_IJNS5_IJSO_NSA_ILi2EEEEEES1T_EEESB_S1V_EEENS5_IJS1Y_SV_NS5_IJSB_NSA_ILi1024EEEEEEEEEEEEEEvS23_EENS_8epilogue10collective18CollectiveEpilogueINS2E_23Sm100TmaWarpSpecializedILi4ELi2ELi64ELb1ELb0EEEJSG_NS5_IJNSL_ISE_SB_EENSL_INSA_ILi64EEESB_EEEEENS_10bfloat16_tESK_S2N_SK_NS2E_6fusion15FusionCallbacksIS2I_NS2O_17LinearCombinationIS2N_fS2N_fLNS_15FloatRoundStyleE2EEESG_S2M_JEEENS4_5SM1004TMEM4LOAD26SM100_TMEM_LOAD_32dp32b64xES1G_NS1I_IS1K_NS1L_ILi16EEENSL_INS5_IJS1N_S2K_EEENS5_IJS2K_SB_EEEEEEENS4_39AutoVectorizingCopyWithAssumedAlignmentILi128EEENS4_14SM90_TMA_STOREES32_S34_S34_EEEvvEEEEvNT_6ParamsE,"aw",@nobits
	.sectionflags	@""
	.align	16
	.zero		1024


//--------------------- .nv.shared.reserved.0     --------------------------
	.section	.nv.shared.reserved.0,"aw",@nobits
	.weak		__nv_reservedSMEM_offset_0_alias
	.size		__nv_reservedSMEM_offset_0_alias, 0, 64
	.other		__nv_reservedSMEM_offset_0_alias,@"STO_CUDA_RESERVED_SHARED STV_DEFAULT"
__nv_reservedSMEM_offset_0_alias:
	.zero		0
.nv.shared.reserved.0:
	.zero		64
	.weak		__nv_reservedSMEM_tcgen05_partition
	.type		__nv_reservedSMEM_tcgen05_partition,@object
	.size		__nv_reservedSMEM_tcgen05_partition,(.L_0 - __nv_reservedSMEM_tcgen05_partition)
__nv_reservedSMEM_tcgen05_partition:
	.zero		32
.L_0:


//--------------------- .nv.global                --------------------------
	.section	.nv.global,"aw",@nobits
.nv.global:
	.type		_ZN40_INTERNAL_ffc485cc_4_k_cu_f6537e67_327904cute1_E,@object
	.size		_ZN40_INTERNAL_ffc485cc_4_k_cu_f6537e67_327904cute1_E,(_ZN40_INTERNAL_ffc485cc_4_k_cu_f6537e67_327904cuda3std3__45__cpo6cbeginE - _ZN40_INTERNAL_ffc485cc_4_k_cu_f6537e67_327904cute1_E)
_ZN40_INTERNAL_ffc485cc_4_k_cu_f6537e67_327904cute1_E:
	.zero		1
	.type		_ZN40_INTERNAL_ffc485cc_4_k_cu_f6537e67_327904cuda3std3__45__cpo6cbeginE,@object
	.size		_ZN40_INTERNAL_ffc485cc_4_k_cu_f6537e67_327904cuda3std3__45__cpo6cbeginE,(_ZN40_INTERNAL_ffc485cc_4_k_cu_f6537e67_327904cuda3std3__48in_placeE - _ZN40_INTERNAL_ffc485cc_4_k_cu_f6537e67_327904cuda3std3__45__cpo6cbeginE)
_ZN40_INTERNAL_ffc485cc_4_k_cu_f6537e67_327904cuda3std3__45__cpo6cbeginE:
	.zero		1
	.type		_ZN40_INTERNAL_ffc485cc_4_k_cu_f6537e67_327904cuda3std3__48in_placeE,@object
	.size		_ZN40_INTERNAL_ffc485cc_4_k_cu_f6537e67_327904cuda3std3__48in_placeE,(_ZN40_INTERNAL_ffc485cc_4_k_cu_f6537e67_327904cuda3std6ranges3__45__cpo9iter_moveE - _ZN40_INTERNAL_ffc485cc_4_k_cu_f6537e67_327904cuda3std3__48in_placeE)
_ZN40_INTERNAL_ffc485cc_4_k_cu_f6537e67_327904cuda3std3__48in_placeE:
	.zero		1
	.type		_ZN40_INTERNAL_ffc485cc_4_k_cu_f6537e67_327904cuda3std6ranges3__45__cpo9iter_moveE,@object
	.size		_ZN40_INTERNAL_ffc485cc_4_k_cu_f6537e67_327904cuda3std6ranges3__45__cpo9iter_moveE,(_ZN40_INTERNAL_ffc485cc_4_k_cu_f6537e67_327904cuda3std3__45__cpo5beginE - _ZN40_INTERNAL_ffc485cc_4_k_cu_f6537e67_327904cuda3std6ranges3__45__cpo9iter_moveE)
_ZN40_INTERNAL_ffc485cc_4_k_cu_f6537e67_327904cuda3std6ranges3__45__cpo9iter_moveE:
	.zero		1
	.type		_ZN40_INTERNAL_ffc485cc_4_k_cu_f6537e67_327904cuda3std3__45__cpo5beginE,@object
	.size		_ZN40_INTERNAL_ffc485cc_4_k_cu_f6537e67_327904cuda3std3__45__cpo5beginE,(_ZN40_INTERNAL_ffc485cc_4_k_cu_f6537e67_327904cuda3std3__442_GLOBAL__N__ffc485cc_4_k_cu_f6537e67_327906ignoreE - _ZN40_INTERNAL_ffc485cc_4_k_cu_f6537e67_327904cuda3std3__45__cpo5beginE)
_ZN40_INTERNAL_ffc485cc_4_k_cu_f6537e67_327904cuda3std3__45__cpo5beginE:
	.zero		1
	.type		_ZN40_INTERNAL_ffc485cc_4_k_cu_f6537e67_327904cuda3std3__442_GLOBAL__N__ffc485cc_4_k_cu_f6537e67_327906ignoreE,@object
	.size		_ZN40_INTERNAL_ffc485cc_4_k_cu_f6537e67_327904cuda3std3__442_GLOBAL__N__ffc485cc_4_k_cu_f6537e67_327906ignoreE,(_ZN40_INTERNAL_ffc485cc_4_k_cu_f6537e67_327904cute7productE - _ZN40_INTERNAL_ffc485cc_4_k_cu_f6537e67_327904cuda3std3__442_GLOBAL__N__ffc485cc_4_k_cu_f6537e67_327906ignoreE)
_ZN40_INTERNAL_ffc485cc_4_k_cu_f6537e67_327904cuda3std3__442_GLOBAL__N__ffc485cc_4_k_cu_f6537e67_327906ignoreE:
	.zero		1
	.type		_ZN40_INTERNAL_ffc485cc_4_k_cu_f6537e67_327904cute7productE,@object
	.size		_ZN40_INTERNAL_ffc485cc_4_k_cu_f6537e67_327904cute7productE,(_ZN40_INTERNAL_ffc485cc_4_k_cu_f6537e67_327904cuda3std3__45__cpo3endE - _ZN40_INTERNAL_ffc485cc_4_k_cu_f6537e67_327904cute7productE)
_ZN40_INTERNAL_ffc485cc_4_k_cu_f6537e67_327904cute7productE:
	.zero		1
	.type		_ZN40_INTERNAL_ffc485cc_4_k_cu_f6537e67_327904cuda3std3__45__cpo3endE,@object
	.size		_ZN40_INTERNAL_ffc485cc_4_k_cu_f6537e67_327904cuda3std3__45__cpo3endE,(_ZN40_INTERNAL_ffc485cc_4_k_cu_f6537e67_327904cuda3std3__419piecewise_constructE - _ZN40_INTERNAL_ffc485cc_4_k_cu_f6537e67_327904cuda3std3__45__cpo3endE)
_ZN40_INTERNAL_ffc485cc_4_k_cu_f6537e67_327904cuda3std3__45__cpo3endE:
	.zero		1
	.type		_ZN40_INTERNAL_ffc485cc_4_k_cu_f6537e67_327904cuda3std3__419piecewise_constructE,@object
	.size		_ZN40_INTERNAL_ffc485cc_4_k_cu_f6537e67_327904cuda3std3__419piecewise_constructE,(_ZN40_INTERNAL_ffc485cc_4_k_cu_f6537e67_327904cuda3std3__45__cpo4cendE - _ZN40_INTERNAL_ffc485cc_4_k_cu_f6537e67_327904cuda3std3__419piecewise_constructE)
_ZN40_INTERNAL_ffc485cc_4_k_cu_f6537e67_327904cuda3std3__419piecewise_constructE:
	.zero		1
	.type		_ZN40_INTERNAL_ffc485cc_4_k_cu_f6537e67_327904cuda3std3__45__cpo4cendE,@object
	.size		_ZN40_INTERNAL_ffc485cc_4_k_cu_f6537e67_327904cuda3std3__45__cpo4cendE,(_ZN40_INTERNAL_ffc485cc_4_k_cu_f6537e67_327904cuda3std6ranges3__45__cpo4swapE - _ZN40_INTERNAL_ffc485cc_4_k_cu_f6537e67_327904cuda3std3__45__cpo4cendE)
_ZN40_INTERNAL_ffc485cc_4_k_cu_f6537e67_327904cuda3std3__45__cpo4cendE:
	.zero		1
	.type		_ZN40_INTERNAL_ffc485cc_4_k_cu_f6537e67_327904cuda3std6ranges3__45__cpo4swapE,@object
	.size		_ZN40_INTERNAL_ffc485cc_4_k_cu_f6537e67_327904cuda3std6ranges3__45__cpo4swapE,(.L_10 - _ZN40_INTERNAL_ffc485cc_4_k_cu_f6537e67_327904cuda3std6ranges3__45__cpo4swapE)
_ZN40_INTERNAL_ffc485cc_4_k_cu_f6537e67_327904cuda3std6ranges3__45__cpo4swapE:
	.zero		1
.L_10:


//--------------------- .nv.constant0._ZN7cutlass13device_kernelINS_4gemm6kernel13GemmUniversalIN4cute5tupleIJiiiiEEENS1_10collective13CollectiveMmaINS1_46MainloopSm100TmaUmmaWarpSpecializedBlockScaledILi3ELi2ELi1ENS5_IJNS4_1CILi1EEESB_SB_EEEEENS5_IJNSA_ILi128EEENSA_ILi256EEESE_EEENS5_IJNS_12float_e5m2_tENS_13float_ue8m0_tEEEENS5_IJNS5_IJlSB_lEEENS4_6LayoutINS5_IJNS5_IJNS5_IJNSA_ILi32EEENSA_ILi4EEEEEEiEEESP_NS5_IJSB_iEEEEEENS5_IJNS5_IJNS5_IJNSA_ILi16EEESN_EEEiEEENS5_IJNS5_IJNSA_ILi0EEESB_EEENSA_ILi512EEEEEENS5_IJSV_iEEEEEEEEEEESJ_S12_NS4_8TiledMMAINS4_8MMA_AtomIJNS4_21SM100_MMA_MXF8F6F4_SSISH_SH_fSI_Li128ELi256ELNS4_4UMMA5MajorE0ELS17_0ELNS16_7ScaleInE0ELS18_0EEEEEENSL_ISC_NS5_IJSV_SV_SV_EEEEENS5_IJNS4_10UnderscoreES1D_S1D_EEEEENS5_IJNS4_13SM90_TMA_LOADES1G_EEENS5_IJNS4_14ComposedLayoutINS4_7SwizzleILi3ELi4ELi3EEENS4_18smem_ptr_flag_bitsILi8EEENSL_INS5_IJNSA_ILi8EEESE_EEENS5_IJSE_SB_EEEEEEENSL_INS5_IJNS5_IJNS5_IJSO_SB_EEENS5_IJSM_SB_EEEEEESB_NS5_IJSN_SB_EEEEEENS5_IJNS5_IJNS5_IJST_SX_EEESW_EEESV_NS5_IJSB_SX_EEEEEEEEEEEvNS4_8identityES1H_NS5_IJS1R_NSL_INS5_IJNS5_IJNS5_IJSO_NSA_ILi2EEEEEES1T_EEESB_S1V_EEENS5_IJS1Y_SV_NS5_IJSB_NSA_ILi1024EEEEEEEEEEEEEEvS23_EENS_8epilogue10collective18CollectiveEpilogueINS2E_23Sm100TmaWarpSpecializedILi4ELi2ELi64ELb1ELb0EEEJSG_NS5_IJNSL_ISE_SB_EENSL_INSA_ILi64EEESB_EEEEENS_10bfloat16_tESK_S2N_SK_NS2E_6fusion15FusionCallbacksIS2I_NS2O_17LinearCombinationIS2N_fS2N_fLNS_15FloatRoundStyleE2EEESG_S2M_JEEENS4_5SM1004TMEM4LOAD26SM100_TMEM_LOAD_32dp32b64xES1G_NS1I_IS1K_NS1L_ILi16EEENSL_INS5_IJS1N_S2K_EEENS5_IJS2K_SB_EEEEEEENS4_39AutoVectorizingCopyWithAssumedAlignmentILi128EEENS4_14SM90_TMA_STOREES32_S34_S34_EEEvvEEEEvNT_6ParamsE --------------------------
	.section	.nv.constant0._ZN7cutlass13device_kernelINS_4gemm6kernel13GemmUniversalIN4cute5tupleIJiiiiEEENS1_10collective13CollectiveMmaINS1_46MainloopSm100TmaUmmaWarpSpecializedBlockScaledILi3ELi2ELi1ENS5_IJNS4_1CILi1EEESB_SB_EEEEENS5_IJNSA_ILi128EEENSA_ILi256EEESE_EEENS5_IJNS_12float_e5m2_tENS_13float_ue8m0_tEEEENS5_IJNS5_IJlSB_lEEENS4_6LayoutINS5_IJNS5_IJNS5_IJNSA_ILi32EEENSA_ILi4EEEEEEiEEESP_NS5_IJSB_iEEEEEENS5_IJNS5_IJNS5_IJNSA_ILi16EEESN_EEEiEEENS5_IJNS5_IJNSA_ILi0EEESB_EEENSA_ILi512EEEEEENS5_IJSV_iEEEEEEEEEEESJ_S12_NS4_8TiledMMAINS4_8MMA_AtomIJNS4_21SM100_MMA_MXF8F6F4_SSISH_SH_fSI_Li128ELi256ELNS4_4UMMA5MajorE0ELS17_0ELNS16_7ScaleInE0ELS18_0EEEEEENSL_ISC_NS5_IJSV_SV_SV_EEEEENS5_IJNS4_10UnderscoreES1D_S1D_EEEEENS5_IJNS4_13SM90_TMA_LOADES1G_EEENS5_IJNS4_14ComposedLayoutINS4_7SwizzleILi3ELi4ELi3EEENS4_18smem_ptr_flag_bitsILi8EEENSL_INS5_IJNSA_ILi8EEESE_EEENS5_IJSE_SB_EEEEEEENSL_INS5_IJNS5_IJNS5_IJSO_SB_EEENS5_IJSM_SB_EEEEEESB_NS5_IJSN_SB_EEEEEENS5_IJNS5_IJNS5_IJST_SX_EEESW_EEESV_NS5_IJSB_SX_EEEEEEEEEEEvNS4_8identityES1H_NS5_IJS1R_NSL_INS5_IJNS5_IJNS5_IJSO_NSA_ILi2EEEEEES1T_EEESB_S1V_EEENS5_IJS1Y_SV_NS5_IJSB_NSA_ILi1024EEEEEEEEEEEEEEvS23_EENS_8epilogue10collective18CollectiveEpilogueINS2E_23Sm100TmaWarpSpecializedILi4ELi2ELi64ELb1ELb0EEEJSG_NS5_IJNSL_ISE_SB_EENSL_INSA_ILi64EEESB_EEEEENS_10bfloat16_tESK_S2N_SK_NS2E_6fusion15FusionCallbacksIS2I_NS2O_17LinearCombinationIS2N_fS2N_fLNS_15FloatRoundStyleE2EEESG_S2M_JEEENS4_5SM1004TMEM4LOAD26SM100_TMEM_LOAD_32dp32b64xES1G_NS1I_IS1K_NS1L_ILi16EEENSL_INS5_IJS1N_S2K_EEENS5_IJS2K_SB_EEEEEEENS4_39AutoVectorizingCopyWithAssumedAlignmentILi128EEENS4_14SM90_TMA_STOREES32_S34_S34_EEEvvEEEEvNT_6ParamsE,"a",@progbits
	.sectionflags	@""
	.align	4
.nv.constant0._ZN7cutlass13device_kernelINS_4gemm6kernel13GemmUniversalIN4cute5tupleIJiiiiEEENS1_10collective13CollectiveMmaINS1_46MainloopSm100TmaUmmaWarpSpecializedBlockScaledILi3ELi2ELi1ENS5_IJNS4_1CILi1EEESB_SB_EEEEENS5_IJNSA_ILi128EEENSA_ILi256EEESE_EEENS5_IJNS_12float_e5m2_tENS_13float_ue8m0_tEEEENS5_IJNS5_IJlSB_lEEENS4_6LayoutINS5_IJNS5_IJNS5_IJNSA_ILi32EEENSA_ILi4EEEEEEiEEESP_NS5_IJSB_iEEEEEENS5_IJNS5_IJNS5_IJNSA_ILi16EEESN_EEEiEEENS5_IJNS5_IJNSA_ILi0EEESB_EEENSA_ILi512EEEEEENS5_IJSV_iEEEEEEEEEEESJ_S12_NS4_8TiledMMAINS4_8MMA_AtomIJNS4_21SM100_MMA_MXF8F6F4_SSISH_SH_fSI_Li128ELi256ELNS4_4UMMA5MajorE0ELS17_0ELNS16_7ScaleInE0ELS18_0EEEEEENSL_ISC_NS5_IJSV_SV_SV_EEEEENS5_IJNS4_10UnderscoreES1D_S1D_EEEEENS5_IJNS4_13SM90_TMA_LOADES1G_EEENS5_IJNS4_14ComposedLayoutINS4_7SwizzleILi3ELi4ELi3EEENS4_18smem_ptr_flag_bitsILi8EEENSL_INS5_IJNSA_ILi8EEESE_EEENS5_IJSE_SB_EEEEEEENSL_INS5_IJNS5_IJNS5_IJSO_SB_EEENS5_IJSM_SB_EEEEEESB_NS5_IJSN_SB_EEEEEENS5_IJNS5_IJNS5_IJST_SX_EEESW_EEESV_NS5_IJSB_SX_EEEEEEEEEEEvNS4_8identityES1H_NS5_IJS1R_NSL_INS5_IJNS5_IJNS5_IJSO_NSA_ILi2EEEEEES1T_EEESB_S1V_EEENS5_IJS1Y_SV_NS5_IJSB_NSA_ILi1024EEEEEEEEEEEEEEvS23_EENS_8epilogue10collective18CollectiveEpilogueINS2E_23Sm100TmaWarpSpecializedILi4ELi2ELi64ELb1ELb0EEEJSG_NS5_IJNSL_ISE_SB_EENSL_INSA_ILi64EEESB_EEEEENS_10bfloat16_tESK_S2N_SK_NS2E_6fusion15FusionCallbacksIS2I_NS2O_17LinearCombinationIS2N_fS2N_fLNS_15FloatRoundStyleE2EEESG_S2M_JEEENS4_5SM1004TMEM4LOAD26SM100_TMEM_LOAD_32dp32b64xES1G_NS1I_IS1K_NS1L_ILi16EEENSL_INS5_IJS1N_S2K_EEENS5_IJS2K_SB_EEEEEEENS4_39AutoVectorizingCopyWithAssumedAlignmentILi128EEENS4_14SM90_TMA_STOREES32_S34_S34_EEEvvEEEEvNT_6ParamsE:
	.zero		3968


//--------------------- SYMBOLS --------------------------

	.type		.nv.reservedSmem.offset0,@object
	.size		.nv.reservedSmem.offset0,0x4
	.type		.nv.reservedSmem.cap,@object
	.size		.nv.reservedSmem.cap,0x4
	.type		__assertfail,@function
